//
// Generated by NVIDIA NVVM Compiler
//
// Compiler Build ID: CL-36424714
// Cuda compilation tools, release 13.0, V13.0.88
// Based on NVVM 20.0.0
//

.version 9.0
.target sm_100
.address_size 64

	// .globl	obv_batch_f32_pass1_tilescan
// _ZZ28obv_batch_f32_pass1_tilescanE8warp_buf has been demoted
// _ZZ28obv_batch_f32_pass1_tilescanE14seg_sum_shared_$_0 has been demoted
// _ZZ28obv_batch_f32_pass1_tilescanE14seg_sum_shared_$_1 has been demoted

.visible .entry obv_batch_f32_pass1_tilescan(
	.param .u64 .ptr .align 1 obv_batch_f32_pass1_tilescan_param_0,
	.param .u64 .ptr .align 1 obv_batch_f32_pass1_tilescan_param_1,
	.param .u32 obv_batch_f32_pass1_tilescan_param_2,
	.param .u32 obv_batch_f32_pass1_tilescan_param_3,
	.param .u32 obv_batch_f32_pass1_tilescan_param_4,
	.param .u64 .ptr .align 1 obv_batch_f32_pass1_tilescan_param_5,
	.param .u64 .ptr .align 1 obv_batch_f32_pass1_tilescan_param_6,
	.param .u32 obv_batch_f32_pass1_tilescan_param_7
)
{
	.reg .pred 	%p<377>;
	.reg .b32 	%r<421>;
	.reg .b32 	%f<2511>;
	.reg .b64 	%rd<108>;
	// demoted variable
	.shared .align 4 .b8 _ZZ28obv_batch_f32_pass1_tilescanE8warp_buf[64];
	// demoted variable
	.shared .align 4 .f32 _ZZ28obv_batch_f32_pass1_tilescanE14seg_sum_shared_$_0;
	// demoted variable
	.shared .align 4 .f32 _ZZ28obv_batch_f32_pass1_tilescanE14seg_sum_shared_$_1;
	ld.param.u64 	%rd7, [obv_batch_f32_pass1_tilescan_param_0];
	ld.param.u64 	%rd8, [obv_batch_f32_pass1_tilescan_param_1];
	ld.param.u32 	%r185, [obv_batch_f32_pass1_tilescan_param_2];
	ld.param.u64 	%rd9, [obv_batch_f32_pass1_tilescan_param_5];
	ld.param.u32 	%r187, [obv_batch_f32_pass1_tilescan_param_7];
	cvta.to.global.u64 	%rd1, %rd9;
	cvta.to.global.u64 	%rd2, %rd8;
	cvta.to.global.u64 	%rd3, %rd7;
	mov.u32 	%r1, %tid.x;
	mov.u32 	%r2, %ctaid.x;
	setp.lt.s32 	%p1, %r185, 1;
	setp.ge.s32 	%p2, %r2, %r187;
	or.pred  	%p3, %p1, %p2;
	@%p3 bra 	$L__BB0_335;
	ld.param.u32 	%r412, [obv_batch_f32_pass1_tilescan_param_4];
	max.s32 	%r3, %r412, 0;
	mov.u32 	%r4, %ntid.x;
	and.b32  	%r5, %r1, 31;
	add.s32 	%r6, %r4, -1;
	mul.lo.s32 	%r188, %r2, %r4;
	shl.b32 	%r189, %r188, 3;
	add.s32 	%r7, %r189, %r1;
	setp.ge.s32 	%p4, %r7, %r185;
	mov.f32 	%f2, 0f00000000;
	@%p4 bra 	$L__BB0_3;
	mul.wide.s32 	%rd10, %r7, 4;
	add.s64 	%rd11, %rd3, %rd10;
	ld.global.nc.f32 	%f2, [%rd11];
$L__BB0_3:
	setp.ge.s32 	%p5, %r7, %r185;
	mov.b32 	%r190, %f2;
	shfl.sync.up.b32	%r8|%p6, %r190, 1, 0, -1;
	mul.wide.u32 	%rd12, %r3, 4;
	add.s64 	%rd4, %rd1, %rd12;
	mov.f32 	%f2313, 0f00000000;
	@%p5 bra 	$L__BB0_12;
	setp.ge.s32 	%p7, %r7, %r3;
	@%p7 bra 	$L__BB0_6;
	mul.wide.s32 	%rd17, %r7, 4;
	add.s64 	%rd18, %rd1, %rd17;
	mov.b32 	%r196, 2147483647;
	st.global.u32 	[%rd18], %r196;
	bra.uni 	$L__BB0_12;
$L__BB0_6:
	setp.ne.s32 	%p8, %r7, %r3;
	@%p8 bra 	$L__BB0_8;
	mov.b32 	%r195, 0;
	st.global.u32 	[%rd4], %r195;
	bra.uni 	$L__BB0_12;
$L__BB0_8:
	setp.ne.s32 	%p9, %r5, 0;
	mov.b32 	%f2312, %r8;
	@%p9 bra 	$L__BB0_11;
	setp.eq.s32 	%p10, %r7, 0;
	mov.f32 	%f2312, %f2;
	@%p10 bra 	$L__BB0_11;
	add.s32 	%r191, %r7, -1;
	mul.wide.u32 	%rd13, %r191, 4;
	add.s64 	%rd14, %rd3, %rd13;
	ld.global.nc.f32 	%f2312, [%rd14];
$L__BB0_11:
	setp.gt.f32 	%p11, %f2, %f2312;
	selp.u32 	%r192, 1, 0, %p11;
	setp.lt.f32 	%p12, %f2, %f2312;
	selp.s32 	%r193, -1, 0, %p12;
	add.s32 	%r194, %r193, %r192;
	cvt.rn.f32.s32 	%f459, %r194;
	mul.wide.u32 	%rd15, %r7, 4;
	add.s64 	%rd16, %rd2, %rd15;
	ld.global.nc.f32 	%f460, [%rd16];
	mul.f32 	%f2313, %f460, %f459;
$L__BB0_12:
	setp.eq.s32 	%p13, %r5, 0;
	mov.b32 	%r197, %f2313;
	shfl.sync.up.b32	%r9|%p14, %r197, 1, 0, -1;
	mov.b32 	%r198, 0;
	shfl.sync.up.b32	%r10|%p15, %r198, 1, 0, -1;
	mov.f32 	%f2316, 0f00000000;
	mov.f32 	%f2317, %f2313;
	@%p13 bra 	$L__BB0_14;
	mov.b32 	%f464, %r10;
	mov.b32 	%f465, %r9;
	add.f32 	%f466, %f2313, %f465;
	sub.f32 	%f467, %f466, %f2313;
	sub.f32 	%f468, %f466, %f467;
	sub.f32 	%f469, %f2313, %f468;
	sub.f32 	%f470, %f465, %f467;
	add.f32 	%f471, %f470, %f469;
	add.f32 	%f472, %f464, 0f00000000;
	add.f32 	%f473, %f472, %f471;
	add.f32 	%f2317, %f466, %f473;
	sub.f32 	%f474, %f2317, %f466;
	sub.f32 	%f475, %f2317, %f474;
	sub.f32 	%f476, %f466, %f475;
	sub.f32 	%f477, %f473, %f474;
	add.f32 	%f2316, %f477, %f476;
$L__BB0_14:
	mov.b32 	%r199, %f2317;
	shfl.sync.up.b32	%r11|%p16, %r199, 2, 0, -1;
	mov.b32 	%r200, %f2316;
	shfl.sync.up.b32	%r12|%p17, %r200, 2, 0, -1;
	setp.lt.u32 	%p18, %r5, 2;
	@%p18 bra 	$L__BB0_16;
	mov.b32 	%f478, %r12;
	mov.b32 	%f479, %r11;
	add.f32 	%f480, %f2317, %f479;
	sub.f32 	%f481, %f480, %f2317;
	sub.f32 	%f482, %f480, %f481;
	sub.f32 	%f483, %f2317, %f482;
	sub.f32 	%f484, %f479, %f481;
	add.f32 	%f485, %f484, %f483;
	add.f32 	%f486, %f2316, %f478;
	add.f32 	%f487, %f486, %f485;
	add.f32 	%f2317, %f480, %f487;
	sub.f32 	%f488, %f2317, %f480;
	sub.f32 	%f489, %f2317, %f488;
	sub.f32 	%f490, %f480, %f489;
	sub.f32 	%f491, %f487, %f488;
	add.f32 	%f2316, %f491, %f490;
$L__BB0_16:
	mov.b32 	%r201, %f2317;
	shfl.sync.up.b32	%r13|%p19, %r201, 4, 0, -1;
	mov.b32 	%r202, %f2316;
	shfl.sync.up.b32	%r14|%p20, %r202, 4, 0, -1;
	setp.lt.u32 	%p21, %r5, 4;
	@%p21 bra 	$L__BB0_18;
	mov.b32 	%f492, %r14;
	mov.b32 	%f493, %r13;
	add.f32 	%f494, %f2317, %f493;
	sub.f32 	%f495, %f494, %f2317;
	sub.f32 	%f496, %f494, %f495;
	sub.f32 	%f497, %f2317, %f496;
	sub.f32 	%f498, %f493, %f495;
	add.f32 	%f499, %f498, %f497;
	add.f32 	%f500, %f2316, %f492;
	add.f32 	%f501, %f500, %f499;
	add.f32 	%f2317, %f494, %f501;
	sub.f32 	%f502, %f2317, %f494;
	sub.f32 	%f503, %f2317, %f502;
	sub.f32 	%f504, %f494, %f503;
	sub.f32 	%f505, %f501, %f502;
	add.f32 	%f2316, %f505, %f504;
$L__BB0_18:
	setp.lt.u32 	%p22, %r5, 8;
	mov.b32 	%r203, %f2317;
	shfl.sync.up.b32	%r15|%p23, %r203, 8, 0, -1;
	mov.b32 	%r204, %f2316;
	shfl.sync.up.b32	%r16|%p24, %r204, 8, 0, -1;
	@%p22 bra 	$L__BB0_20;
	mov.b32 	%f506, %r16;
	mov.b32 	%f507, %r15;
	add.f32 	%f508, %f2317, %f507;
	sub.f32 	%f509, %f508, %f2317;
	sub.f32 	%f510, %f508, %f509;
	sub.f32 	%f511, %f2317, %f510;
	sub.f32 	%f512, %f507, %f509;
	add.f32 	%f513, %f512, %f511;
	add.f32 	%f514, %f2316, %f506;
	add.f32 	%f515, %f514, %f513;
	add.f32 	%f2317, %f508, %f515;
	sub.f32 	%f516, %f2317, %f508;
	sub.f32 	%f517, %f2317, %f516;
	sub.f32 	%f518, %f508, %f517;
	sub.f32 	%f519, %f515, %f516;
	add.f32 	%f2316, %f519, %f518;
$L__BB0_20:
	mov.b32 	%r205, %f2317;
	shfl.sync.up.b32	%r17|%p25, %r205, 16, 0, -1;
	mov.b32 	%r206, %f2316;
	shfl.sync.up.b32	%r18|%p26, %r206, 16, 0, -1;
	setp.lt.u32 	%p27, %r5, 16;
	@%p27 bra 	$L__BB0_22;
	mov.b32 	%f520, %r18;
	mov.b32 	%f521, %r17;
	add.f32 	%f522, %f2317, %f521;
	sub.f32 	%f523, %f522, %f2317;
	sub.f32 	%f524, %f522, %f523;
	sub.f32 	%f525, %f2317, %f524;
	sub.f32 	%f526, %f521, %f523;
	add.f32 	%f527, %f526, %f525;
	add.f32 	%f528, %f2316, %f520;
	add.f32 	%f529, %f528, %f527;
	add.f32 	%f2317, %f522, %f529;
	sub.f32 	%f530, %f2317, %f522;
	sub.f32 	%f531, %f2317, %f530;
	sub.f32 	%f532, %f522, %f531;
	sub.f32 	%f533, %f529, %f530;
	add.f32 	%f2316, %f533, %f532;
$L__BB0_22:
	shr.u32 	%r207, %r1, 2;
	and.b32  	%r208, %r207, 248;
	mov.u32 	%r209, _ZZ28obv_batch_f32_pass1_tilescanE8warp_buf;
	add.s32 	%r19, %r209, %r208;
	setp.ne.s32 	%p28, %r5, 31;
	@%p28 bra 	$L__BB0_24;
	st.shared.f32 	[%r19], %f2317;
	st.shared.f32 	[%r19+4], %f2316;
$L__BB0_24:
	shl.b32 	%r210, %r5, 3;
	add.s32 	%r20, %r209, %r210;
	setp.gt.u32 	%p29, %r1, 31;
	bar.sync 	0;
	@%p29 bra 	$L__BB0_39;
	setp.gt.u32 	%p30, %r5, 7;
	mov.f32 	%f2324, 0f00000000;
	mov.f32 	%f2325, %f2324;
	@%p30 bra 	$L__BB0_27;
	ld.shared.f32 	%f2325, [%r20];
	ld.shared.f32 	%f2324, [%r20+4];
$L__BB0_27:
	setp.eq.s32 	%p31, %r5, 0;
	mov.b32 	%r212, %f2325;
	shfl.sync.up.b32	%r21|%p32, %r212, 1, 0, -1;
	mov.b32 	%r213, %f2324;
	shfl.sync.up.b32	%r22|%p33, %r213, 1, 0, -1;
	mov.f32 	%f2328, %f2325;
	mov.f32 	%f2329, %f2324;
	@%p31 bra 	$L__BB0_29;
	mov.b32 	%f535, %r22;
	mov.b32 	%f536, %r21;
	add.f32 	%f537, %f2325, %f536;
	sub.f32 	%f538, %f537, %f2325;
	sub.f32 	%f539, %f537, %f538;
	sub.f32 	%f540, %f2325, %f539;
	sub.f32 	%f541, %f536, %f538;
	add.f32 	%f542, %f541, %f540;
	add.f32 	%f543, %f2324, %f535;
	add.f32 	%f544, %f543, %f542;
	add.f32 	%f2328, %f537, %f544;
	sub.f32 	%f545, %f2328, %f537;
	sub.f32 	%f546, %f2328, %f545;
	sub.f32 	%f547, %f537, %f546;
	sub.f32 	%f548, %f544, %f545;
	add.f32 	%f2329, %f548, %f547;
$L__BB0_29:
	setp.lt.u32 	%p34, %r5, 2;
	mov.b32 	%r214, %f2328;
	shfl.sync.up.b32	%r23|%p35, %r214, 2, 0, -1;
	mov.b32 	%r215, %f2329;
	shfl.sync.up.b32	%r24|%p36, %r215, 2, 0, -1;
	@%p34 bra 	$L__BB0_31;
	mov.b32 	%f549, %r24;
	mov.b32 	%f550, %r23;
	add.f32 	%f551, %f2328, %f550;
	sub.f32 	%f552, %f551, %f2328;
	sub.f32 	%f553, %f551, %f552;
	sub.f32 	%f554, %f2328, %f553;
	sub.f32 	%f555, %f550, %f552;
	add.f32 	%f556, %f555, %f554;
	add.f32 	%f557, %f2329, %f549;
	add.f32 	%f558, %f557, %f556;
	add.f32 	%f2328, %f551, %f558;
	sub.f32 	%f559, %f2328, %f551;
	sub.f32 	%f560, %f2328, %f559;
	sub.f32 	%f561, %f551, %f560;
	sub.f32 	%f562, %f558, %f559;
	add.f32 	%f2329, %f562, %f561;
$L__BB0_31:
	setp.lt.u32 	%p37, %r5, 4;
	mov.b32 	%r216, %f2328;
	shfl.sync.up.b32	%r25|%p38, %r216, 4, 0, -1;
	mov.b32 	%r217, %f2329;
	shfl.sync.up.b32	%r26|%p39, %r217, 4, 0, -1;
	@%p37 bra 	$L__BB0_33;
	mov.b32 	%f563, %r26;
	mov.b32 	%f564, %r25;
	add.f32 	%f565, %f2328, %f564;
	sub.f32 	%f566, %f565, %f2328;
	sub.f32 	%f567, %f565, %f566;
	sub.f32 	%f568, %f2328, %f567;
	sub.f32 	%f569, %f564, %f566;
	add.f32 	%f570, %f569, %f568;
	add.f32 	%f571, %f2329, %f563;
	add.f32 	%f572, %f571, %f570;
	add.f32 	%f2328, %f565, %f572;
	sub.f32 	%f573, %f2328, %f565;
	sub.f32 	%f574, %f2328, %f573;
	sub.f32 	%f575, %f565, %f574;
	sub.f32 	%f576, %f572, %f573;
	add.f32 	%f2329, %f576, %f575;
$L__BB0_33:
	setp.lt.u32 	%p40, %r5, 8;
	mov.b32 	%r218, %f2328;
	shfl.sync.up.b32	%r27|%p41, %r218, 8, 0, -1;
	mov.b32 	%r219, %f2329;
	shfl.sync.up.b32	%r28|%p42, %r219, 8, 0, -1;
	@%p40 bra 	$L__BB0_35;
	mov.b32 	%f577, %r28;
	mov.b32 	%f578, %r27;
	add.f32 	%f579, %f2328, %f578;
	sub.f32 	%f580, %f579, %f2328;
	sub.f32 	%f581, %f579, %f580;
	sub.f32 	%f582, %f2328, %f581;
	sub.f32 	%f583, %f578, %f580;
	add.f32 	%f584, %f583, %f582;
	add.f32 	%f585, %f2329, %f577;
	add.f32 	%f586, %f585, %f584;
	add.f32 	%f2328, %f579, %f586;
	sub.f32 	%f587, %f2328, %f579;
	sub.f32 	%f588, %f2328, %f587;
	sub.f32 	%f589, %f579, %f588;
	sub.f32 	%f590, %f586, %f587;
	add.f32 	%f2329, %f590, %f589;
$L__BB0_35:
	setp.lt.u32 	%p43, %r5, 16;
	mov.b32 	%r220, %f2328;
	shfl.sync.up.b32	%r29|%p44, %r220, 16, 0, -1;
	mov.b32 	%r221, %f2329;
	shfl.sync.up.b32	%r30|%p45, %r221, 16, 0, -1;
	@%p43 bra 	$L__BB0_37;
	mov.b32 	%f591, %r30;
	mov.b32 	%f592, %r29;
	add.f32 	%f593, %f2328, %f592;
	sub.f32 	%f594, %f593, %f2328;
	sub.f32 	%f595, %f593, %f594;
	sub.f32 	%f596, %f2328, %f595;
	sub.f32 	%f597, %f592, %f594;
	add.f32 	%f598, %f597, %f596;
	add.f32 	%f599, %f2329, %f591;
	add.f32 	%f600, %f599, %f598;
	add.f32 	%f2328, %f593, %f600;
	sub.f32 	%f601, %f2328, %f593;
	sub.f32 	%f602, %f2328, %f601;
	sub.f32 	%f603, %f593, %f602;
	sub.f32 	%f604, %f600, %f601;
	add.f32 	%f2329, %f604, %f603;
$L__BB0_37:
	setp.gt.u32 	%p46, %r5, 7;
	neg.f32 	%f605, %f2325;
	sub.f32 	%f52, %f2328, %f2325;
	sub.f32 	%f606, %f52, %f2328;
	sub.f32 	%f607, %f52, %f606;
	sub.f32 	%f608, %f2328, %f607;
	sub.f32 	%f609, %f605, %f606;
	add.f32 	%f610, %f609, %f608;
	sub.f32 	%f611, %f2329, %f2324;
	add.f32 	%f53, %f611, %f610;
	@%p46 bra 	$L__BB0_39;
	add.f32 	%f612, %f52, %f53;
	sub.f32 	%f613, %f612, %f52;
	st.shared.f32 	[%r20], %f612;
	sub.f32 	%f614, %f53, %f613;
	sub.f32 	%f615, %f612, %f613;
	sub.f32 	%f616, %f52, %f615;
	add.f32 	%f617, %f614, %f616;
	st.shared.f32 	[%r20+4], %f617;
$L__BB0_39:
	setp.ge.s32 	%p47, %r7, %r185;
	bar.sync 	0;
	ld.shared.f32 	%f618, [%r19];
	ld.shared.f32 	%f619, [%r19+4];
	neg.f32 	%f620, %f2313;
	sub.f32 	%f621, %f2317, %f2313;
	sub.f32 	%f622, %f621, %f2317;
	sub.f32 	%f623, %f621, %f622;
	sub.f32 	%f624, %f2317, %f623;
	sub.f32 	%f625, %f620, %f622;
	add.f32 	%f626, %f625, %f624;
	add.f32 	%f627, %f2316, %f626;
	add.f32 	%f628, %f621, %f627;
	sub.f32 	%f629, %f628, %f621;
	sub.f32 	%f630, %f628, %f629;
	sub.f32 	%f631, %f621, %f630;
	sub.f32 	%f632, %f627, %f629;
	add.f32 	%f633, %f632, %f631;
	add.f32 	%f634, %f628, %f618;
	sub.f32 	%f635, %f634, %f618;
	sub.f32 	%f636, %f634, %f635;
	sub.f32 	%f637, %f618, %f636;
	sub.f32 	%f638, %f628, %f635;
	add.f32 	%f639, %f638, %f637;
	add.f32 	%f640, %f633, %f619;
	add.f32 	%f641, %f640, %f639;
	add.f32 	%f642, %f634, %f641;
	sub.f32 	%f643, %f642, %f634;
	sub.f32 	%f644, %f642, %f643;
	sub.f32 	%f645, %f634, %f644;
	sub.f32 	%f646, %f641, %f643;
	add.f32 	%f647, %f646, %f645;
	add.f32 	%f648, %f2313, %f642;
	sub.f32 	%f649, %f648, %f642;
	sub.f32 	%f650, %f648, %f649;
	sub.f32 	%f651, %f642, %f650;
	sub.f32 	%f652, %f2313, %f649;
	add.f32 	%f653, %f652, %f651;
	add.f32 	%f654, %f647, 0f00000000;
	add.f32 	%f655, %f653, %f654;
	add.f32 	%f54, %f648, %f655;
	sub.f32 	%f656, %f54, %f648;
	sub.f32 	%f657, %f54, %f656;
	sub.f32 	%f658, %f648, %f657;
	sub.f32 	%f659, %f655, %f656;
	add.f32 	%f55, %f659, %f658;
	setp.le.s32 	%p48, %r7, %r3;
	or.pred  	%p49, %p47, %p48;
	@%p49 bra 	$L__BB0_41;
	add.f32 	%f660, %f54, 0f00000000;
	add.f32 	%f661, %f55, 0f00000000;
	sub.f32 	%f662, %f54, %f660;
	sub.f32 	%f663, %f660, %f660;
	add.f32 	%f664, %f663, 0f00000000;
	add.f32 	%f665, %f662, %f664;
	add.f32 	%f666, %f665, %f661;
	add.f32 	%f667, %f660, %f666;
	sub.f32 	%f668, %f667, %f660;
	sub.f32 	%f669, %f666, %f668;
	sub.f32 	%f670, %f668, %f667;
	add.f32 	%f671, %f660, %f670;
	add.f32 	%f672, %f669, %f671;
	add.f32 	%f673, %f667, %f672;
	mul.wide.u32 	%rd19, %r7, 4;
	add.s64 	%rd20, %rd1, %rd19;
	st.global.f32 	[%rd20], %f673;
$L__BB0_41:
	setp.ne.s32 	%p50, %r1, %r6;
	@%p50 bra 	$L__BB0_43;
	st.shared.f32 	[_ZZ28obv_batch_f32_pass1_tilescanE14seg_sum_shared_$_0], %f54;
	st.shared.f32 	[_ZZ28obv_batch_f32_pass1_tilescanE14seg_sum_shared_$_1], %f55;
$L__BB0_43:
	bar.sync 	0;
	ld.shared.f32 	%f675, [_ZZ28obv_batch_f32_pass1_tilescanE14seg_sum_shared_$_0];
	ld.shared.f32 	%f676, [_ZZ28obv_batch_f32_pass1_tilescanE14seg_sum_shared_$_1];
	add.f32 	%f677, %f675, 0f00000000;
	sub.f32 	%f678, %f677, %f677;
	add.f32 	%f679, %f678, 0f00000000;
	sub.f32 	%f680, %f675, %f677;
	add.f32 	%f681, %f680, %f679;
	add.f32 	%f682, %f676, 0f00000000;
	add.f32 	%f683, %f682, %f681;
	add.f32 	%f56, %f677, %f683;
	sub.f32 	%f684, %f56, %f677;
	sub.f32 	%f685, %f684, %f56;
	add.f32 	%f686, %f677, %f685;
	sub.f32 	%f687, %f683, %f684;
	add.f32 	%f57, %f687, %f686;
	add.s32 	%r31, %r7, %r4;
	setp.ge.s32 	%p51, %r31, %r185;
	mov.f32 	%f2336, 0f00000000;
	@%p51 bra 	$L__BB0_45;
	mul.wide.s32 	%rd21, %r31, 4;
	add.s64 	%rd22, %rd3, %rd21;
	ld.global.nc.f32 	%f2336, [%rd22];
$L__BB0_45:
	ld.param.u32 	%r413, [obv_batch_f32_pass1_tilescan_param_4];
	setp.ge.s32 	%p52, %r31, %r185;
	mov.b32 	%r222, %f2336;
	shfl.sync.up.b32	%r32|%p53, %r222, 1, 0, -1;
	mul.wide.u32 	%rd23, %r413, 4;
	add.s64 	%rd5, %rd1, %rd23;
	mov.f32 	%f2338, 0f00000000;
	@%p52 bra 	$L__BB0_53;
	setp.lt.s32 	%p54, %r31, %r3;
	@%p54 bra 	$L__BB0_52;
	ld.param.u32 	%r414, [obv_batch_f32_pass1_tilescan_param_4];
	setp.eq.s32 	%p55, %r414, %r31;
	@%p55 bra 	$L__BB0_51;
	setp.ne.s32 	%p56, %r5, 0;
	mov.b32 	%f2337, %r32;
	@%p56 bra 	$L__BB0_50;
	add.s32 	%r223, %r6, %r7;
	mul.wide.u32 	%rd24, %r223, 4;
	add.s64 	%rd25, %rd3, %rd24;
	ld.global.nc.f32 	%f2337, [%rd25];
$L__BB0_50:
	setp.gt.f32 	%p57, %f2336, %f2337;
	selp.u32 	%r224, 1, 0, %p57;
	setp.lt.f32 	%p58, %f2336, %f2337;
	selp.s32 	%r225, -1, 0, %p58;
	add.s32 	%r226, %r225, %r224;
	cvt.rn.f32.s32 	%f689, %r226;
	mul.wide.u32 	%rd26, %r31, 4;
	add.s64 	%rd27, %rd2, %rd26;
	ld.global.nc.f32 	%f690, [%rd27];
	mul.f32 	%f2338, %f690, %f689;
	bra.uni 	$L__BB0_53;
$L__BB0_51:
	mov.b32 	%r227, 0;
	st.global.u32 	[%rd5], %r227;
	bra.uni 	$L__BB0_53;
$L__BB0_52:
	mul.wide.s32 	%rd28, %r31, 4;
	add.s64 	%rd29, %rd1, %rd28;
	mov.b32 	%r228, 2147483647;
	st.global.u32 	[%rd29], %r228;
$L__BB0_53:
	setp.eq.s32 	%p59, %r5, 0;
	mov.b32 	%r229, %f2338;
	shfl.sync.up.b32	%r33|%p60, %r229, 1, 0, -1;
	mov.b32 	%r230, 0;
	shfl.sync.up.b32	%r34|%p61, %r230, 1, 0, -1;
	mov.f32 	%f2341, 0f00000000;
	mov.f32 	%f2342, %f2338;
	@%p59 bra 	$L__BB0_55;
	mov.b32 	%f694, %r34;
	mov.b32 	%f695, %r33;
	add.f32 	%f696, %f2338, %f695;
	sub.f32 	%f697, %f696, %f2338;
	sub.f32 	%f698, %f696, %f697;
	sub.f32 	%f699, %f2338, %f698;
	sub.f32 	%f700, %f695, %f697;
	add.f32 	%f701, %f700, %f699;
	add.f32 	%f702, %f694, 0f00000000;
	add.f32 	%f703, %f702, %f701;
	add.f32 	%f2342, %f696, %f703;
	sub.f32 	%f704, %f2342, %f696;
	sub.f32 	%f705, %f2342, %f704;
	sub.f32 	%f706, %f696, %f705;
	sub.f32 	%f707, %f703, %f704;
	add.f32 	%f2341, %f707, %f706;
$L__BB0_55:
	setp.lt.u32 	%p62, %r5, 2;
	mov.b32 	%r231, %f2342;
	shfl.sync.up.b32	%r35|%p63, %r231, 2, 0, -1;
	mov.b32 	%r232, %f2341;
	shfl.sync.up.b32	%r36|%p64, %r232, 2, 0, -1;
	@%p62 bra 	$L__BB0_57;
	mov.b32 	%f708, %r36;
	mov.b32 	%f709, %r35;
	add.f32 	%f710, %f2342, %f709;
	sub.f32 	%f711, %f710, %f2342;
	sub.f32 	%f712, %f710, %f711;
	sub.f32 	%f713, %f2342, %f712;
	sub.f32 	%f714, %f709, %f711;
	add.f32 	%f715, %f714, %f713;
	add.f32 	%f716, %f2341, %f708;
	add.f32 	%f717, %f716, %f715;
	add.f32 	%f2342, %f710, %f717;
	sub.f32 	%f718, %f2342, %f710;
	sub.f32 	%f719, %f2342, %f718;
	sub.f32 	%f720, %f710, %f719;
	sub.f32 	%f721, %f717, %f718;
	add.f32 	%f2341, %f721, %f720;
$L__BB0_57:
	setp.lt.u32 	%p65, %r5, 4;
	mov.b32 	%r233, %f2342;
	shfl.sync.up.b32	%r37|%p66, %r233, 4, 0, -1;
	mov.b32 	%r234, %f2341;
	shfl.sync.up.b32	%r38|%p67, %r234, 4, 0, -1;
	@%p65 bra 	$L__BB0_59;
	mov.b32 	%f722, %r38;
	mov.b32 	%f723, %r37;
	add.f32 	%f724, %f2342, %f723;
	sub.f32 	%f725, %f724, %f2342;
	sub.f32 	%f726, %f724, %f725;
	sub.f32 	%f727, %f2342, %f726;
	sub.f32 	%f728, %f723, %f725;
	add.f32 	%f729, %f728, %f727;
	add.f32 	%f730, %f2341, %f722;
	add.f32 	%f731, %f730, %f729;
	add.f32 	%f2342, %f724, %f731;
	sub.f32 	%f732, %f2342, %f724;
	sub.f32 	%f733, %f2342, %f732;
	sub.f32 	%f734, %f724, %f733;
	sub.f32 	%f735, %f731, %f732;
	add.f32 	%f2341, %f735, %f734;
$L__BB0_59:
	setp.lt.u32 	%p68, %r5, 8;
	mov.b32 	%r235, %f2342;
	shfl.sync.up.b32	%r39|%p69, %r235, 8, 0, -1;
	mov.b32 	%r236, %f2341;
	shfl.sync.up.b32	%r40|%p70, %r236, 8, 0, -1;
	@%p68 bra 	$L__BB0_61;
	mov.b32 	%f736, %r40;
	mov.b32 	%f737, %r39;
	add.f32 	%f738, %f2342, %f737;
	sub.f32 	%f739, %f738, %f2342;
	sub.f32 	%f740, %f738, %f739;
	sub.f32 	%f741, %f2342, %f740;
	sub.f32 	%f742, %f737, %f739;
	add.f32 	%f743, %f742, %f741;
	add.f32 	%f744, %f2341, %f736;
	add.f32 	%f745, %f744, %f743;
	add.f32 	%f2342, %f738, %f745;
	sub.f32 	%f746, %f2342, %f738;
	sub.f32 	%f747, %f2342, %f746;
	sub.f32 	%f748, %f738, %f747;
	sub.f32 	%f749, %f745, %f746;
	add.f32 	%f2341, %f749, %f748;
$L__BB0_61:
	setp.lt.u32 	%p71, %r5, 16;
	mov.b32 	%r237, %f2342;
	shfl.sync.up.b32	%r41|%p72, %r237, 16, 0, -1;
	mov.b32 	%r238, %f2341;
	shfl.sync.up.b32	%r42|%p73, %r238, 16, 0, -1;
	@%p71 bra 	$L__BB0_63;
	mov.b32 	%f750, %r42;
	mov.b32 	%f751, %r41;
	add.f32 	%f752, %f2342, %f751;
	sub.f32 	%f753, %f752, %f2342;
	sub.f32 	%f754, %f752, %f753;
	sub.f32 	%f755, %f2342, %f754;
	sub.f32 	%f756, %f751, %f753;
	add.f32 	%f757, %f756, %f755;
	add.f32 	%f758, %f2341, %f750;
	add.f32 	%f759, %f758, %f757;
	add.f32 	%f2342, %f752, %f759;
	sub.f32 	%f760, %f2342, %f752;
	sub.f32 	%f761, %f2342, %f760;
	sub.f32 	%f762, %f752, %f761;
	sub.f32 	%f763, %f759, %f760;
	add.f32 	%f2341, %f763, %f762;
$L__BB0_63:
	setp.ne.s32 	%p74, %r5, 31;
	@%p74 bra 	$L__BB0_65;
	st.shared.f32 	[%r19], %f2342;
	st.shared.f32 	[%r19+4], %f2341;
$L__BB0_65:
	setp.gt.u32 	%p75, %r1, 31;
	bar.sync 	0;
	@%p75 bra 	$L__BB0_80;
	setp.gt.u32 	%p76, %r5, 7;
	mov.f32 	%f2349, 0f00000000;
	mov.f32 	%f2350, %f2349;
	@%p76 bra 	$L__BB0_68;
	ld.shared.f32 	%f2350, [%r20];
	ld.shared.f32 	%f2349, [%r20+4];
$L__BB0_68:
	setp.eq.s32 	%p77, %r5, 0;
	mov.b32 	%r239, %f2350;
	shfl.sync.up.b32	%r43|%p78, %r239, 1, 0, -1;
	mov.b32 	%r240, %f2349;
	shfl.sync.up.b32	%r44|%p79, %r240, 1, 0, -1;
	mov.f32 	%f2353, %f2350;
	mov.f32 	%f2354, %f2349;
	@%p77 bra 	$L__BB0_70;
	mov.b32 	%f765, %r44;
	mov.b32 	%f766, %r43;
	add.f32 	%f767, %f2350, %f766;
	sub.f32 	%f768, %f767, %f2350;
	sub.f32 	%f769, %f767, %f768;
	sub.f32 	%f770, %f2350, %f769;
	sub.f32 	%f771, %f766, %f768;
	add.f32 	%f772, %f771, %f770;
	add.f32 	%f773, %f2349, %f765;
	add.f32 	%f774, %f773, %f772;
	add.f32 	%f2353, %f767, %f774;
	sub.f32 	%f775, %f2353, %f767;
	sub.f32 	%f776, %f2353, %f775;
	sub.f32 	%f777, %f767, %f776;
	sub.f32 	%f778, %f774, %f775;
	add.f32 	%f2354, %f778, %f777;
$L__BB0_70:
	setp.lt.u32 	%p80, %r5, 2;
	mov.b32 	%r241, %f2353;
	shfl.sync.up.b32	%r45|%p81, %r241, 2, 0, -1;
	mov.b32 	%r242, %f2354;
	shfl.sync.up.b32	%r46|%p82, %r242, 2, 0, -1;
	@%p80 bra 	$L__BB0_72;
	mov.b32 	%f779, %r46;
	mov.b32 	%f780, %r45;
	add.f32 	%f781, %f2353, %f780;
	sub.f32 	%f782, %f781, %f2353;
	sub.f32 	%f783, %f781, %f782;
	sub.f32 	%f784, %f2353, %f783;
	sub.f32 	%f785, %f780, %f782;
	add.f32 	%f786, %f785, %f784;
	add.f32 	%f787, %f2354, %f779;
	add.f32 	%f788, %f787, %f786;
	add.f32 	%f2353, %f781, %f788;
	sub.f32 	%f789, %f2353, %f781;
	sub.f32 	%f790, %f2353, %f789;
	sub.f32 	%f791, %f781, %f790;
	sub.f32 	%f792, %f788, %f789;
	add.f32 	%f2354, %f792, %f791;
$L__BB0_72:
	setp.lt.u32 	%p83, %r5, 4;
	mov.b32 	%r243, %f2353;
	shfl.sync.up.b32	%r47|%p84, %r243, 4, 0, -1;
	mov.b32 	%r244, %f2354;
	shfl.sync.up.b32	%r48|%p85, %r244, 4, 0, -1;
	@%p83 bra 	$L__BB0_74;
	mov.b32 	%f793, %r48;
	mov.b32 	%f794, %r47;
	add.f32 	%f795, %f2353, %f794;
	sub.f32 	%f796, %f795, %f2353;
	sub.f32 	%f797, %f795, %f796;
	sub.f32 	%f798, %f2353, %f797;
	sub.f32 	%f799, %f794, %f796;
	add.f32 	%f800, %f799, %f798;
	add.f32 	%f801, %f2354, %f793;
	add.f32 	%f802, %f801, %f800;
	add.f32 	%f2353, %f795, %f802;
	sub.f32 	%f803, %f2353, %f795;
	sub.f32 	%f804, %f2353, %f803;
	sub.f32 	%f805, %f795, %f804;
	sub.f32 	%f806, %f802, %f803;
	add.f32 	%f2354, %f806, %f805;
$L__BB0_74:
	setp.lt.u32 	%p86, %r5, 8;
	mov.b32 	%r245, %f2353;
	shfl.sync.up.b32	%r49|%p87, %r245, 8, 0, -1;
	mov.b32 	%r246, %f2354;
	shfl.sync.up.b32	%r50|%p88, %r246, 8, 0, -1;
	@%p86 bra 	$L__BB0_76;
	mov.b32 	%f807, %r50;
	mov.b32 	%f808, %r49;
	add.f32 	%f809, %f2353, %f808;
	sub.f32 	%f810, %f809, %f2353;
	sub.f32 	%f811, %f809, %f810;
	sub.f32 	%f812, %f2353, %f811;
	sub.f32 	%f813, %f808, %f810;
	add.f32 	%f814, %f813, %f812;
	add.f32 	%f815, %f2354, %f807;
	add.f32 	%f816, %f815, %f814;
	add.f32 	%f2353, %f809, %f816;
	sub.f32 	%f817, %f2353, %f809;
	sub.f32 	%f818, %f2353, %f817;
	sub.f32 	%f819, %f809, %f818;
	sub.f32 	%f820, %f816, %f817;
	add.f32 	%f2354, %f820, %f819;
$L__BB0_76:
	setp.lt.u32 	%p89, %r5, 16;
	mov.b32 	%r247, %f2353;
	shfl.sync.up.b32	%r51|%p90, %r247, 16, 0, -1;
	mov.b32 	%r248, %f2354;
	shfl.sync.up.b32	%r52|%p91, %r248, 16, 0, -1;
	@%p89 bra 	$L__BB0_78;
	mov.b32 	%f821, %r52;
	mov.b32 	%f822, %r51;
	add.f32 	%f823, %f2353, %f822;
	sub.f32 	%f824, %f823, %f2353;
	sub.f32 	%f825, %f823, %f824;
	sub.f32 	%f826, %f2353, %f825;
	sub.f32 	%f827, %f822, %f824;
	add.f32 	%f828, %f827, %f826;
	add.f32 	%f829, %f2354, %f821;
	add.f32 	%f830, %f829, %f828;
	add.f32 	%f2353, %f823, %f830;
	sub.f32 	%f831, %f2353, %f823;
	sub.f32 	%f832, %f2353, %f831;
	sub.f32 	%f833, %f823, %f832;
	sub.f32 	%f834, %f830, %f831;
	add.f32 	%f2354, %f834, %f833;
$L__BB0_78:
	setp.gt.u32 	%p92, %r5, 7;
	neg.f32 	%f835, %f2350;
	sub.f32 	%f109, %f2353, %f2350;
	sub.f32 	%f836, %f109, %f2353;
	sub.f32 	%f837, %f109, %f836;
	sub.f32 	%f838, %f2353, %f837;
	sub.f32 	%f839, %f835, %f836;
	add.f32 	%f840, %f839, %f838;
	sub.f32 	%f841, %f2354, %f2349;
	add.f32 	%f110, %f841, %f840;
	@%p92 bra 	$L__BB0_80;
	add.f32 	%f842, %f109, %f110;
	sub.f32 	%f843, %f842, %f109;
	st.shared.f32 	[%r20], %f842;
	sub.f32 	%f844, %f110, %f843;
	sub.f32 	%f845, %f842, %f843;
	sub.f32 	%f846, %f109, %f845;
	add.f32 	%f847, %f844, %f846;
	st.shared.f32 	[%r20+4], %f847;
$L__BB0_80:
	setp.ge.s32 	%p93, %r31, %r185;
	bar.sync 	0;
	ld.shared.f32 	%f848, [%r19];
	ld.shared.f32 	%f849, [%r19+4];
	neg.f32 	%f850, %f2338;
	sub.f32 	%f851, %f2342, %f2338;
	sub.f32 	%f852, %f851, %f2342;
	sub.f32 	%f853, %f851, %f852;
	sub.f32 	%f854, %f2342, %f853;
	sub.f32 	%f855, %f850, %f852;
	add.f32 	%f856, %f855, %f854;
	add.f32 	%f857, %f2341, %f856;
	add.f32 	%f858, %f851, %f857;
	sub.f32 	%f859, %f858, %f851;
	sub.f32 	%f860, %f858, %f859;
	sub.f32 	%f861, %f851, %f860;
	sub.f32 	%f862, %f857, %f859;
	add.f32 	%f863, %f862, %f861;
	add.f32 	%f864, %f858, %f848;
	sub.f32 	%f865, %f864, %f848;
	sub.f32 	%f866, %f864, %f865;
	sub.f32 	%f867, %f848, %f866;
	sub.f32 	%f868, %f858, %f865;
	add.f32 	%f869, %f868, %f867;
	add.f32 	%f870, %f863, %f849;
	add.f32 	%f871, %f870, %f869;
	add.f32 	%f872, %f864, %f871;
	sub.f32 	%f873, %f872, %f864;
	sub.f32 	%f874, %f872, %f873;
	sub.f32 	%f875, %f864, %f874;
	sub.f32 	%f876, %f871, %f873;
	add.f32 	%f877, %f876, %f875;
	add.f32 	%f878, %f2338, %f872;
	sub.f32 	%f879, %f878, %f872;
	sub.f32 	%f880, %f878, %f879;
	sub.f32 	%f881, %f872, %f880;
	sub.f32 	%f882, %f2338, %f879;
	add.f32 	%f883, %f882, %f881;
	add.f32 	%f884, %f877, 0f00000000;
	add.f32 	%f885, %f883, %f884;
	add.f32 	%f111, %f878, %f885;
	sub.f32 	%f886, %f111, %f878;
	sub.f32 	%f887, %f111, %f886;
	sub.f32 	%f888, %f878, %f887;
	sub.f32 	%f889, %f885, %f886;
	add.f32 	%f112, %f889, %f888;
	setp.le.s32 	%p94, %r31, %r3;
	or.pred  	%p95, %p93, %p94;
	@%p95 bra 	$L__BB0_82;
	add.f32 	%f890, %f56, %f111;
	sub.f32 	%f891, %f890, %f56;
	add.f32 	%f892, %f57, %f112;
	sub.f32 	%f893, %f111, %f891;
	sub.f32 	%f894, %f891, %f890;
	add.f32 	%f895, %f56, %f894;
	add.f32 	%f896, %f893, %f895;
	add.f32 	%f897, %f896, %f892;
	add.f32 	%f898, %f890, %f897;
	sub.f32 	%f899, %f898, %f890;
	sub.f32 	%f900, %f897, %f899;
	sub.f32 	%f901, %f899, %f898;
	add.f32 	%f902, %f890, %f901;
	add.f32 	%f903, %f900, %f902;
	add.f32 	%f904, %f898, %f903;
	mul.wide.u32 	%rd30, %r31, 4;
	add.s64 	%rd31, %rd1, %rd30;
	st.global.f32 	[%rd31], %f904;
$L__BB0_82:
	setp.ne.s32 	%p96, %r1, %r6;
	@%p96 bra 	$L__BB0_84;
	st.shared.f32 	[_ZZ28obv_batch_f32_pass1_tilescanE14seg_sum_shared_$_0], %f111;
	st.shared.f32 	[_ZZ28obv_batch_f32_pass1_tilescanE14seg_sum_shared_$_1], %f112;
$L__BB0_84:
	bar.sync 	0;
	ld.shared.f32 	%f906, [_ZZ28obv_batch_f32_pass1_tilescanE14seg_sum_shared_$_0];
	ld.shared.f32 	%f907, [_ZZ28obv_batch_f32_pass1_tilescanE14seg_sum_shared_$_1];
	add.f32 	%f908, %f56, %f906;
	sub.f32 	%f909, %f908, %f56;
	sub.f32 	%f910, %f909, %f908;
	add.f32 	%f911, %f56, %f910;
	sub.f32 	%f912, %f906, %f909;
	add.f32 	%f913, %f912, %f911;
	add.f32 	%f914, %f57, %f907;
	add.f32 	%f915, %f914, %f913;
	add.f32 	%f113, %f908, %f915;
	sub.f32 	%f916, %f113, %f908;
	sub.f32 	%f917, %f916, %f113;
	add.f32 	%f918, %f908, %f917;
	sub.f32 	%f919, %f915, %f916;
	add.f32 	%f114, %f919, %f918;
	add.s32 	%r53, %r31, %r4;
	setp.ge.s32 	%p97, %r53, %r185;
	mov.f32 	%f2361, 0f00000000;
	@%p97 bra 	$L__BB0_86;
	mul.wide.s32 	%rd32, %r53, 4;
	add.s64 	%rd33, %rd3, %rd32;
	ld.global.nc.f32 	%f2361, [%rd33];
$L__BB0_86:
	setp.ge.s32 	%p98, %r53, %r185;
	mov.b32 	%r249, %f2361;
	shfl.sync.up.b32	%r54|%p99, %r249, 1, 0, -1;
	mov.f32 	%f2363, 0f00000000;
	@%p98 bra 	$L__BB0_95;
	setp.lt.s32 	%p100, %r53, %r3;
	@%p100 bra 	$L__BB0_94;
	setp.eq.s32 	%p101, %r53, %r3;
	@%p101 bra 	$L__BB0_93;
	setp.ne.s32 	%p102, %r5, 0;
	mov.b32 	%f2362, %r54;
	@%p102 bra 	$L__BB0_92;
	setp.eq.s32 	%p103, %r53, 0;
	mov.f32 	%f2362, %f2361;
	@%p103 bra 	$L__BB0_92;
	add.s32 	%r250, %r6, %r31;
	mul.wide.u32 	%rd34, %r250, 4;
	add.s64 	%rd35, %rd3, %rd34;
	ld.global.nc.f32 	%f2362, [%rd35];
$L__BB0_92:
	setp.gt.f32 	%p104, %f2361, %f2362;
	selp.u32 	%r251, 1, 0, %p104;
	setp.lt.f32 	%p105, %f2361, %f2362;
	selp.s32 	%r252, -1, 0, %p105;
	add.s32 	%r253, %r252, %r251;
	cvt.rn.f32.s32 	%f921, %r253;
	mul.wide.u32 	%rd36, %r53, 4;
	add.s64 	%rd37, %rd2, %rd36;
	ld.global.nc.f32 	%f922, [%rd37];
	mul.f32 	%f2363, %f922, %f921;
	bra.uni 	$L__BB0_95;
$L__BB0_93:
	mul.wide.u32 	%rd38, %r3, 4;
	add.s64 	%rd39, %rd1, %rd38;
	mov.b32 	%r254, 0;
	st.global.u32 	[%rd39], %r254;
	bra.uni 	$L__BB0_95;
$L__BB0_94:
	mul.wide.s32 	%rd40, %r53, 4;
	add.s64 	%rd41, %rd1, %rd40;
	mov.b32 	%r255, 2147483647;
	st.global.u32 	[%rd41], %r255;
$L__BB0_95:
	setp.eq.s32 	%p106, %r5, 0;
	mov.b32 	%r256, %f2363;
	shfl.sync.up.b32	%r55|%p107, %r256, 1, 0, -1;
	mov.b32 	%r257, 0;
	shfl.sync.up.b32	%r56|%p108, %r257, 1, 0, -1;
	mov.f32 	%f2366, 0f00000000;
	mov.f32 	%f2367, %f2363;
	@%p106 bra 	$L__BB0_97;
	mov.b32 	%f926, %r56;
	mov.b32 	%f927, %r55;
	add.f32 	%f928, %f2363, %f927;
	sub.f32 	%f929, %f928, %f2363;
	sub.f32 	%f930, %f928, %f929;
	sub.f32 	%f931, %f2363, %f930;
	sub.f32 	%f932, %f927, %f929;
	add.f32 	%f933, %f932, %f931;
	add.f32 	%f934, %f926, 0f00000000;
	add.f32 	%f935, %f934, %f933;
	add.f32 	%f2367, %f928, %f935;
	sub.f32 	%f936, %f2367, %f928;
	sub.f32 	%f937, %f2367, %f936;
	sub.f32 	%f938, %f928, %f937;
	sub.f32 	%f939, %f935, %f936;
	add.f32 	%f2366, %f939, %f938;
$L__BB0_97:
	setp.lt.u32 	%p109, %r5, 2;
	mov.b32 	%r258, %f2367;
	shfl.sync.up.b32	%r57|%p110, %r258, 2, 0, -1;
	mov.b32 	%r259, %f2366;
	shfl.sync.up.b32	%r58|%p111, %r259, 2, 0, -1;
	@%p109 bra 	$L__BB0_99;
	mov.b32 	%f940, %r58;
	mov.b32 	%f941, %r57;
	add.f32 	%f942, %f2367, %f941;
	sub.f32 	%f943, %f942, %f2367;
	sub.f32 	%f944, %f942, %f943;
	sub.f32 	%f945, %f2367, %f944;
	sub.f32 	%f946, %f941, %f943;
	add.f32 	%f947, %f946, %f945;
	add.f32 	%f948, %f2366, %f940;
	add.f32 	%f949, %f948, %f947;
	add.f32 	%f2367, %f942, %f949;
	sub.f32 	%f950, %f2367, %f942;
	sub.f32 	%f951, %f2367, %f950;
	sub.f32 	%f952, %f942, %f951;
	sub.f32 	%f953, %f949, %f950;
	add.f32 	%f2366, %f953, %f952;
$L__BB0_99:
	setp.lt.u32 	%p112, %r5, 4;
	mov.b32 	%r260, %f2367;
	shfl.sync.up.b32	%r59|%p113, %r260, 4, 0, -1;
	mov.b32 	%r261, %f2366;
	shfl.sync.up.b32	%r60|%p114, %r261, 4, 0, -1;
	@%p112 bra 	$L__BB0_101;
	mov.b32 	%f954, %r60;
	mov.b32 	%f955, %r59;
	add.f32 	%f956, %f2367, %f955;
	sub.f32 	%f957, %f956, %f2367;
	sub.f32 	%f958, %f956, %f957;
	sub.f32 	%f959, %f2367, %f958;
	sub.f32 	%f960, %f955, %f957;
	add.f32 	%f961, %f960, %f959;
	add.f32 	%f962, %f2366, %f954;
	add.f32 	%f963, %f962, %f961;
	add.f32 	%f2367, %f956, %f963;
	sub.f32 	%f964, %f2367, %f956;
	sub.f32 	%f965, %f2367, %f964;
	sub.f32 	%f966, %f956, %f965;
	sub.f32 	%f967, %f963, %f964;
	add.f32 	%f2366, %f967, %f966;
$L__BB0_101:
	setp.lt.u32 	%p115, %r5, 8;
	mov.b32 	%r262, %f2367;
	shfl.sync.up.b32	%r61|%p116, %r262, 8, 0, -1;
	mov.b32 	%r263, %f2366;
	shfl.sync.up.b32	%r62|%p117, %r263, 8, 0, -1;
	@%p115 bra 	$L__BB0_103;
	mov.b32 	%f968, %r62;
	mov.b32 	%f969, %r61;
	add.f32 	%f970, %f2367, %f969;
	sub.f32 	%f971, %f970, %f2367;
	sub.f32 	%f972, %f970, %f971;
	sub.f32 	%f973, %f2367, %f972;
	sub.f32 	%f974, %f969, %f971;
	add.f32 	%f975, %f974, %f973;
	add.f32 	%f976, %f2366, %f968;
	add.f32 	%f977, %f976, %f975;
	add.f32 	%f2367, %f970, %f977;
	sub.f32 	%f978, %f2367, %f970;
	sub.f32 	%f979, %f2367, %f978;
	sub.f32 	%f980, %f970, %f979;
	sub.f32 	%f981, %f977, %f978;
	add.f32 	%f2366, %f981, %f980;
$L__BB0_103:
	setp.lt.u32 	%p118, %r5, 16;
	mov.b32 	%r264, %f2367;
	shfl.sync.up.b32	%r63|%p119, %r264, 16, 0, -1;
	mov.b32 	%r265, %f2366;
	shfl.sync.up.b32	%r64|%p120, %r265, 16, 0, -1;
	@%p118 bra 	$L__BB0_105;
	mov.b32 	%f982, %r64;
	mov.b32 	%f983, %r63;
	add.f32 	%f984, %f2367, %f983;
	sub.f32 	%f985, %f984, %f2367;
	sub.f32 	%f986, %f984, %f985;
	sub.f32 	%f987, %f2367, %f986;
	sub.f32 	%f988, %f983, %f985;
	add.f32 	%f989, %f988, %f987;
	add.f32 	%f990, %f2366, %f982;
	add.f32 	%f991, %f990, %f989;
	add.f32 	%f2367, %f984, %f991;
	sub.f32 	%f992, %f2367, %f984;
	sub.f32 	%f993, %f2367, %f992;
	sub.f32 	%f994, %f984, %f993;
	sub.f32 	%f995, %f991, %f992;
	add.f32 	%f2366, %f995, %f994;
$L__BB0_105:
	setp.ne.s32 	%p121, %r5, 31;
	@%p121 bra 	$L__BB0_107;
	st.shared.f32 	[%r19], %f2367;
	st.shared.f32 	[%r19+4], %f2366;
$L__BB0_107:
	setp.gt.u32 	%p122, %r1, 31;
	bar.sync 	0;
	@%p122 bra 	$L__BB0_122;
	setp.gt.u32 	%p123, %r5, 7;
	mov.f32 	%f2374, 0f00000000;
	mov.f32 	%f2375, %f2374;
	@%p123 bra 	$L__BB0_110;
	ld.shared.f32 	%f2375, [%r20];
	ld.shared.f32 	%f2374, [%r20+4];
$L__BB0_110:
	setp.eq.s32 	%p124, %r5, 0;
	mov.b32 	%r266, %f2375;
	shfl.sync.up.b32	%r65|%p125, %r266, 1, 0, -1;
	mov.b32 	%r267, %f2374;
	shfl.sync.up.b32	%r66|%p126, %r267, 1, 0, -1;
	mov.f32 	%f2378, %f2375;
	mov.f32 	%f2379, %f2374;
	@%p124 bra 	$L__BB0_112;
	mov.b32 	%f997, %r66;
	mov.b32 	%f998, %r65;
	add.f32 	%f999, %f2375, %f998;
	sub.f32 	%f1000, %f999, %f2375;
	sub.f32 	%f1001, %f999, %f1000;
	sub.f32 	%f1002, %f2375, %f1001;
	sub.f32 	%f1003, %f998, %f1000;
	add.f32 	%f1004, %f1003, %f1002;
	add.f32 	%f1005, %f2374, %f997;
	add.f32 	%f1006, %f1005, %f1004;
	add.f32 	%f2378, %f999, %f1006;
	sub.f32 	%f1007, %f2378, %f999;
	sub.f32 	%f1008, %f2378, %f1007;
	sub.f32 	%f1009, %f999, %f1008;
	sub.f32 	%f1010, %f1006, %f1007;
	add.f32 	%f2379, %f1010, %f1009;
$L__BB0_112:
	setp.lt.u32 	%p127, %r5, 2;
	mov.b32 	%r268, %f2378;
	shfl.sync.up.b32	%r67|%p128, %r268, 2, 0, -1;
	mov.b32 	%r269, %f2379;
	shfl.sync.up.b32	%r68|%p129, %r269, 2, 0, -1;
	@%p127 bra 	$L__BB0_114;
	mov.b32 	%f1011, %r68;
	mov.b32 	%f1012, %r67;
	add.f32 	%f1013, %f2378, %f1012;
	sub.f32 	%f1014, %f1013, %f2378;
	sub.f32 	%f1015, %f1013, %f1014;
	sub.f32 	%f1016, %f2378, %f1015;
	sub.f32 	%f1017, %f1012, %f1014;
	add.f32 	%f1018, %f1017, %f1016;
	add.f32 	%f1019, %f2379, %f1011;
	add.f32 	%f1020, %f1019, %f1018;
	add.f32 	%f2378, %f1013, %f1020;
	sub.f32 	%f1021, %f2378, %f1013;
	sub.f32 	%f1022, %f2378, %f1021;
	sub.f32 	%f1023, %f1013, %f1022;
	sub.f32 	%f1024, %f1020, %f1021;
	add.f32 	%f2379, %f1024, %f1023;
$L__BB0_114:
	setp.lt.u32 	%p130, %r5, 4;
	mov.b32 	%r270, %f2378;
	shfl.sync.up.b32	%r69|%p131, %r270, 4, 0, -1;
	mov.b32 	%r271, %f2379;
	shfl.sync.up.b32	%r70|%p132, %r271, 4, 0, -1;
	@%p130 bra 	$L__BB0_116;
	mov.b32 	%f1025, %r70;
	mov.b32 	%f1026, %r69;
	add.f32 	%f1027, %f2378, %f1026;
	sub.f32 	%f1028, %f1027, %f2378;
	sub.f32 	%f1029, %f1027, %f1028;
	sub.f32 	%f1030, %f2378, %f1029;
	sub.f32 	%f1031, %f1026, %f1028;
	add.f32 	%f1032, %f1031, %f1030;
	add.f32 	%f1033, %f2379, %f1025;
	add.f32 	%f1034, %f1033, %f1032;
	add.f32 	%f2378, %f1027, %f1034;
	sub.f32 	%f1035, %f2378, %f1027;
	sub.f32 	%f1036, %f2378, %f1035;
	sub.f32 	%f1037, %f1027, %f1036;
	sub.f32 	%f1038, %f1034, %f1035;
	add.f32 	%f2379, %f1038, %f1037;
$L__BB0_116:
	setp.lt.u32 	%p133, %r5, 8;
	mov.b32 	%r272, %f2378;
	shfl.sync.up.b32	%r71|%p134, %r272, 8, 0, -1;
	mov.b32 	%r273, %f2379;
	shfl.sync.up.b32	%r72|%p135, %r273, 8, 0, -1;
	@%p133 bra 	$L__BB0_118;
	mov.b32 	%f1039, %r72;
	mov.b32 	%f1040, %r71;
	add.f32 	%f1041, %f2378, %f1040;
	sub.f32 	%f1042, %f1041, %f2378;
	sub.f32 	%f1043, %f1041, %f1042;
	sub.f32 	%f1044, %f2378, %f1043;
	sub.f32 	%f1045, %f1040, %f1042;
	add.f32 	%f1046, %f1045, %f1044;
	add.f32 	%f1047, %f2379, %f1039;
	add.f32 	%f1048, %f1047, %f1046;
	add.f32 	%f2378, %f1041, %f1048;
	sub.f32 	%f1049, %f2378, %f1041;
	sub.f32 	%f1050, %f2378, %f1049;
	sub.f32 	%f1051, %f1041, %f1050;
	sub.f32 	%f1052, %f1048, %f1049;
	add.f32 	%f2379, %f1052, %f1051;
$L__BB0_118:
	setp.lt.u32 	%p136, %r5, 16;
	mov.b32 	%r274, %f2378;
	shfl.sync.up.b32	%r73|%p137, %r274, 16, 0, -1;
	mov.b32 	%r275, %f2379;
	shfl.sync.up.b32	%r74|%p138, %r275, 16, 0, -1;
	@%p136 bra 	$L__BB0_120;
	mov.b32 	%f1053, %r74;
	mov.b32 	%f1054, %r73;
	add.f32 	%f1055, %f2378, %f1054;
	sub.f32 	%f1056, %f1055, %f2378;
	sub.f32 	%f1057, %f1055, %f1056;
	sub.f32 	%f1058, %f2378, %f1057;
	sub.f32 	%f1059, %f1054, %f1056;
	add.f32 	%f1060, %f1059, %f1058;
	add.f32 	%f1061, %f2379, %f1053;
	add.f32 	%f1062, %f1061, %f1060;
	add.f32 	%f2378, %f1055, %f1062;
	sub.f32 	%f1063, %f2378, %f1055;
	sub.f32 	%f1064, %f2378, %f1063;
	sub.f32 	%f1065, %f1055, %f1064;
	sub.f32 	%f1066, %f1062, %f1063;
	add.f32 	%f2379, %f1066, %f1065;
$L__BB0_120:
	setp.gt.u32 	%p139, %r5, 7;
	neg.f32 	%f1067, %f2375;
	sub.f32 	%f166, %f2378, %f2375;
	sub.f32 	%f1068, %f166, %f2378;
	sub.f32 	%f1069, %f166, %f1068;
	sub.f32 	%f1070, %f2378, %f1069;
	sub.f32 	%f1071, %f1067, %f1068;
	add.f32 	%f1072, %f1071, %f1070;
	sub.f32 	%f1073, %f2379, %f2374;
	add.f32 	%f167, %f1073, %f1072;
	@%p139 bra 	$L__BB0_122;
	add.f32 	%f1074, %f166, %f167;
	sub.f32 	%f1075, %f1074, %f166;
	st.shared.f32 	[%r20], %f1074;
	sub.f32 	%f1076, %f167, %f1075;
	sub.f32 	%f1077, %f1074, %f1075;
	sub.f32 	%f1078, %f166, %f1077;
	add.f32 	%f1079, %f1076, %f1078;
	st.shared.f32 	[%r20+4], %f1079;
$L__BB0_122:
	setp.ge.s32 	%p140, %r53, %r185;
	bar.sync 	0;
	ld.shared.f32 	%f1080, [%r19];
	ld.shared.f32 	%f1081, [%r19+4];
	neg.f32 	%f1082, %f2363;
	sub.f32 	%f1083, %f2367, %f2363;
	sub.f32 	%f1084, %f1083, %f2367;
	sub.f32 	%f1085, %f1083, %f1084;
	sub.f32 	%f1086, %f2367, %f1085;
	sub.f32 	%f1087, %f1082, %f1084;
	add.f32 	%f1088, %f1087, %f1086;
	add.f32 	%f1089, %f2366, %f1088;
	add.f32 	%f1090, %f1083, %f1089;
	sub.f32 	%f1091, %f1090, %f1083;
	sub.f32 	%f1092, %f1090, %f1091;
	sub.f32 	%f1093, %f1083, %f1092;
	sub.f32 	%f1094, %f1089, %f1091;
	add.f32 	%f1095, %f1094, %f1093;
	add.f32 	%f1096, %f1090, %f1080;
	sub.f32 	%f1097, %f1096, %f1080;
	sub.f32 	%f1098, %f1096, %f1097;
	sub.f32 	%f1099, %f1080, %f1098;
	sub.f32 	%f1100, %f1090, %f1097;
	add.f32 	%f1101, %f1100, %f1099;
	add.f32 	%f1102, %f1095, %f1081;
	add.f32 	%f1103, %f1102, %f1101;
	add.f32 	%f1104, %f1096, %f1103;
	sub.f32 	%f1105, %f1104, %f1096;
	sub.f32 	%f1106, %f1104, %f1105;
	sub.f32 	%f1107, %f1096, %f1106;
	sub.f32 	%f1108, %f1103, %f1105;
	add.f32 	%f1109, %f1108, %f1107;
	add.f32 	%f1110, %f2363, %f1104;
	sub.f32 	%f1111, %f1110, %f1104;
	sub.f32 	%f1112, %f1110, %f1111;
	sub.f32 	%f1113, %f1104, %f1112;
	sub.f32 	%f1114, %f2363, %f1111;
	add.f32 	%f1115, %f1114, %f1113;
	add.f32 	%f1116, %f1109, 0f00000000;
	add.f32 	%f1117, %f1115, %f1116;
	add.f32 	%f168, %f1110, %f1117;
	sub.f32 	%f1118, %f168, %f1110;
	sub.f32 	%f1119, %f168, %f1118;
	sub.f32 	%f1120, %f1110, %f1119;
	sub.f32 	%f1121, %f1117, %f1118;
	add.f32 	%f169, %f1121, %f1120;
	setp.le.s32 	%p141, %r53, %r3;
	or.pred  	%p142, %p140, %p141;
	@%p142 bra 	$L__BB0_124;
	add.f32 	%f1122, %f113, %f168;
	sub.f32 	%f1123, %f1122, %f113;
	add.f32 	%f1124, %f114, %f169;
	sub.f32 	%f1125, %f168, %f1123;
	sub.f32 	%f1126, %f1123, %f1122;
	add.f32 	%f1127, %f113, %f1126;
	add.f32 	%f1128, %f1125, %f1127;
	add.f32 	%f1129, %f1128, %f1124;
	add.f32 	%f1130, %f1122, %f1129;
	sub.f32 	%f1131, %f1130, %f1122;
	sub.f32 	%f1132, %f1129, %f1131;
	sub.f32 	%f1133, %f1131, %f1130;
	add.f32 	%f1134, %f1122, %f1133;
	add.f32 	%f1135, %f1132, %f1134;
	add.f32 	%f1136, %f1130, %f1135;
	mul.wide.u32 	%rd42, %r53, 4;
	add.s64 	%rd43, %rd1, %rd42;
	st.global.f32 	[%rd43], %f1136;
$L__BB0_124:
	setp.ne.s32 	%p143, %r1, %r6;
	@%p143 bra 	$L__BB0_126;
	st.shared.f32 	[_ZZ28obv_batch_f32_pass1_tilescanE14seg_sum_shared_$_0], %f168;
	st.shared.f32 	[_ZZ28obv_batch_f32_pass1_tilescanE14seg_sum_shared_$_1], %f169;
$L__BB0_126:
	bar.sync 	0;
	ld.shared.f32 	%f1138, [_ZZ28obv_batch_f32_pass1_tilescanE14seg_sum_shared_$_0];
	ld.shared.f32 	%f1139, [_ZZ28obv_batch_f32_pass1_tilescanE14seg_sum_shared_$_1];
	add.f32 	%f1140, %f113, %f1138;
	sub.f32 	%f1141, %f1140, %f113;
	sub.f32 	%f1142, %f1141, %f1140;
	add.f32 	%f1143, %f113, %f1142;
	sub.f32 	%f1144, %f1138, %f1141;
	add.f32 	%f1145, %f1144, %f1143;
	add.f32 	%f1146, %f114, %f1139;
	add.f32 	%f1147, %f1146, %f1145;
	add.f32 	%f170, %f1140, %f1147;
	sub.f32 	%f1148, %f170, %f1140;
	sub.f32 	%f1149, %f1148, %f170;
	add.f32 	%f1150, %f1140, %f1149;
	sub.f32 	%f1151, %f1147, %f1148;
	add.f32 	%f171, %f1151, %f1150;
	add.s32 	%r75, %r53, %r4;
	setp.ge.s32 	%p144, %r75, %r185;
	mov.f32 	%f2386, 0f00000000;
	@%p144 bra 	$L__BB0_128;
	mul.wide.s32 	%rd44, %r75, 4;
	add.s64 	%rd45, %rd3, %rd44;
	ld.global.nc.f32 	%f2386, [%rd45];
$L__BB0_128:
	setp.ge.s32 	%p145, %r75, %r185;
	mov.b32 	%r276, %f2386;
	shfl.sync.up.b32	%r76|%p146, %r276, 1, 0, -1;
	mov.f32 	%f2388, 0f00000000;
	@%p145 bra 	$L__BB0_136;
	setp.lt.s32 	%p147, %r75, %r3;
	@%p147 bra 	$L__BB0_135;
	ld.param.u32 	%r415, [obv_batch_f32_pass1_tilescan_param_4];
	setp.eq.s32 	%p148, %r415, %r75;
	@%p148 bra 	$L__BB0_134;
	setp.ne.s32 	%p149, %r5, 0;
	mov.b32 	%f2387, %r76;
	@%p149 bra 	$L__BB0_133;
	add.s32 	%r277, %r6, %r53;
	mul.wide.u32 	%rd46, %r277, 4;
	add.s64 	%rd47, %rd3, %rd46;
	ld.global.nc.f32 	%f2387, [%rd47];
$L__BB0_133:
	setp.gt.f32 	%p150, %f2386, %f2387;
	selp.u32 	%r278, 1, 0, %p150;
	setp.lt.f32 	%p151, %f2386, %f2387;
	selp.s32 	%r279, -1, 0, %p151;
	add.s32 	%r280, %r279, %r278;
	cvt.rn.f32.s32 	%f1153, %r280;
	mul.wide.u32 	%rd48, %r75, 4;
	add.s64 	%rd49, %rd2, %rd48;
	ld.global.nc.f32 	%f1154, [%rd49];
	mul.f32 	%f2388, %f1154, %f1153;
	bra.uni 	$L__BB0_136;
$L__BB0_134:
	ld.param.u32 	%r416, [obv_batch_f32_pass1_tilescan_param_4];
	mul.wide.u32 	%rd50, %r416, 4;
	add.s64 	%rd51, %rd1, %rd50;
	mov.b32 	%r281, 0;
	st.global.u32 	[%rd51], %r281;
	bra.uni 	$L__BB0_136;
$L__BB0_135:
	mul.wide.s32 	%rd52, %r75, 4;
	add.s64 	%rd53, %rd1, %rd52;
	mov.b32 	%r282, 2147483647;
	st.global.u32 	[%rd53], %r282;
$L__BB0_136:
	setp.eq.s32 	%p152, %r5, 0;
	mov.b32 	%r283, %f2388;
	shfl.sync.up.b32	%r77|%p153, %r283, 1, 0, -1;
	mov.b32 	%r284, 0;
	shfl.sync.up.b32	%r78|%p154, %r284, 1, 0, -1;
	mov.f32 	%f2391, 0f00000000;
	mov.f32 	%f2392, %f2388;
	@%p152 bra 	$L__BB0_138;
	mov.b32 	%f1158, %r78;
	mov.b32 	%f1159, %r77;
	add.f32 	%f1160, %f2388, %f1159;
	sub.f32 	%f1161, %f1160, %f2388;
	sub.f32 	%f1162, %f1160, %f1161;
	sub.f32 	%f1163, %f2388, %f1162;
	sub.f32 	%f1164, %f1159, %f1161;
	add.f32 	%f1165, %f1164, %f1163;
	add.f32 	%f1166, %f1158, 0f00000000;
	add.f32 	%f1167, %f1166, %f1165;
	add.f32 	%f2392, %f1160, %f1167;
	sub.f32 	%f1168, %f2392, %f1160;
	sub.f32 	%f1169, %f2392, %f1168;
	sub.f32 	%f1170, %f1160, %f1169;
	sub.f32 	%f1171, %f1167, %f1168;
	add.f32 	%f2391, %f1171, %f1170;
$L__BB0_138:
	setp.lt.u32 	%p155, %r5, 2;
	mov.b32 	%r285, %f2392;
	shfl.sync.up.b32	%r79|%p156, %r285, 2, 0, -1;
	mov.b32 	%r286, %f2391;
	shfl.sync.up.b32	%r80|%p157, %r286, 2, 0, -1;
	@%p155 bra 	$L__BB0_140;
	mov.b32 	%f1172, %r80;
	mov.b32 	%f1173, %r79;
	add.f32 	%f1174, %f2392, %f1173;
	sub.f32 	%f1175, %f1174, %f2392;
	sub.f32 	%f1176, %f1174, %f1175;
	sub.f32 	%f1177, %f2392, %f1176;
	sub.f32 	%f1178, %f1173, %f1175;
	add.f32 	%f1179, %f1178, %f1177;
	add.f32 	%f1180, %f2391, %f1172;
	add.f32 	%f1181, %f1180, %f1179;
	add.f32 	%f2392, %f1174, %f1181;
	sub.f32 	%f1182, %f2392, %f1174;
	sub.f32 	%f1183, %f2392, %f1182;
	sub.f32 	%f1184, %f1174, %f1183;
	sub.f32 	%f1185, %f1181, %f1182;
	add.f32 	%f2391, %f1185, %f1184;
$L__BB0_140:
	setp.lt.u32 	%p158, %r5, 4;
	mov.b32 	%r287, %f2392;
	shfl.sync.up.b32	%r81|%p159, %r287, 4, 0, -1;
	mov.b32 	%r288, %f2391;
	shfl.sync.up.b32	%r82|%p160, %r288, 4, 0, -1;
	@%p158 bra 	$L__BB0_142;
	mov.b32 	%f1186, %r82;
	mov.b32 	%f1187, %r81;
	add.f32 	%f1188, %f2392, %f1187;
	sub.f32 	%f1189, %f1188, %f2392;
	sub.f32 	%f1190, %f1188, %f1189;
	sub.f32 	%f1191, %f2392, %f1190;
	sub.f32 	%f1192, %f1187, %f1189;
	add.f32 	%f1193, %f1192, %f1191;
	add.f32 	%f1194, %f2391, %f1186;
	add.f32 	%f1195, %f1194, %f1193;
	add.f32 	%f2392, %f1188, %f1195;
	sub.f32 	%f1196, %f2392, %f1188;
	sub.f32 	%f1197, %f2392, %f1196;
	sub.f32 	%f1198, %f1188, %f1197;
	sub.f32 	%f1199, %f1195, %f1196;
	add.f32 	%f2391, %f1199, %f1198;
$L__BB0_142:
	setp.lt.u32 	%p161, %r5, 8;
	mov.b32 	%r289, %f2392;
	shfl.sync.up.b32	%r83|%p162, %r289, 8, 0, -1;
	mov.b32 	%r290, %f2391;
	shfl.sync.up.b32	%r84|%p163, %r290, 8, 0, -1;
	@%p161 bra 	$L__BB0_144;
	mov.b32 	%f1200, %r84;
	mov.b32 	%f1201, %r83;
	add.f32 	%f1202, %f2392, %f1201;
	sub.f32 	%f1203, %f1202, %f2392;
	sub.f32 	%f1204, %f1202, %f1203;
	sub.f32 	%f1205, %f2392, %f1204;
	sub.f32 	%f1206, %f1201, %f1203;
	add.f32 	%f1207, %f1206, %f1205;
	add.f32 	%f1208, %f2391, %f1200;
	add.f32 	%f1209, %f1208, %f1207;
	add.f32 	%f2392, %f1202, %f1209;
	sub.f32 	%f1210, %f2392, %f1202;
	sub.f32 	%f1211, %f2392, %f1210;
	sub.f32 	%f1212, %f1202, %f1211;
	sub.f32 	%f1213, %f1209, %f1210;
	add.f32 	%f2391, %f1213, %f1212;
$L__BB0_144:
	setp.lt.u32 	%p164, %r5, 16;
	mov.b32 	%r291, %f2392;
	shfl.sync.up.b32	%r85|%p165, %r291, 16, 0, -1;
	mov.b32 	%r292, %f2391;
	shfl.sync.up.b32	%r86|%p166, %r292, 16, 0, -1;
	@%p164 bra 	$L__BB0_146;
	mov.b32 	%f1214, %r86;
	mov.b32 	%f1215, %r85;
	add.f32 	%f1216, %f2392, %f1215;
	sub.f32 	%f1217, %f1216, %f2392;
	sub.f32 	%f1218, %f1216, %f1217;
	sub.f32 	%f1219, %f2392, %f1218;
	sub.f32 	%f1220, %f1215, %f1217;
	add.f32 	%f1221, %f1220, %f1219;
	add.f32 	%f1222, %f2391, %f1214;
	add.f32 	%f1223, %f1222, %f1221;
	add.f32 	%f2392, %f1216, %f1223;
	sub.f32 	%f1224, %f2392, %f1216;
	sub.f32 	%f1225, %f2392, %f1224;
	sub.f32 	%f1226, %f1216, %f1225;
	sub.f32 	%f1227, %f1223, %f1224;
	add.f32 	%f2391, %f1227, %f1226;
$L__BB0_146:
	setp.ne.s32 	%p167, %r5, 31;
	@%p167 bra 	$L__BB0_148;
	st.shared.f32 	[%r19], %f2392;
	st.shared.f32 	[%r19+4], %f2391;
$L__BB0_148:
	setp.gt.u32 	%p168, %r1, 31;
	bar.sync 	0;
	@%p168 bra 	$L__BB0_163;
	setp.gt.u32 	%p169, %r5, 7;
	mov.f32 	%f2399, 0f00000000;
	mov.f32 	%f2400, %f2399;
	@%p169 bra 	$L__BB0_151;
	ld.shared.f32 	%f2400, [%r20];
	ld.shared.f32 	%f2399, [%r20+4];
$L__BB0_151:
	setp.eq.s32 	%p170, %r5, 0;
	mov.b32 	%r293, %f2400;
	shfl.sync.up.b32	%r87|%p171, %r293, 1, 0, -1;
	mov.b32 	%r294, %f2399;
	shfl.sync.up.b32	%r88|%p172, %r294, 1, 0, -1;
	mov.f32 	%f2403, %f2400;
	mov.f32 	%f2404, %f2399;
	@%p170 bra 	$L__BB0_153;
	mov.b32 	%f1229, %r88;
	mov.b32 	%f1230, %r87;
	add.f32 	%f1231, %f2400, %f1230;
	sub.f32 	%f1232, %f1231, %f2400;
	sub.f32 	%f1233, %f1231, %f1232;
	sub.f32 	%f1234, %f2400, %f1233;
	sub.f32 	%f1235, %f1230, %f1232;
	add.f32 	%f1236, %f1235, %f1234;
	add.f32 	%f1237, %f2399, %f1229;
	add.f32 	%f1238, %f1237, %f1236;
	add.f32 	%f2403, %f1231, %f1238;
	sub.f32 	%f1239, %f2403, %f1231;
	sub.f32 	%f1240, %f2403, %f1239;
	sub.f32 	%f1241, %f1231, %f1240;
	sub.f32 	%f1242, %f1238, %f1239;
	add.f32 	%f2404, %f1242, %f1241;
$L__BB0_153:
	setp.lt.u32 	%p173, %r5, 2;
	mov.b32 	%r295, %f2403;
	shfl.sync.up.b32	%r89|%p174, %r295, 2, 0, -1;
	mov.b32 	%r296, %f2404;
	shfl.sync.up.b32	%r90|%p175, %r296, 2, 0, -1;
	@%p173 bra 	$L__BB0_155;
	mov.b32 	%f1243, %r90;
	mov.b32 	%f1244, %r89;
	add.f32 	%f1245, %f2403, %f1244;
	sub.f32 	%f1246, %f1245, %f2403;
	sub.f32 	%f1247, %f1245, %f1246;
	sub.f32 	%f1248, %f2403, %f1247;
	sub.f32 	%f1249, %f1244, %f1246;
	add.f32 	%f1250, %f1249, %f1248;
	add.f32 	%f1251, %f2404, %f1243;
	add.f32 	%f1252, %f1251, %f1250;
	add.f32 	%f2403, %f1245, %f1252;
	sub.f32 	%f1253, %f2403, %f1245;
	sub.f32 	%f1254, %f2403, %f1253;
	sub.f32 	%f1255, %f1245, %f1254;
	sub.f32 	%f1256, %f1252, %f1253;
	add.f32 	%f2404, %f1256, %f1255;
$L__BB0_155:
	setp.lt.u32 	%p176, %r5, 4;
	mov.b32 	%r297, %f2403;
	shfl.sync.up.b32	%r91|%p177, %r297, 4, 0, -1;
	mov.b32 	%r298, %f2404;
	shfl.sync.up.b32	%r92|%p178, %r298, 4, 0, -1;
	@%p176 bra 	$L__BB0_157;
	mov.b32 	%f1257, %r92;
	mov.b32 	%f1258, %r91;
	add.f32 	%f1259, %f2403, %f1258;
	sub.f32 	%f1260, %f1259, %f2403;
	sub.f32 	%f1261, %f1259, %f1260;
	sub.f32 	%f1262, %f2403, %f1261;
	sub.f32 	%f1263, %f1258, %f1260;
	add.f32 	%f1264, %f1263, %f1262;
	add.f32 	%f1265, %f2404, %f1257;
	add.f32 	%f1266, %f1265, %f1264;
	add.f32 	%f2403, %f1259, %f1266;
	sub.f32 	%f1267, %f2403, %f1259;
	sub.f32 	%f1268, %f2403, %f1267;
	sub.f32 	%f1269, %f1259, %f1268;
	sub.f32 	%f1270, %f1266, %f1267;
	add.f32 	%f2404, %f1270, %f1269;
$L__BB0_157:
	setp.lt.u32 	%p179, %r5, 8;
	mov.b32 	%r299, %f2403;
	shfl.sync.up.b32	%r93|%p180, %r299, 8, 0, -1;
	mov.b32 	%r300, %f2404;
	shfl.sync.up.b32	%r94|%p181, %r300, 8, 0, -1;
	@%p179 bra 	$L__BB0_159;
	mov.b32 	%f1271, %r94;
	mov.b32 	%f1272, %r93;
	add.f32 	%f1273, %f2403, %f1272;
	sub.f32 	%f1274, %f1273, %f2403;
	sub.f32 	%f1275, %f1273, %f1274;
	sub.f32 	%f1276, %f2403, %f1275;
	sub.f32 	%f1277, %f1272, %f1274;
	add.f32 	%f1278, %f1277, %f1276;
	add.f32 	%f1279, %f2404, %f1271;
	add.f32 	%f1280, %f1279, %f1278;
	add.f32 	%f2403, %f1273, %f1280;
	sub.f32 	%f1281, %f2403, %f1273;
	sub.f32 	%f1282, %f2403, %f1281;
	sub.f32 	%f1283, %f1273, %f1282;
	sub.f32 	%f1284, %f1280, %f1281;
	add.f32 	%f2404, %f1284, %f1283;
$L__BB0_159:
	setp.lt.u32 	%p182, %r5, 16;
	mov.b32 	%r301, %f2403;
	shfl.sync.up.b32	%r95|%p183, %r301, 16, 0, -1;
	mov.b32 	%r302, %f2404;
	shfl.sync.up.b32	%r96|%p184, %r302, 16, 0, -1;
	@%p182 bra 	$L__BB0_161;
	mov.b32 	%f1285, %r96;
	mov.b32 	%f1286, %r95;
	add.f32 	%f1287, %f2403, %f1286;
	sub.f32 	%f1288, %f1287, %f2403;
	sub.f32 	%f1289, %f1287, %f1288;
	sub.f32 	%f1290, %f2403, %f1289;
	sub.f32 	%f1291, %f1286, %f1288;
	add.f32 	%f1292, %f1291, %f1290;
	add.f32 	%f1293, %f2404, %f1285;
	add.f32 	%f1294, %f1293, %f1292;
	add.f32 	%f2403, %f1287, %f1294;
	sub.f32 	%f1295, %f2403, %f1287;
	sub.f32 	%f1296, %f2403, %f1295;
	sub.f32 	%f1297, %f1287, %f1296;
	sub.f32 	%f1298, %f1294, %f1295;
	add.f32 	%f2404, %f1298, %f1297;
$L__BB0_161:
	setp.gt.u32 	%p185, %r5, 7;
	neg.f32 	%f1299, %f2400;
	sub.f32 	%f223, %f2403, %f2400;
	sub.f32 	%f1300, %f223, %f2403;
	sub.f32 	%f1301, %f223, %f1300;
	sub.f32 	%f1302, %f2403, %f1301;
	sub.f32 	%f1303, %f1299, %f1300;
	add.f32 	%f1304, %f1303, %f1302;
	sub.f32 	%f1305, %f2404, %f2399;
	add.f32 	%f224, %f1305, %f1304;
	@%p185 bra 	$L__BB0_163;
	add.f32 	%f1306, %f223, %f224;
	sub.f32 	%f1307, %f1306, %f223;
	st.shared.f32 	[%r20], %f1306;
	sub.f32 	%f1308, %f224, %f1307;
	sub.f32 	%f1309, %f1306, %f1307;
	sub.f32 	%f1310, %f223, %f1309;
	add.f32 	%f1311, %f1308, %f1310;
	st.shared.f32 	[%r20+4], %f1311;
$L__BB0_163:
	setp.ge.s32 	%p186, %r75, %r185;
	bar.sync 	0;
	ld.shared.f32 	%f1312, [%r19];
	ld.shared.f32 	%f1313, [%r19+4];
	neg.f32 	%f1314, %f2388;
	sub.f32 	%f1315, %f2392, %f2388;
	sub.f32 	%f1316, %f1315, %f2392;
	sub.f32 	%f1317, %f1315, %f1316;
	sub.f32 	%f1318, %f2392, %f1317;
	sub.f32 	%f1319, %f1314, %f1316;
	add.f32 	%f1320, %f1319, %f1318;
	add.f32 	%f1321, %f2391, %f1320;
	add.f32 	%f1322, %f1315, %f1321;
	sub.f32 	%f1323, %f1322, %f1315;
	sub.f32 	%f1324, %f1322, %f1323;
	sub.f32 	%f1325, %f1315, %f1324;
	sub.f32 	%f1326, %f1321, %f1323;
	add.f32 	%f1327, %f1326, %f1325;
	add.f32 	%f1328, %f1322, %f1312;
	sub.f32 	%f1329, %f1328, %f1312;
	sub.f32 	%f1330, %f1328, %f1329;
	sub.f32 	%f1331, %f1312, %f1330;
	sub.f32 	%f1332, %f1322, %f1329;
	add.f32 	%f1333, %f1332, %f1331;
	add.f32 	%f1334, %f1327, %f1313;
	add.f32 	%f1335, %f1334, %f1333;
	add.f32 	%f1336, %f1328, %f1335;
	sub.f32 	%f1337, %f1336, %f1328;
	sub.f32 	%f1338, %f1336, %f1337;
	sub.f32 	%f1339, %f1328, %f1338;
	sub.f32 	%f1340, %f1335, %f1337;
	add.f32 	%f1341, %f1340, %f1339;
	add.f32 	%f1342, %f2388, %f1336;
	sub.f32 	%f1343, %f1342, %f1336;
	sub.f32 	%f1344, %f1342, %f1343;
	sub.f32 	%f1345, %f1336, %f1344;
	sub.f32 	%f1346, %f2388, %f1343;
	add.f32 	%f1347, %f1346, %f1345;
	add.f32 	%f1348, %f1341, 0f00000000;
	add.f32 	%f1349, %f1347, %f1348;
	add.f32 	%f225, %f1342, %f1349;
	sub.f32 	%f1350, %f225, %f1342;
	sub.f32 	%f1351, %f225, %f1350;
	sub.f32 	%f1352, %f1342, %f1351;
	sub.f32 	%f1353, %f1349, %f1350;
	add.f32 	%f226, %f1353, %f1352;
	setp.le.s32 	%p187, %r75, %r3;
	or.pred  	%p188, %p186, %p187;
	@%p188 bra 	$L__BB0_165;
	add.f32 	%f1354, %f170, %f225;
	sub.f32 	%f1355, %f1354, %f170;
	add.f32 	%f1356, %f171, %f226;
	sub.f32 	%f1357, %f225, %f1355;
	sub.f32 	%f1358, %f1355, %f1354;
	add.f32 	%f1359, %f170, %f1358;
	add.f32 	%f1360, %f1357, %f1359;
	add.f32 	%f1361, %f1360, %f1356;
	add.f32 	%f1362, %f1354, %f1361;
	sub.f32 	%f1363, %f1362, %f1354;
	sub.f32 	%f1364, %f1361, %f1363;
	sub.f32 	%f1365, %f1363, %f1362;
	add.f32 	%f1366, %f1354, %f1365;
	add.f32 	%f1367, %f1364, %f1366;
	add.f32 	%f1368, %f1362, %f1367;
	mul.wide.u32 	%rd54, %r75, 4;
	add.s64 	%rd55, %rd1, %rd54;
	st.global.f32 	[%rd55], %f1368;
$L__BB0_165:
	setp.ne.s32 	%p189, %r1, %r6;
	@%p189 bra 	$L__BB0_167;
	st.shared.f32 	[_ZZ28obv_batch_f32_pass1_tilescanE14seg_sum_shared_$_0], %f225;
	st.shared.f32 	[_ZZ28obv_batch_f32_pass1_tilescanE14seg_sum_shared_$_1], %f226;
$L__BB0_167:
	bar.sync 	0;
	ld.shared.f32 	%f1370, [_ZZ28obv_batch_f32_pass1_tilescanE14seg_sum_shared_$_0];
	ld.shared.f32 	%f1371, [_ZZ28obv_batch_f32_pass1_tilescanE14seg_sum_shared_$_1];
	add.f32 	%f1372, %f170, %f1370;
	sub.f32 	%f1373, %f1372, %f170;
	sub.f32 	%f1374, %f1373, %f1372;
	add.f32 	%f1375, %f170, %f1374;
	sub.f32 	%f1376, %f1370, %f1373;
	add.f32 	%f1377, %f1376, %f1375;
	add.f32 	%f1378, %f171, %f1371;
	add.f32 	%f1379, %f1378, %f1377;
	add.f32 	%f227, %f1372, %f1379;
	sub.f32 	%f1380, %f227, %f1372;
	sub.f32 	%f1381, %f227, %f1380;
	sub.f32 	%f1382, %f1372, %f1381;
	sub.f32 	%f1383, %f1379, %f1380;
	add.f32 	%f228, %f1383, %f1382;
	add.s32 	%r97, %r75, %r4;
	setp.ge.s32 	%p190, %r97, %r185;
	mov.f32 	%f2411, 0f00000000;
	@%p190 bra 	$L__BB0_169;
	mul.wide.s32 	%rd56, %r97, 4;
	add.s64 	%rd57, %rd3, %rd56;
	ld.global.nc.f32 	%f2411, [%rd57];
$L__BB0_169:
	setp.ge.s32 	%p191, %r97, %r185;
	mov.b32 	%r303, %f2411;
	shfl.sync.up.b32	%r98|%p192, %r303, 1, 0, -1;
	mov.f32 	%f2413, 0f00000000;
	@%p191 bra 	$L__BB0_178;
	setp.lt.s32 	%p193, %r97, %r3;
	@%p193 bra 	$L__BB0_177;
	setp.eq.s32 	%p194, %r97, %r3;
	@%p194 bra 	$L__BB0_176;
	setp.ne.s32 	%p195, %r5, 0;
	mov.b32 	%f2412, %r98;
	@%p195 bra 	$L__BB0_175;
	setp.eq.s32 	%p196, %r97, 0;
	mov.f32 	%f2412, %f2411;
	@%p196 bra 	$L__BB0_175;
	add.s32 	%r304, %r6, %r75;
	mul.wide.u32 	%rd58, %r304, 4;
	add.s64 	%rd59, %rd3, %rd58;
	ld.global.nc.f32 	%f2412, [%rd59];
$L__BB0_175:
	setp.gt.f32 	%p197, %f2411, %f2412;
	selp.u32 	%r305, 1, 0, %p197;
	setp.lt.f32 	%p198, %f2411, %f2412;
	selp.s32 	%r306, -1, 0, %p198;
	add.s32 	%r307, %r306, %r305;
	cvt.rn.f32.s32 	%f1385, %r307;
	mul.wide.u32 	%rd60, %r97, 4;
	add.s64 	%rd61, %rd2, %rd60;
	ld.global.nc.f32 	%f1386, [%rd61];
	mul.f32 	%f2413, %f1386, %f1385;
	bra.uni 	$L__BB0_178;
$L__BB0_176:
	mul.wide.u32 	%rd62, %r3, 4;
	add.s64 	%rd63, %rd1, %rd62;
	mov.b32 	%r308, 0;
	st.global.u32 	[%rd63], %r308;
	bra.uni 	$L__BB0_178;
$L__BB0_177:
	mul.wide.s32 	%rd64, %r97, 4;
	add.s64 	%rd65, %rd1, %rd64;
	mov.b32 	%r309, 2147483647;
	st.global.u32 	[%rd65], %r309;
$L__BB0_178:
	setp.eq.s32 	%p199, %r5, 0;
	mov.b32 	%r310, %f2413;
	shfl.sync.up.b32	%r99|%p200, %r310, 1, 0, -1;
	mov.b32 	%r311, 0;
	shfl.sync.up.b32	%r100|%p201, %r311, 1, 0, -1;
	mov.f32 	%f2416, 0f00000000;
	mov.f32 	%f2417, %f2413;
	@%p199 bra 	$L__BB0_180;
	mov.b32 	%f1390, %r100;
	mov.b32 	%f1391, %r99;
	add.f32 	%f1392, %f2413, %f1391;
	sub.f32 	%f1393, %f1392, %f2413;
	sub.f32 	%f1394, %f1392, %f1393;
	sub.f32 	%f1395, %f2413, %f1394;
	sub.f32 	%f1396, %f1391, %f1393;
	add.f32 	%f1397, %f1396, %f1395;
	add.f32 	%f1398, %f1390, 0f00000000;
	add.f32 	%f1399, %f1398, %f1397;
	add.f32 	%f2417, %f1392, %f1399;
	sub.f32 	%f1400, %f2417, %f1392;
	sub.f32 	%f1401, %f2417, %f1400;
	sub.f32 	%f1402, %f1392, %f1401;
	sub.f32 	%f1403, %f1399, %f1400;
	add.f32 	%f2416, %f1403, %f1402;
$L__BB0_180:
	setp.lt.u32 	%p202, %r5, 2;
	mov.b32 	%r312, %f2417;
	shfl.sync.up.b32	%r101|%p203, %r312, 2, 0, -1;
	mov.b32 	%r313, %f2416;
	shfl.sync.up.b32	%r102|%p204, %r313, 2, 0, -1;
	@%p202 bra 	$L__BB0_182;
	mov.b32 	%f1404, %r102;
	mov.b32 	%f1405, %r101;
	add.f32 	%f1406, %f2417, %f1405;
	sub.f32 	%f1407, %f1406, %f2417;
	sub.f32 	%f1408, %f1406, %f1407;
	sub.f32 	%f1409, %f2417, %f1408;
	sub.f32 	%f1410, %f1405, %f1407;
	add.f32 	%f1411, %f1410, %f1409;
	add.f32 	%f1412, %f2416, %f1404;
	add.f32 	%f1413, %f1412, %f1411;
	add.f32 	%f2417, %f1406, %f1413;
	sub.f32 	%f1414, %f2417, %f1406;
	sub.f32 	%f1415, %f2417, %f1414;
	sub.f32 	%f1416, %f1406, %f1415;
	sub.f32 	%f1417, %f1413, %f1414;
	add.f32 	%f2416, %f1417, %f1416;
$L__BB0_182:
	setp.lt.u32 	%p205, %r5, 4;
	mov.b32 	%r314, %f2417;
	shfl.sync.up.b32	%r103|%p206, %r314, 4, 0, -1;
	mov.b32 	%r315, %f2416;
	shfl.sync.up.b32	%r104|%p207, %r315, 4, 0, -1;
	@%p205 bra 	$L__BB0_184;
	mov.b32 	%f1418, %r104;
	mov.b32 	%f1419, %r103;
	add.f32 	%f1420, %f2417, %f1419;
	sub.f32 	%f1421, %f1420, %f2417;
	sub.f32 	%f1422, %f1420, %f1421;
	sub.f32 	%f1423, %f2417, %f1422;
	sub.f32 	%f1424, %f1419, %f1421;
	add.f32 	%f1425, %f1424, %f1423;
	add.f32 	%f1426, %f2416, %f1418;
	add.f32 	%f1427, %f1426, %f1425;
	add.f32 	%f2417, %f1420, %f1427;
	sub.f32 	%f1428, %f2417, %f1420;
	sub.f32 	%f1429, %f2417, %f1428;
	sub.f32 	%f1430, %f1420, %f1429;
	sub.f32 	%f1431, %f1427, %f1428;
	add.f32 	%f2416, %f1431, %f1430;
$L__BB0_184:
	setp.lt.u32 	%p208, %r5, 8;
	mov.b32 	%r316, %f2417;
	shfl.sync.up.b32	%r105|%p209, %r316, 8, 0, -1;
	mov.b32 	%r317, %f2416;
	shfl.sync.up.b32	%r106|%p210, %r317, 8, 0, -1;
	@%p208 bra 	$L__BB0_186;
	mov.b32 	%f1432, %r106;
	mov.b32 	%f1433, %r105;
	add.f32 	%f1434, %f2417, %f1433;
	sub.f32 	%f1435, %f1434, %f2417;
	sub.f32 	%f1436, %f1434, %f1435;
	sub.f32 	%f1437, %f2417, %f1436;
	sub.f32 	%f1438, %f1433, %f1435;
	add.f32 	%f1439, %f1438, %f1437;
	add.f32 	%f1440, %f2416, %f1432;
	add.f32 	%f1441, %f1440, %f1439;
	add.f32 	%f2417, %f1434, %f1441;
	sub.f32 	%f1442, %f2417, %f1434;
	sub.f32 	%f1443, %f2417, %f1442;
	sub.f32 	%f1444, %f1434, %f1443;
	sub.f32 	%f1445, %f1441, %f1442;
	add.f32 	%f2416, %f1445, %f1444;
$L__BB0_186:
	setp.lt.u32 	%p211, %r5, 16;
	mov.b32 	%r318, %f2417;
	shfl.sync.up.b32	%r107|%p212, %r318, 16, 0, -1;
	mov.b32 	%r319, %f2416;
	shfl.sync.up.b32	%r108|%p213, %r319, 16, 0, -1;
	@%p211 bra 	$L__BB0_188;
	mov.b32 	%f1446, %r108;
	mov.b32 	%f1447, %r107;
	add.f32 	%f1448, %f2417, %f1447;
	sub.f32 	%f1449, %f1448, %f2417;
	sub.f32 	%f1450, %f1448, %f1449;
	sub.f32 	%f1451, %f2417, %f1450;
	sub.f32 	%f1452, %f1447, %f1449;
	add.f32 	%f1453, %f1452, %f1451;
	add.f32 	%f1454, %f2416, %f1446;
	add.f32 	%f1455, %f1454, %f1453;
	add.f32 	%f2417, %f1448, %f1455;
	sub.f32 	%f1456, %f2417, %f1448;
	sub.f32 	%f1457, %f2417, %f1456;
	sub.f32 	%f1458, %f1448, %f1457;
	sub.f32 	%f1459, %f1455, %f1456;
	add.f32 	%f2416, %f1459, %f1458;
$L__BB0_188:
	setp.ne.s32 	%p214, %r5, 31;
	@%p214 bra 	$L__BB0_190;
	st.shared.f32 	[%r19], %f2417;
	st.shared.f32 	[%r19+4], %f2416;
$L__BB0_190:
	setp.gt.u32 	%p215, %r1, 31;
	bar.sync 	0;
	@%p215 bra 	$L__BB0_205;
	setp.gt.u32 	%p216, %r5, 7;
	mov.f32 	%f2424, 0f00000000;
	mov.f32 	%f2425, %f2424;
	@%p216 bra 	$L__BB0_193;
	ld.shared.f32 	%f2425, [%r20];
	ld.shared.f32 	%f2424, [%r20+4];
$L__BB0_193:
	setp.eq.s32 	%p217, %r5, 0;
	mov.b32 	%r320, %f2425;
	shfl.sync.up.b32	%r109|%p218, %r320, 1, 0, -1;
	mov.b32 	%r321, %f2424;
	shfl.sync.up.b32	%r110|%p219, %r321, 1, 0, -1;
	mov.f32 	%f2428, %f2425;
	mov.f32 	%f2429, %f2424;
	@%p217 bra 	$L__BB0_195;
	mov.b32 	%f1461, %r110;
	mov.b32 	%f1462, %r109;
	add.f32 	%f1463, %f2425, %f1462;
	sub.f32 	%f1464, %f1463, %f2425;
	sub.f32 	%f1465, %f1463, %f1464;
	sub.f32 	%f1466, %f2425, %f1465;
	sub.f32 	%f1467, %f1462, %f1464;
	add.f32 	%f1468, %f1467, %f1466;
	add.f32 	%f1469, %f2424, %f1461;
	add.f32 	%f1470, %f1469, %f1468;
	add.f32 	%f2428, %f1463, %f1470;
	sub.f32 	%f1471, %f2428, %f1463;
	sub.f32 	%f1472, %f2428, %f1471;
	sub.f32 	%f1473, %f1463, %f1472;
	sub.f32 	%f1474, %f1470, %f1471;
	add.f32 	%f2429, %f1474, %f1473;
$L__BB0_195:
	setp.lt.u32 	%p220, %r5, 2;
	mov.b32 	%r322, %f2428;
	shfl.sync.up.b32	%r111|%p221, %r322, 2, 0, -1;
	mov.b32 	%r323, %f2429;
	shfl.sync.up.b32	%r112|%p222, %r323, 2, 0, -1;
	@%p220 bra 	$L__BB0_197;
	mov.b32 	%f1475, %r112;
	mov.b32 	%f1476, %r111;
	add.f32 	%f1477, %f2428, %f1476;
	sub.f32 	%f1478, %f1477, %f2428;
	sub.f32 	%f1479, %f1477, %f1478;
	sub.f32 	%f1480, %f2428, %f1479;
	sub.f32 	%f1481, %f1476, %f1478;
	add.f32 	%f1482, %f1481, %f1480;
	add.f32 	%f1483, %f2429, %f1475;
	add.f32 	%f1484, %f1483, %f1482;
	add.f32 	%f2428, %f1477, %f1484;
	sub.f32 	%f1485, %f2428, %f1477;
	sub.f32 	%f1486, %f2428, %f1485;
	sub.f32 	%f1487, %f1477, %f1486;
	sub.f32 	%f1488, %f1484, %f1485;
	add.f32 	%f2429, %f1488, %f1487;
$L__BB0_197:
	setp.lt.u32 	%p223, %r5, 4;
	mov.b32 	%r324, %f2428;
	shfl.sync.up.b32	%r113|%p224, %r324, 4, 0, -1;
	mov.b32 	%r325, %f2429;
	shfl.sync.up.b32	%r114|%p225, %r325, 4, 0, -1;
	@%p223 bra 	$L__BB0_199;
	mov.b32 	%f1489, %r114;
	mov.b32 	%f1490, %r113;
	add.f32 	%f1491, %f2428, %f1490;
	sub.f32 	%f1492, %f1491, %f2428;
	sub.f32 	%f1493, %f1491, %f1492;
	sub.f32 	%f1494, %f2428, %f1493;
	sub.f32 	%f1495, %f1490, %f1492;
	add.f32 	%f1496, %f1495, %f1494;
	add.f32 	%f1497, %f2429, %f1489;
	add.f32 	%f1498, %f1497, %f1496;
	add.f32 	%f2428, %f1491, %f1498;
	sub.f32 	%f1499, %f2428, %f1491;
	sub.f32 	%f1500, %f2428, %f1499;
	sub.f32 	%f1501, %f1491, %f1500;
	sub.f32 	%f1502, %f1498, %f1499;
	add.f32 	%f2429, %f1502, %f1501;
$L__BB0_199:
	setp.lt.u32 	%p226, %r5, 8;
	mov.b32 	%r326, %f2428;
	shfl.sync.up.b32	%r115|%p227, %r326, 8, 0, -1;
	mov.b32 	%r327, %f2429;
	shfl.sync.up.b32	%r116|%p228, %r327, 8, 0, -1;
	@%p226 bra 	$L__BB0_201;
	mov.b32 	%f1503, %r116;
	mov.b32 	%f1504, %r115;
	add.f32 	%f1505, %f2428, %f1504;
	sub.f32 	%f1506, %f1505, %f2428;
	sub.f32 	%f1507, %f1505, %f1506;
	sub.f32 	%f1508, %f2428, %f1507;
	sub.f32 	%f1509, %f1504, %f1506;
	add.f32 	%f1510, %f1509, %f1508;
	add.f32 	%f1511, %f2429, %f1503;
	add.f32 	%f1512, %f1511, %f1510;
	add.f32 	%f2428, %f1505, %f1512;
	sub.f32 	%f1513, %f2428, %f1505;
	sub.f32 	%f1514, %f2428, %f1513;
	sub.f32 	%f1515, %f1505, %f1514;
	sub.f32 	%f1516, %f1512, %f1513;
	add.f32 	%f2429, %f1516, %f1515;
$L__BB0_201:
	setp.lt.u32 	%p229, %r5, 16;
	mov.b32 	%r328, %f2428;
	shfl.sync.up.b32	%r117|%p230, %r328, 16, 0, -1;
	mov.b32 	%r329, %f2429;
	shfl.sync.up.b32	%r118|%p231, %r329, 16, 0, -1;
	@%p229 bra 	$L__BB0_203;
	mov.b32 	%f1517, %r118;
	mov.b32 	%f1518, %r117;
	add.f32 	%f1519, %f2428, %f1518;
	sub.f32 	%f1520, %f1519, %f2428;
	sub.f32 	%f1521, %f1519, %f1520;
	sub.f32 	%f1522, %f2428, %f1521;
	sub.f32 	%f1523, %f1518, %f1520;
	add.f32 	%f1524, %f1523, %f1522;
	add.f32 	%f1525, %f2429, %f1517;
	add.f32 	%f1526, %f1525, %f1524;
	add.f32 	%f2428, %f1519, %f1526;
	sub.f32 	%f1527, %f2428, %f1519;
	sub.f32 	%f1528, %f2428, %f1527;
	sub.f32 	%f1529, %f1519, %f1528;
	sub.f32 	%f1530, %f1526, %f1527;
	add.f32 	%f2429, %f1530, %f1529;
$L__BB0_203:
	setp.gt.u32 	%p232, %r5, 7;
	neg.f32 	%f1531, %f2425;
	sub.f32 	%f280, %f2428, %f2425;
	sub.f32 	%f1532, %f280, %f2428;
	sub.f32 	%f1533, %f280, %f1532;
	sub.f32 	%f1534, %f2428, %f1533;
	sub.f32 	%f1535, %f1531, %f1532;
	add.f32 	%f1536, %f1535, %f1534;
	sub.f32 	%f1537, %f2429, %f2424;
	add.f32 	%f281, %f1537, %f1536;
	@%p232 bra 	$L__BB0_205;
	add.f32 	%f1538, %f280, %f281;
	sub.f32 	%f1539, %f1538, %f280;
	st.shared.f32 	[%r20], %f1538;
	sub.f32 	%f1540, %f281, %f1539;
	sub.f32 	%f1541, %f1538, %f1539;
	sub.f32 	%f1542, %f280, %f1541;
	add.f32 	%f1543, %f1540, %f1542;
	st.shared.f32 	[%r20+4], %f1543;
$L__BB0_205:
	setp.ge.s32 	%p233, %r97, %r185;
	bar.sync 	0;
	ld.shared.f32 	%f1544, [%r19];
	ld.shared.f32 	%f1545, [%r19+4];
	neg.f32 	%f1546, %f2413;
	sub.f32 	%f1547, %f2417, %f2413;
	sub.f32 	%f1548, %f1547, %f2417;
	sub.f32 	%f1549, %f1547, %f1548;
	sub.f32 	%f1550, %f2417, %f1549;
	sub.f32 	%f1551, %f1546, %f1548;
	add.f32 	%f1552, %f1551, %f1550;
	add.f32 	%f1553, %f2416, %f1552;
	add.f32 	%f1554, %f1547, %f1553;
	sub.f32 	%f1555, %f1554, %f1547;
	sub.f32 	%f1556, %f1554, %f1555;
	sub.f32 	%f1557, %f1547, %f1556;
	sub.f32 	%f1558, %f1553, %f1555;
	add.f32 	%f1559, %f1558, %f1557;
	add.f32 	%f1560, %f1554, %f1544;
	sub.f32 	%f1561, %f1560, %f1544;
	sub.f32 	%f1562, %f1560, %f1561;
	sub.f32 	%f1563, %f1544, %f1562;
	sub.f32 	%f1564, %f1554, %f1561;
	add.f32 	%f1565, %f1564, %f1563;
	add.f32 	%f1566, %f1559, %f1545;
	add.f32 	%f1567, %f1566, %f1565;
	add.f32 	%f1568, %f1560, %f1567;
	sub.f32 	%f1569, %f1568, %f1560;
	sub.f32 	%f1570, %f1568, %f1569;
	sub.f32 	%f1571, %f1560, %f1570;
	sub.f32 	%f1572, %f1567, %f1569;
	add.f32 	%f1573, %f1572, %f1571;
	add.f32 	%f1574, %f2413, %f1568;
	sub.f32 	%f1575, %f1574, %f1568;
	sub.f32 	%f1576, %f1574, %f1575;
	sub.f32 	%f1577, %f1568, %f1576;
	sub.f32 	%f1578, %f2413, %f1575;
	add.f32 	%f1579, %f1578, %f1577;
	add.f32 	%f1580, %f1573, 0f00000000;
	add.f32 	%f1581, %f1579, %f1580;
	add.f32 	%f282, %f1574, %f1581;
	sub.f32 	%f1582, %f282, %f1574;
	sub.f32 	%f1583, %f282, %f1582;
	sub.f32 	%f1584, %f1574, %f1583;
	sub.f32 	%f1585, %f1581, %f1582;
	add.f32 	%f283, %f1585, %f1584;
	setp.le.s32 	%p234, %r97, %r3;
	or.pred  	%p235, %p233, %p234;
	@%p235 bra 	$L__BB0_207;
	add.f32 	%f1586, %f227, %f282;
	sub.f32 	%f1587, %f1586, %f227;
	add.f32 	%f1588, %f228, %f283;
	sub.f32 	%f1589, %f282, %f1587;
	sub.f32 	%f1590, %f1586, %f1587;
	sub.f32 	%f1591, %f227, %f1590;
	add.f32 	%f1592, %f1589, %f1591;
	add.f32 	%f1593, %f1592, %f1588;
	add.f32 	%f1594, %f1586, %f1593;
	sub.f32 	%f1595, %f1594, %f1586;
	sub.f32 	%f1596, %f1593, %f1595;
	sub.f32 	%f1597, %f1595, %f1594;
	add.f32 	%f1598, %f1586, %f1597;
	add.f32 	%f1599, %f1596, %f1598;
	add.f32 	%f1600, %f1594, %f1599;
	mul.wide.u32 	%rd66, %r97, 4;
	add.s64 	%rd67, %rd1, %rd66;
	st.global.f32 	[%rd67], %f1600;
$L__BB0_207:
	setp.ne.s32 	%p236, %r1, %r6;
	@%p236 bra 	$L__BB0_209;
	st.shared.f32 	[_ZZ28obv_batch_f32_pass1_tilescanE14seg_sum_shared_$_0], %f282;
	st.shared.f32 	[_ZZ28obv_batch_f32_pass1_tilescanE14seg_sum_shared_$_1], %f283;
$L__BB0_209:
	bar.sync 	0;
	ld.shared.f32 	%f1602, [_ZZ28obv_batch_f32_pass1_tilescanE14seg_sum_shared_$_0];
	ld.shared.f32 	%f1603, [_ZZ28obv_batch_f32_pass1_tilescanE14seg_sum_shared_$_1];
	add.f32 	%f1604, %f227, %f1602;
	sub.f32 	%f1605, %f1604, %f227;
	sub.f32 	%f1606, %f1604, %f1605;
	sub.f32 	%f1607, %f227, %f1606;
	sub.f32 	%f1608, %f1602, %f1605;
	add.f32 	%f1609, %f1608, %f1607;
	add.f32 	%f1610, %f228, %f1603;
	add.f32 	%f1611, %f1610, %f1609;
	add.f32 	%f284, %f1604, %f1611;
	sub.f32 	%f1612, %f284, %f1604;
	sub.f32 	%f1613, %f284, %f1612;
	sub.f32 	%f1614, %f1604, %f1613;
	sub.f32 	%f1615, %f1611, %f1612;
	add.f32 	%f285, %f1615, %f1614;
	add.s32 	%r119, %r97, %r4;
	setp.ge.s32 	%p237, %r119, %r185;
	mov.f32 	%f2436, 0f00000000;
	@%p237 bra 	$L__BB0_211;
	mul.wide.s32 	%rd68, %r119, 4;
	add.s64 	%rd69, %rd3, %rd68;
	ld.global.nc.f32 	%f2436, [%rd69];
$L__BB0_211:
	setp.ge.s32 	%p238, %r119, %r185;
	mov.b32 	%r330, %f2436;
	shfl.sync.up.b32	%r120|%p239, %r330, 1, 0, -1;
	mov.f32 	%f2438, 0f00000000;
	@%p238 bra 	$L__BB0_219;
	setp.lt.s32 	%p240, %r119, %r3;
	@%p240 bra 	$L__BB0_218;
	ld.param.u32 	%r417, [obv_batch_f32_pass1_tilescan_param_4];
	setp.eq.s32 	%p241, %r417, %r119;
	@%p241 bra 	$L__BB0_217;
	setp.ne.s32 	%p242, %r5, 0;
	mov.b32 	%f2437, %r120;
	@%p242 bra 	$L__BB0_216;
	add.s32 	%r331, %r6, %r97;
	mul.wide.u32 	%rd70, %r331, 4;
	add.s64 	%rd71, %rd3, %rd70;
	ld.global.nc.f32 	%f2437, [%rd71];
$L__BB0_216:
	setp.gt.f32 	%p243, %f2436, %f2437;
	selp.u32 	%r332, 1, 0, %p243;
	setp.lt.f32 	%p244, %f2436, %f2437;
	selp.s32 	%r333, -1, 0, %p244;
	add.s32 	%r334, %r333, %r332;
	cvt.rn.f32.s32 	%f1617, %r334;
	mul.wide.u32 	%rd72, %r119, 4;
	add.s64 	%rd73, %rd2, %rd72;
	ld.global.nc.f32 	%f1618, [%rd73];
	mul.f32 	%f2438, %f1618, %f1617;
	bra.uni 	$L__BB0_219;
$L__BB0_217:
	ld.param.u32 	%r418, [obv_batch_f32_pass1_tilescan_param_4];
	mul.wide.u32 	%rd74, %r418, 4;
	add.s64 	%rd75, %rd1, %rd74;
	mov.b32 	%r335, 0;
	st.global.u32 	[%rd75], %r335;
	bra.uni 	$L__BB0_219;
$L__BB0_218:
	mul.wide.s32 	%rd76, %r119, 4;
	add.s64 	%rd77, %rd1, %rd76;
	mov.b32 	%r336, 2147483647;
	st.global.u32 	[%rd77], %r336;
$L__BB0_219:
	setp.eq.s32 	%p245, %r5, 0;
	mov.b32 	%r337, %f2438;
	shfl.sync.up.b32	%r121|%p246, %r337, 1, 0, -1;
	mov.b32 	%r338, 0;
	shfl.sync.up.b32	%r122|%p247, %r338, 1, 0, -1;
	mov.f32 	%f2441, 0f00000000;
	mov.f32 	%f2442, %f2438;
	@%p245 bra 	$L__BB0_221;
	mov.b32 	%f1622, %r122;
	mov.b32 	%f1623, %r121;
	add.f32 	%f1624, %f2438, %f1623;
	sub.f32 	%f1625, %f1624, %f2438;
	sub.f32 	%f1626, %f1624, %f1625;
	sub.f32 	%f1627, %f2438, %f1626;
	sub.f32 	%f1628, %f1623, %f1625;
	add.f32 	%f1629, %f1628, %f1627;
	add.f32 	%f1630, %f1622, 0f00000000;
	add.f32 	%f1631, %f1630, %f1629;
	add.f32 	%f2442, %f1624, %f1631;
	sub.f32 	%f1632, %f2442, %f1624;
	sub.f32 	%f1633, %f2442, %f1632;
	sub.f32 	%f1634, %f1624, %f1633;
	sub.f32 	%f1635, %f1631, %f1632;
	add.f32 	%f2441, %f1635, %f1634;
$L__BB0_221:
	setp.lt.u32 	%p248, %r5, 2;
	mov.b32 	%r339, %f2442;
	shfl.sync.up.b32	%r123|%p249, %r339, 2, 0, -1;
	mov.b32 	%r340, %f2441;
	shfl.sync.up.b32	%r124|%p250, %r340, 2, 0, -1;
	@%p248 bra 	$L__BB0_223;
	mov.b32 	%f1636, %r124;
	mov.b32 	%f1637, %r123;
	add.f32 	%f1638, %f2442, %f1637;
	sub.f32 	%f1639, %f1638, %f2442;
	sub.f32 	%f1640, %f1638, %f1639;
	sub.f32 	%f1641, %f2442, %f1640;
	sub.f32 	%f1642, %f1637, %f1639;
	add.f32 	%f1643, %f1642, %f1641;
	add.f32 	%f1644, %f2441, %f1636;
	add.f32 	%f1645, %f1644, %f1643;
	add.f32 	%f2442, %f1638, %f1645;
	sub.f32 	%f1646, %f2442, %f1638;
	sub.f32 	%f1647, %f2442, %f1646;
	sub.f32 	%f1648, %f1638, %f1647;
	sub.f32 	%f1649, %f1645, %f1646;
	add.f32 	%f2441, %f1649, %f1648;
$L__BB0_223:
	setp.lt.u32 	%p251, %r5, 4;
	mov.b32 	%r341, %f2442;
	shfl.sync.up.b32	%r125|%p252, %r341, 4, 0, -1;
	mov.b32 	%r342, %f2441;
	shfl.sync.up.b32	%r126|%p253, %r342, 4, 0, -1;
	@%p251 bra 	$L__BB0_225;
	mov.b32 	%f1650, %r126;
	mov.b32 	%f1651, %r125;
	add.f32 	%f1652, %f2442, %f1651;
	sub.f32 	%f1653, %f1652, %f2442;
	sub.f32 	%f1654, %f1652, %f1653;
	sub.f32 	%f1655, %f2442, %f1654;
	sub.f32 	%f1656, %f1651, %f1653;
	add.f32 	%f1657, %f1656, %f1655;
	add.f32 	%f1658, %f2441, %f1650;
	add.f32 	%f1659, %f1658, %f1657;
	add.f32 	%f2442, %f1652, %f1659;
	sub.f32 	%f1660, %f2442, %f1652;
	sub.f32 	%f1661, %f2442, %f1660;
	sub.f32 	%f1662, %f1652, %f1661;
	sub.f32 	%f1663, %f1659, %f1660;
	add.f32 	%f2441, %f1663, %f1662;
$L__BB0_225:
	setp.lt.u32 	%p254, %r5, 8;
	mov.b32 	%r343, %f2442;
	shfl.sync.up.b32	%r127|%p255, %r343, 8, 0, -1;
	mov.b32 	%r344, %f2441;
	shfl.sync.up.b32	%r128|%p256, %r344, 8, 0, -1;
	@%p254 bra 	$L__BB0_227;
	mov.b32 	%f1664, %r128;
	mov.b32 	%f1665, %r127;
	add.f32 	%f1666, %f2442, %f1665;
	sub.f32 	%f1667, %f1666, %f2442;
	sub.f32 	%f1668, %f1666, %f1667;
	sub.f32 	%f1669, %f2442, %f1668;
	sub.f32 	%f1670, %f1665, %f1667;
	add.f32 	%f1671, %f1670, %f1669;
	add.f32 	%f1672, %f2441, %f1664;
	add.f32 	%f1673, %f1672, %f1671;
	add.f32 	%f2442, %f1666, %f1673;
	sub.f32 	%f1674, %f2442, %f1666;
	sub.f32 	%f1675, %f2442, %f1674;
	sub.f32 	%f1676, %f1666, %f1675;
	sub.f32 	%f1677, %f1673, %f1674;
	add.f32 	%f2441, %f1677, %f1676;
$L__BB0_227:
	setp.lt.u32 	%p257, %r5, 16;
	mov.b32 	%r345, %f2442;
	shfl.sync.up.b32	%r129|%p258, %r345, 16, 0, -1;
	mov.b32 	%r346, %f2441;
	shfl.sync.up.b32	%r130|%p259, %r346, 16, 0, -1;
	@%p257 bra 	$L__BB0_229;
	mov.b32 	%f1678, %r130;
	mov.b32 	%f1679, %r129;
	add.f32 	%f1680, %f2442, %f1679;
	sub.f32 	%f1681, %f1680, %f2442;
	sub.f32 	%f1682, %f1680, %f1681;
	sub.f32 	%f1683, %f2442, %f1682;
	sub.f32 	%f1684, %f1679, %f1681;
	add.f32 	%f1685, %f1684, %f1683;
	add.f32 	%f1686, %f2441, %f1678;
	add.f32 	%f1687, %f1686, %f1685;
	add.f32 	%f2442, %f1680, %f1687;
	sub.f32 	%f1688, %f2442, %f1680;
	sub.f32 	%f1689, %f2442, %f1688;
	sub.f32 	%f1690, %f1680, %f1689;
	sub.f32 	%f1691, %f1687, %f1688;
	add.f32 	%f2441, %f1691, %f1690;
$L__BB0_229:
	setp.ne.s32 	%p260, %r5, 31;
	@%p260 bra 	$L__BB0_231;
	st.shared.f32 	[%r19], %f2442;
	st.shared.f32 	[%r19+4], %f2441;
$L__BB0_231:
	setp.gt.u32 	%p261, %r1, 31;
	bar.sync 	0;
	@%p261 bra 	$L__BB0_246;
	setp.gt.u32 	%p262, %r5, 7;
	mov.f32 	%f2449, 0f00000000;
	mov.f32 	%f2450, %f2449;
	@%p262 bra 	$L__BB0_234;
	ld.shared.f32 	%f2450, [%r20];
	ld.shared.f32 	%f2449, [%r20+4];
$L__BB0_234:
	setp.eq.s32 	%p263, %r5, 0;
	mov.b32 	%r347, %f2450;
	shfl.sync.up.b32	%r131|%p264, %r347, 1, 0, -1;
	mov.b32 	%r348, %f2449;
	shfl.sync.up.b32	%r132|%p265, %r348, 1, 0, -1;
	mov.f32 	%f2453, %f2450;
	mov.f32 	%f2454, %f2449;
	@%p263 bra 	$L__BB0_236;
	mov.b32 	%f1693, %r132;
	mov.b32 	%f1694, %r131;
	add.f32 	%f1695, %f2450, %f1694;
	sub.f32 	%f1696, %f1695, %f2450;
	sub.f32 	%f1697, %f1695, %f1696;
	sub.f32 	%f1698, %f2450, %f1697;
	sub.f32 	%f1699, %f1694, %f1696;
	add.f32 	%f1700, %f1699, %f1698;
	add.f32 	%f1701, %f2449, %f1693;
	add.f32 	%f1702, %f1701, %f1700;
	add.f32 	%f2453, %f1695, %f1702;
	sub.f32 	%f1703, %f2453, %f1695;
	sub.f32 	%f1704, %f2453, %f1703;
	sub.f32 	%f1705, %f1695, %f1704;
	sub.f32 	%f1706, %f1702, %f1703;
	add.f32 	%f2454, %f1706, %f1705;
$L__BB0_236:
	setp.lt.u32 	%p266, %r5, 2;
	mov.b32 	%r349, %f2453;
	shfl.sync.up.b32	%r133|%p267, %r349, 2, 0, -1;
	mov.b32 	%r350, %f2454;
	shfl.sync.up.b32	%r134|%p268, %r350, 2, 0, -1;
	@%p266 bra 	$L__BB0_238;
	mov.b32 	%f1707, %r134;
	mov.b32 	%f1708, %r133;
	add.f32 	%f1709, %f2453, %f1708;
	sub.f32 	%f1710, %f1709, %f2453;
	sub.f32 	%f1711, %f1709, %f1710;
	sub.f32 	%f1712, %f2453, %f1711;
	sub.f32 	%f1713, %f1708, %f1710;
	add.f32 	%f1714, %f1713, %f1712;
	add.f32 	%f1715, %f2454, %f1707;
	add.f32 	%f1716, %f1715, %f1714;
	add.f32 	%f2453, %f1709, %f1716;
	sub.f32 	%f1717, %f2453, %f1709;
	sub.f32 	%f1718, %f2453, %f1717;
	sub.f32 	%f1719, %f1709, %f1718;
	sub.f32 	%f1720, %f1716, %f1717;
	add.f32 	%f2454, %f1720, %f1719;
$L__BB0_238:
	setp.lt.u32 	%p269, %r5, 4;
	mov.b32 	%r351, %f2453;
	shfl.sync.up.b32	%r135|%p270, %r351, 4, 0, -1;
	mov.b32 	%r352, %f2454;
	shfl.sync.up.b32	%r136|%p271, %r352, 4, 0, -1;
	@%p269 bra 	$L__BB0_240;
	mov.b32 	%f1721, %r136;
	mov.b32 	%f1722, %r135;
	add.f32 	%f1723, %f2453, %f1722;
	sub.f32 	%f1724, %f1723, %f2453;
	sub.f32 	%f1725, %f1723, %f1724;
	sub.f32 	%f1726, %f2453, %f1725;
	sub.f32 	%f1727, %f1722, %f1724;
	add.f32 	%f1728, %f1727, %f1726;
	add.f32 	%f1729, %f2454, %f1721;
	add.f32 	%f1730, %f1729, %f1728;
	add.f32 	%f2453, %f1723, %f1730;
	sub.f32 	%f1731, %f2453, %f1723;
	sub.f32 	%f1732, %f2453, %f1731;
	sub.f32 	%f1733, %f1723, %f1732;
	sub.f32 	%f1734, %f1730, %f1731;
	add.f32 	%f2454, %f1734, %f1733;
$L__BB0_240:
	setp.lt.u32 	%p272, %r5, 8;
	mov.b32 	%r353, %f2453;
	shfl.sync.up.b32	%r137|%p273, %r353, 8, 0, -1;
	mov.b32 	%r354, %f2454;
	shfl.sync.up.b32	%r138|%p274, %r354, 8, 0, -1;
	@%p272 bra 	$L__BB0_242;
	mov.b32 	%f1735, %r138;
	mov.b32 	%f1736, %r137;
	add.f32 	%f1737, %f2453, %f1736;
	sub.f32 	%f1738, %f1737, %f2453;
	sub.f32 	%f1739, %f1737, %f1738;
	sub.f32 	%f1740, %f2453, %f1739;
	sub.f32 	%f1741, %f1736, %f1738;
	add.f32 	%f1742, %f1741, %f1740;
	add.f32 	%f1743, %f2454, %f1735;
	add.f32 	%f1744, %f1743, %f1742;
	add.f32 	%f2453, %f1737, %f1744;
	sub.f32 	%f1745, %f2453, %f1737;
	sub.f32 	%f1746, %f2453, %f1745;
	sub.f32 	%f1747, %f1737, %f1746;
	sub.f32 	%f1748, %f1744, %f1745;
	add.f32 	%f2454, %f1748, %f1747;
$L__BB0_242:
	setp.lt.u32 	%p275, %r5, 16;
	mov.b32 	%r355, %f2453;
	shfl.sync.up.b32	%r139|%p276, %r355, 16, 0, -1;
	mov.b32 	%r356, %f2454;
	shfl.sync.up.b32	%r140|%p277, %r356, 16, 0, -1;
	@%p275 bra 	$L__BB0_244;
	mov.b32 	%f1749, %r140;
	mov.b32 	%f1750, %r139;
	add.f32 	%f1751, %f2453, %f1750;
	sub.f32 	%f1752, %f1751, %f2453;
	sub.f32 	%f1753, %f1751, %f1752;
	sub.f32 	%f1754, %f2453, %f1753;
	sub.f32 	%f1755, %f1750, %f1752;
	add.f32 	%f1756, %f1755, %f1754;
	add.f32 	%f1757, %f2454, %f1749;
	add.f32 	%f1758, %f1757, %f1756;
	add.f32 	%f2453, %f1751, %f1758;
	sub.f32 	%f1759, %f2453, %f1751;
	sub.f32 	%f1760, %f2453, %f1759;
	sub.f32 	%f1761, %f1751, %f1760;
	sub.f32 	%f1762, %f1758, %f1759;
	add.f32 	%f2454, %f1762, %f1761;
$L__BB0_244:
	setp.gt.u32 	%p278, %r5, 7;
	neg.f32 	%f1763, %f2450;
	sub.f32 	%f337, %f2453, %f2450;
	sub.f32 	%f1764, %f337, %f2453;
	sub.f32 	%f1765, %f337, %f1764;
	sub.f32 	%f1766, %f2453, %f1765;
	sub.f32 	%f1767, %f1763, %f1764;
	add.f32 	%f1768, %f1767, %f1766;
	sub.f32 	%f1769, %f2454, %f2449;
	add.f32 	%f338, %f1769, %f1768;
	@%p278 bra 	$L__BB0_246;
	add.f32 	%f1770, %f337, %f338;
	sub.f32 	%f1771, %f1770, %f337;
	st.shared.f32 	[%r20], %f1770;
	sub.f32 	%f1772, %f338, %f1771;
	sub.f32 	%f1773, %f1770, %f1771;
	sub.f32 	%f1774, %f337, %f1773;
	add.f32 	%f1775, %f1772, %f1774;
	st.shared.f32 	[%r20+4], %f1775;
$L__BB0_246:
	setp.ge.s32 	%p279, %r119, %r185;
	bar.sync 	0;
	ld.shared.f32 	%f1776, [%r19];
	ld.shared.f32 	%f1777, [%r19+4];
	neg.f32 	%f1778, %f2438;
	sub.f32 	%f1779, %f2442, %f2438;
	sub.f32 	%f1780, %f1779, %f2442;
	sub.f32 	%f1781, %f1779, %f1780;
	sub.f32 	%f1782, %f2442, %f1781;
	sub.f32 	%f1783, %f1778, %f1780;
	add.f32 	%f1784, %f1783, %f1782;
	add.f32 	%f1785, %f2441, %f1784;
	add.f32 	%f1786, %f1779, %f1785;
	sub.f32 	%f1787, %f1786, %f1779;
	sub.f32 	%f1788, %f1786, %f1787;
	sub.f32 	%f1789, %f1779, %f1788;
	sub.f32 	%f1790, %f1785, %f1787;
	add.f32 	%f1791, %f1790, %f1789;
	add.f32 	%f1792, %f1786, %f1776;
	sub.f32 	%f1793, %f1792, %f1776;
	sub.f32 	%f1794, %f1792, %f1793;
	sub.f32 	%f1795, %f1776, %f1794;
	sub.f32 	%f1796, %f1786, %f1793;
	add.f32 	%f1797, %f1796, %f1795;
	add.f32 	%f1798, %f1791, %f1777;
	add.f32 	%f1799, %f1798, %f1797;
	add.f32 	%f1800, %f1792, %f1799;
	sub.f32 	%f1801, %f1800, %f1792;
	sub.f32 	%f1802, %f1800, %f1801;
	sub.f32 	%f1803, %f1792, %f1802;
	sub.f32 	%f1804, %f1799, %f1801;
	add.f32 	%f1805, %f1804, %f1803;
	add.f32 	%f1806, %f2438, %f1800;
	sub.f32 	%f1807, %f1806, %f1800;
	sub.f32 	%f1808, %f1806, %f1807;
	sub.f32 	%f1809, %f1800, %f1808;
	sub.f32 	%f1810, %f2438, %f1807;
	add.f32 	%f1811, %f1810, %f1809;
	add.f32 	%f1812, %f1805, 0f00000000;
	add.f32 	%f1813, %f1811, %f1812;
	add.f32 	%f339, %f1806, %f1813;
	sub.f32 	%f1814, %f339, %f1806;
	sub.f32 	%f1815, %f339, %f1814;
	sub.f32 	%f1816, %f1806, %f1815;
	sub.f32 	%f1817, %f1813, %f1814;
	add.f32 	%f340, %f1817, %f1816;
	setp.le.s32 	%p280, %r119, %r3;
	or.pred  	%p281, %p279, %p280;
	@%p281 bra 	$L__BB0_248;
	add.f32 	%f1818, %f284, %f339;
	sub.f32 	%f1819, %f1818, %f284;
	add.f32 	%f1820, %f285, %f340;
	sub.f32 	%f1821, %f339, %f1819;
	sub.f32 	%f1822, %f1818, %f1819;
	sub.f32 	%f1823, %f284, %f1822;
	add.f32 	%f1824, %f1821, %f1823;
	add.f32 	%f1825, %f1824, %f1820;
	add.f32 	%f1826, %f1818, %f1825;
	sub.f32 	%f1827, %f1826, %f1818;
	sub.f32 	%f1828, %f1825, %f1827;
	sub.f32 	%f1829, %f1827, %f1826;
	add.f32 	%f1830, %f1818, %f1829;
	add.f32 	%f1831, %f1828, %f1830;
	add.f32 	%f1832, %f1826, %f1831;
	mul.wide.u32 	%rd78, %r119, 4;
	add.s64 	%rd79, %rd1, %rd78;
	st.global.f32 	[%rd79], %f1832;
$L__BB0_248:
	setp.ne.s32 	%p282, %r1, %r6;
	@%p282 bra 	$L__BB0_250;
	st.shared.f32 	[_ZZ28obv_batch_f32_pass1_tilescanE14seg_sum_shared_$_0], %f339;
	st.shared.f32 	[_ZZ28obv_batch_f32_pass1_tilescanE14seg_sum_shared_$_1], %f340;
$L__BB0_250:
	bar.sync 	0;
	ld.shared.f32 	%f1834, [_ZZ28obv_batch_f32_pass1_tilescanE14seg_sum_shared_$_0];
	ld.shared.f32 	%f1835, [_ZZ28obv_batch_f32_pass1_tilescanE14seg_sum_shared_$_1];
	add.f32 	%f1836, %f284, %f1834;
	sub.f32 	%f1837, %f1836, %f284;
	sub.f32 	%f1838, %f1836, %f1837;
	sub.f32 	%f1839, %f284, %f1838;
	sub.f32 	%f1840, %f1834, %f1837;
	add.f32 	%f1841, %f1840, %f1839;
	add.f32 	%f1842, %f285, %f1835;
	add.f32 	%f1843, %f1842, %f1841;
	add.f32 	%f341, %f1836, %f1843;
	sub.f32 	%f1844, %f341, %f1836;
	sub.f32 	%f1845, %f341, %f1844;
	sub.f32 	%f1846, %f1836, %f1845;
	sub.f32 	%f1847, %f1843, %f1844;
	add.f32 	%f342, %f1847, %f1846;
	add.s32 	%r141, %r119, %r4;
	setp.ge.s32 	%p283, %r141, %r185;
	mov.f32 	%f2461, 0f00000000;
	@%p283 bra 	$L__BB0_252;
	mul.wide.s32 	%rd80, %r141, 4;
	add.s64 	%rd81, %rd3, %rd80;
	ld.global.nc.f32 	%f2461, [%rd81];
$L__BB0_252:
	setp.ge.s32 	%p284, %r141, %r185;
	mov.b32 	%r357, %f2461;
	shfl.sync.up.b32	%r142|%p285, %r357, 1, 0, -1;
	mov.f32 	%f2463, 0f00000000;
	@%p284 bra 	$L__BB0_261;
	setp.lt.s32 	%p286, %r141, %r3;
	@%p286 bra 	$L__BB0_260;
	setp.eq.s32 	%p287, %r141, %r3;
	@%p287 bra 	$L__BB0_259;
	setp.ne.s32 	%p288, %r5, 0;
	mov.b32 	%f2462, %r142;
	@%p288 bra 	$L__BB0_258;
	setp.eq.s32 	%p289, %r141, 0;
	mov.f32 	%f2462, %f2461;
	@%p289 bra 	$L__BB0_258;
	add.s32 	%r358, %r6, %r119;
	mul.wide.u32 	%rd82, %r358, 4;
	add.s64 	%rd83, %rd3, %rd82;
	ld.global.nc.f32 	%f2462, [%rd83];
$L__BB0_258:
	setp.gt.f32 	%p290, %f2461, %f2462;
	selp.u32 	%r359, 1, 0, %p290;
	setp.lt.f32 	%p291, %f2461, %f2462;
	selp.s32 	%r360, -1, 0, %p291;
	add.s32 	%r361, %r360, %r359;
	cvt.rn.f32.s32 	%f1849, %r361;
	mul.wide.u32 	%rd84, %r141, 4;
	add.s64 	%rd85, %rd2, %rd84;
	ld.global.nc.f32 	%f1850, [%rd85];
	mul.f32 	%f2463, %f1850, %f1849;
	bra.uni 	$L__BB0_261;
$L__BB0_259:
	mul.wide.u32 	%rd86, %r3, 4;
	add.s64 	%rd87, %rd1, %rd86;
	mov.b32 	%r362, 0;
	st.global.u32 	[%rd87], %r362;
	bra.uni 	$L__BB0_261;
$L__BB0_260:
	mul.wide.s32 	%rd88, %r141, 4;
	add.s64 	%rd89, %rd1, %rd88;
	mov.b32 	%r363, 2147483647;
	st.global.u32 	[%rd89], %r363;
$L__BB0_261:
	setp.eq.s32 	%p292, %r5, 0;
	mov.b32 	%r364, %f2463;
	shfl.sync.up.b32	%r143|%p293, %r364, 1, 0, -1;
	mov.b32 	%r365, 0;
	shfl.sync.up.b32	%r144|%p294, %r365, 1, 0, -1;
	mov.f32 	%f2466, 0f00000000;
	mov.f32 	%f2467, %f2463;
	@%p292 bra 	$L__BB0_263;
	mov.b32 	%f1854, %r144;
	mov.b32 	%f1855, %r143;
	add.f32 	%f1856, %f2463, %f1855;
	sub.f32 	%f1857, %f1856, %f2463;
	sub.f32 	%f1858, %f1856, %f1857;
	sub.f32 	%f1859, %f2463, %f1858;
	sub.f32 	%f1860, %f1855, %f1857;
	add.f32 	%f1861, %f1860, %f1859;
	add.f32 	%f1862, %f1854, 0f00000000;
	add.f32 	%f1863, %f1862, %f1861;
	add.f32 	%f2467, %f1856, %f1863;
	sub.f32 	%f1864, %f2467, %f1856;
	sub.f32 	%f1865, %f2467, %f1864;
	sub.f32 	%f1866, %f1856, %f1865;
	sub.f32 	%f1867, %f1863, %f1864;
	add.f32 	%f2466, %f1867, %f1866;
$L__BB0_263:
	setp.lt.u32 	%p295, %r5, 2;
	mov.b32 	%r366, %f2467;
	shfl.sync.up.b32	%r145|%p296, %r366, 2, 0, -1;
	mov.b32 	%r367, %f2466;
	shfl.sync.up.b32	%r146|%p297, %r367, 2, 0, -1;
	@%p295 bra 	$L__BB0_265;
	mov.b32 	%f1868, %r146;
	mov.b32 	%f1869, %r145;
	add.f32 	%f1870, %f2467, %f1869;
	sub.f32 	%f1871, %f1870, %f2467;
	sub.f32 	%f1872, %f1870, %f1871;
	sub.f32 	%f1873, %f2467, %f1872;
	sub.f32 	%f1874, %f1869, %f1871;
	add.f32 	%f1875, %f1874, %f1873;
	add.f32 	%f1876, %f2466, %f1868;
	add.f32 	%f1877, %f1876, %f1875;
	add.f32 	%f2467, %f1870, %f1877;
	sub.f32 	%f1878, %f2467, %f1870;
	sub.f32 	%f1879, %f2467, %f1878;
	sub.f32 	%f1880, %f1870, %f1879;
	sub.f32 	%f1881, %f1877, %f1878;
	add.f32 	%f2466, %f1881, %f1880;
$L__BB0_265:
	setp.lt.u32 	%p298, %r5, 4;
	mov.b32 	%r368, %f2467;
	shfl.sync.up.b32	%r147|%p299, %r368, 4, 0, -1;
	mov.b32 	%r369, %f2466;
	shfl.sync.up.b32	%r148|%p300, %r369, 4, 0, -1;
	@%p298 bra 	$L__BB0_267;
	mov.b32 	%f1882, %r148;
	mov.b32 	%f1883, %r147;
	add.f32 	%f1884, %f2467, %f1883;
	sub.f32 	%f1885, %f1884, %f2467;
	sub.f32 	%f1886, %f1884, %f1885;
	sub.f32 	%f1887, %f2467, %f1886;
	sub.f32 	%f1888, %f1883, %f1885;
	add.f32 	%f1889, %f1888, %f1887;
	add.f32 	%f1890, %f2466, %f1882;
	add.f32 	%f1891, %f1890, %f1889;
	add.f32 	%f2467, %f1884, %f1891;
	sub.f32 	%f1892, %f2467, %f1884;
	sub.f32 	%f1893, %f2467, %f1892;
	sub.f32 	%f1894, %f1884, %f1893;
	sub.f32 	%f1895, %f1891, %f1892;
	add.f32 	%f2466, %f1895, %f1894;
$L__BB0_267:
	setp.lt.u32 	%p301, %r5, 8;
	mov.b32 	%r370, %f2467;
	shfl.sync.up.b32	%r149|%p302, %r370, 8, 0, -1;
	mov.b32 	%r371, %f2466;
	shfl.sync.up.b32	%r150|%p303, %r371, 8, 0, -1;
	@%p301 bra 	$L__BB0_269;
	mov.b32 	%f1896, %r150;
	mov.b32 	%f1897, %r149;
	add.f32 	%f1898, %f2467, %f1897;
	sub.f32 	%f1899, %f1898, %f2467;
	sub.f32 	%f1900, %f1898, %f1899;
	sub.f32 	%f1901, %f2467, %f1900;
	sub.f32 	%f1902, %f1897, %f1899;
	add.f32 	%f1903, %f1902, %f1901;
	add.f32 	%f1904, %f2466, %f1896;
	add.f32 	%f1905, %f1904, %f1903;
	add.f32 	%f2467, %f1898, %f1905;
	sub.f32 	%f1906, %f2467, %f1898;
	sub.f32 	%f1907, %f2467, %f1906;
	sub.f32 	%f1908, %f1898, %f1907;
	sub.f32 	%f1909, %f1905, %f1906;
	add.f32 	%f2466, %f1909, %f1908;
$L__BB0_269:
	setp.lt.u32 	%p304, %r5, 16;
	mov.b32 	%r372, %f2467;
	shfl.sync.up.b32	%r151|%p305, %r372, 16, 0, -1;
	mov.b32 	%r373, %f2466;
	shfl.sync.up.b32	%r152|%p306, %r373, 16, 0, -1;
	@%p304 bra 	$L__BB0_271;
	mov.b32 	%f1910, %r152;
	mov.b32 	%f1911, %r151;
	add.f32 	%f1912, %f2467, %f1911;
	sub.f32 	%f1913, %f1912, %f2467;
	sub.f32 	%f1914, %f1912, %f1913;
	sub.f32 	%f1915, %f2467, %f1914;
	sub.f32 	%f1916, %f1911, %f1913;
	add.f32 	%f1917, %f1916, %f1915;
	add.f32 	%f1918, %f2466, %f1910;
	add.f32 	%f1919, %f1918, %f1917;
	add.f32 	%f2467, %f1912, %f1919;
	sub.f32 	%f1920, %f2467, %f1912;
	sub.f32 	%f1921, %f2467, %f1920;
	sub.f32 	%f1922, %f1912, %f1921;
	sub.f32 	%f1923, %f1919, %f1920;
	add.f32 	%f2466, %f1923, %f1922;
$L__BB0_271:
	setp.ne.s32 	%p307, %r5, 31;
	@%p307 bra 	$L__BB0_273;
	st.shared.f32 	[%r19], %f2467;
	st.shared.f32 	[%r19+4], %f2466;
$L__BB0_273:
	setp.gt.u32 	%p308, %r1, 31;
	bar.sync 	0;
	@%p308 bra 	$L__BB0_288;
	setp.gt.u32 	%p309, %r5, 7;
	mov.f32 	%f2474, 0f00000000;
	mov.f32 	%f2475, %f2474;
	@%p309 bra 	$L__BB0_276;
	ld.shared.f32 	%f2475, [%r20];
	ld.shared.f32 	%f2474, [%r20+4];
$L__BB0_276:
	setp.eq.s32 	%p310, %r5, 0;
	mov.b32 	%r374, %f2475;
	shfl.sync.up.b32	%r153|%p311, %r374, 1, 0, -1;
	mov.b32 	%r375, %f2474;
	shfl.sync.up.b32	%r154|%p312, %r375, 1, 0, -1;
	mov.f32 	%f2478, %f2475;
	mov.f32 	%f2479, %f2474;
	@%p310 bra 	$L__BB0_278;
	mov.b32 	%f1925, %r154;
	mov.b32 	%f1926, %r153;
	add.f32 	%f1927, %f2475, %f1926;
	sub.f32 	%f1928, %f1927, %f2475;
	sub.f32 	%f1929, %f1927, %f1928;
	sub.f32 	%f1930, %f2475, %f1929;
	sub.f32 	%f1931, %f1926, %f1928;
	add.f32 	%f1932, %f1931, %f1930;
	add.f32 	%f1933, %f2474, %f1925;
	add.f32 	%f1934, %f1933, %f1932;
	add.f32 	%f2478, %f1927, %f1934;
	sub.f32 	%f1935, %f2478, %f1927;
	sub.f32 	%f1936, %f2478, %f1935;
	sub.f32 	%f1937, %f1927, %f1936;
	sub.f32 	%f1938, %f1934, %f1935;
	add.f32 	%f2479, %f1938, %f1937;
$L__BB0_278:
	setp.lt.u32 	%p313, %r5, 2;
	mov.b32 	%r376, %f2478;
	shfl.sync.up.b32	%r155|%p314, %r376, 2, 0, -1;
	mov.b32 	%r377, %f2479;
	shfl.sync.up.b32	%r156|%p315, %r377, 2, 0, -1;
	@%p313 bra 	$L__BB0_280;
	mov.b32 	%f1939, %r156;
	mov.b32 	%f1940, %r155;
	add.f32 	%f1941, %f2478, %f1940;
	sub.f32 	%f1942, %f1941, %f2478;
	sub.f32 	%f1943, %f1941, %f1942;
	sub.f32 	%f1944, %f2478, %f1943;
	sub.f32 	%f1945, %f1940, %f1942;
	add.f32 	%f1946, %f1945, %f1944;
	add.f32 	%f1947, %f2479, %f1939;
	add.f32 	%f1948, %f1947, %f1946;
	add.f32 	%f2478, %f1941, %f1948;
	sub.f32 	%f1949, %f2478, %f1941;
	sub.f32 	%f1950, %f2478, %f1949;
	sub.f32 	%f1951, %f1941, %f1950;
	sub.f32 	%f1952, %f1948, %f1949;
	add.f32 	%f2479, %f1952, %f1951;
$L__BB0_280:
	setp.lt.u32 	%p316, %r5, 4;
	mov.b32 	%r378, %f2478;
	shfl.sync.up.b32	%r157|%p317, %r378, 4, 0, -1;
	mov.b32 	%r379, %f2479;
	shfl.sync.up.b32	%r158|%p318, %r379, 4, 0, -1;
	@%p316 bra 	$L__BB0_282;
	mov.b32 	%f1953, %r158;
	mov.b32 	%f1954, %r157;
	add.f32 	%f1955, %f2478, %f1954;
	sub.f32 	%f1956, %f1955, %f2478;
	sub.f32 	%f1957, %f1955, %f1956;
	sub.f32 	%f1958, %f2478, %f1957;
	sub.f32 	%f1959, %f1954, %f1956;
	add.f32 	%f1960, %f1959, %f1958;
	add.f32 	%f1961, %f2479, %f1953;
	add.f32 	%f1962, %f1961, %f1960;
	add.f32 	%f2478, %f1955, %f1962;
	sub.f32 	%f1963, %f2478, %f1955;
	sub.f32 	%f1964, %f2478, %f1963;
	sub.f32 	%f1965, %f1955, %f1964;
	sub.f32 	%f1966, %f1962, %f1963;
	add.f32 	%f2479, %f1966, %f1965;
$L__BB0_282:
	setp.lt.u32 	%p319, %r5, 8;
	mov.b32 	%r380, %f2478;
	shfl.sync.up.b32	%r159|%p320, %r380, 8, 0, -1;
	mov.b32 	%r381, %f2479;
	shfl.sync.up.b32	%r160|%p321, %r381, 8, 0, -1;
	@%p319 bra 	$L__BB0_284;
	mov.b32 	%f1967, %r160;
	mov.b32 	%f1968, %r159;
	add.f32 	%f1969, %f2478, %f1968;
	sub.f32 	%f1970, %f1969, %f2478;
	sub.f32 	%f1971, %f1969, %f1970;
	sub.f32 	%f1972, %f2478, %f1971;
	sub.f32 	%f1973, %f1968, %f1970;
	add.f32 	%f1974, %f1973, %f1972;
	add.f32 	%f1975, %f2479, %f1967;
	add.f32 	%f1976, %f1975, %f1974;
	add.f32 	%f2478, %f1969, %f1976;
	sub.f32 	%f1977, %f2478, %f1969;
	sub.f32 	%f1978, %f2478, %f1977;
	sub.f32 	%f1979, %f1969, %f1978;
	sub.f32 	%f1980, %f1976, %f1977;
	add.f32 	%f2479, %f1980, %f1979;
$L__BB0_284:
	setp.lt.u32 	%p322, %r5, 16;
	mov.b32 	%r382, %f2478;
	shfl.sync.up.b32	%r161|%p323, %r382, 16, 0, -1;
	mov.b32 	%r383, %f2479;
	shfl.sync.up.b32	%r162|%p324, %r383, 16, 0, -1;
	@%p322 bra 	$L__BB0_286;
	mov.b32 	%f1981, %r162;
	mov.b32 	%f1982, %r161;
	add.f32 	%f1983, %f2478, %f1982;
	sub.f32 	%f1984, %f1983, %f2478;
	sub.f32 	%f1985, %f1983, %f1984;
	sub.f32 	%f1986, %f2478, %f1985;
	sub.f32 	%f1987, %f1982, %f1984;
	add.f32 	%f1988, %f1987, %f1986;
	add.f32 	%f1989, %f2479, %f1981;
	add.f32 	%f1990, %f1989, %f1988;
	add.f32 	%f2478, %f1983, %f1990;
	sub.f32 	%f1991, %f2478, %f1983;
	sub.f32 	%f1992, %f2478, %f1991;
	sub.f32 	%f1993, %f1983, %f1992;
	sub.f32 	%f1994, %f1990, %f1991;
	add.f32 	%f2479, %f1994, %f1993;
$L__BB0_286:
	setp.gt.u32 	%p325, %r5, 7;
	neg.f32 	%f1995, %f2475;
	sub.f32 	%f394, %f2478, %f2475;
	sub.f32 	%f1996, %f394, %f2478;
	sub.f32 	%f1997, %f394, %f1996;
	sub.f32 	%f1998, %f2478, %f1997;
	sub.f32 	%f1999, %f1995, %f1996;
	add.f32 	%f2000, %f1999, %f1998;
	sub.f32 	%f2001, %f2479, %f2474;
	add.f32 	%f395, %f2001, %f2000;
	@%p325 bra 	$L__BB0_288;
	add.f32 	%f2002, %f394, %f395;
	sub.f32 	%f2003, %f2002, %f394;
	st.shared.f32 	[%r20], %f2002;
	sub.f32 	%f2004, %f395, %f2003;
	sub.f32 	%f2005, %f2002, %f2003;
	sub.f32 	%f2006, %f394, %f2005;
	add.f32 	%f2007, %f2004, %f2006;
	st.shared.f32 	[%r20+4], %f2007;
$L__BB0_288:
	setp.ge.s32 	%p326, %r141, %r185;
	bar.sync 	0;
	ld.shared.f32 	%f2008, [%r19];
	ld.shared.f32 	%f2009, [%r19+4];
	neg.f32 	%f2010, %f2463;
	sub.f32 	%f2011, %f2467, %f2463;
	sub.f32 	%f2012, %f2011, %f2467;
	sub.f32 	%f2013, %f2011, %f2012;
	sub.f32 	%f2014, %f2467, %f2013;
	sub.f32 	%f2015, %f2010, %f2012;
	add.f32 	%f2016, %f2015, %f2014;
	add.f32 	%f2017, %f2466, %f2016;
	add.f32 	%f2018, %f2011, %f2017;
	sub.f32 	%f2019, %f2018, %f2011;
	sub.f32 	%f2020, %f2018, %f2019;
	sub.f32 	%f2021, %f2011, %f2020;
	sub.f32 	%f2022, %f2017, %f2019;
	add.f32 	%f2023, %f2022, %f2021;
	add.f32 	%f2024, %f2018, %f2008;
	sub.f32 	%f2025, %f2024, %f2008;
	sub.f32 	%f2026, %f2024, %f2025;
	sub.f32 	%f2027, %f2008, %f2026;
	sub.f32 	%f2028, %f2018, %f2025;
	add.f32 	%f2029, %f2028, %f2027;
	add.f32 	%f2030, %f2023, %f2009;
	add.f32 	%f2031, %f2030, %f2029;
	add.f32 	%f2032, %f2024, %f2031;
	sub.f32 	%f2033, %f2032, %f2024;
	sub.f32 	%f2034, %f2032, %f2033;
	sub.f32 	%f2035, %f2024, %f2034;
	sub.f32 	%f2036, %f2031, %f2033;
	add.f32 	%f2037, %f2036, %f2035;
	add.f32 	%f2038, %f2463, %f2032;
	sub.f32 	%f2039, %f2038, %f2032;
	sub.f32 	%f2040, %f2038, %f2039;
	sub.f32 	%f2041, %f2032, %f2040;
	sub.f32 	%f2042, %f2463, %f2039;
	add.f32 	%f2043, %f2042, %f2041;
	add.f32 	%f2044, %f2037, 0f00000000;
	add.f32 	%f2045, %f2043, %f2044;
	add.f32 	%f396, %f2038, %f2045;
	sub.f32 	%f2046, %f396, %f2038;
	sub.f32 	%f2047, %f396, %f2046;
	sub.f32 	%f2048, %f2038, %f2047;
	sub.f32 	%f2049, %f2045, %f2046;
	add.f32 	%f397, %f2049, %f2048;
	setp.le.s32 	%p327, %r141, %r3;
	or.pred  	%p328, %p326, %p327;
	@%p328 bra 	$L__BB0_290;
	add.f32 	%f2050, %f341, %f396;
	sub.f32 	%f2051, %f2050, %f341;
	add.f32 	%f2052, %f342, %f397;
	sub.f32 	%f2053, %f396, %f2051;
	sub.f32 	%f2054, %f2050, %f2051;
	sub.f32 	%f2055, %f341, %f2054;
	add.f32 	%f2056, %f2053, %f2055;
	add.f32 	%f2057, %f2056, %f2052;
	add.f32 	%f2058, %f2050, %f2057;
	sub.f32 	%f2059, %f2058, %f2050;
	sub.f32 	%f2060, %f2057, %f2059;
	sub.f32 	%f2061, %f2059, %f2058;
	add.f32 	%f2062, %f2050, %f2061;
	add.f32 	%f2063, %f2060, %f2062;
	add.f32 	%f2064, %f2058, %f2063;
	mul.wide.u32 	%rd90, %r141, 4;
	add.s64 	%rd91, %rd1, %rd90;
	st.global.f32 	[%rd91], %f2064;
$L__BB0_290:
	setp.ne.s32 	%p329, %r1, %r6;
	@%p329 bra 	$L__BB0_292;
	st.shared.f32 	[_ZZ28obv_batch_f32_pass1_tilescanE14seg_sum_shared_$_0], %f396;
	st.shared.f32 	[_ZZ28obv_batch_f32_pass1_tilescanE14seg_sum_shared_$_1], %f397;
$L__BB0_292:
	bar.sync 	0;
	ld.shared.f32 	%f2066, [_ZZ28obv_batch_f32_pass1_tilescanE14seg_sum_shared_$_0];
	ld.shared.f32 	%f2067, [_ZZ28obv_batch_f32_pass1_tilescanE14seg_sum_shared_$_1];
	add.f32 	%f2068, %f341, %f2066;
	sub.f32 	%f2069, %f2068, %f341;
	sub.f32 	%f2070, %f2068, %f2069;
	sub.f32 	%f2071, %f341, %f2070;
	sub.f32 	%f2072, %f2066, %f2069;
	add.f32 	%f2073, %f2072, %f2071;
	add.f32 	%f2074, %f342, %f2067;
	add.f32 	%f2075, %f2074, %f2073;
	add.f32 	%f398, %f2068, %f2075;
	sub.f32 	%f2076, %f398, %f2068;
	sub.f32 	%f2077, %f398, %f2076;
	sub.f32 	%f2078, %f2068, %f2077;
	sub.f32 	%f2079, %f2075, %f2076;
	add.f32 	%f399, %f2079, %f2078;
	add.s32 	%r163, %r141, %r4;
	setp.ge.s32 	%p330, %r163, %r185;
	mov.f32 	%f2486, 0f00000000;
	@%p330 bra 	$L__BB0_294;
	mul.wide.s32 	%rd92, %r163, 4;
	add.s64 	%rd93, %rd3, %rd92;
	ld.global.nc.f32 	%f2486, [%rd93];
$L__BB0_294:
	setp.ge.s32 	%p331, %r163, %r185;
	mov.b32 	%r384, %f2486;
	shfl.sync.up.b32	%r164|%p332, %r384, 1, 0, -1;
	mov.f32 	%f2488, 0f00000000;
	@%p331 bra 	$L__BB0_302;
	setp.lt.s32 	%p333, %r163, %r3;
	@%p333 bra 	$L__BB0_301;
	ld.param.u32 	%r419, [obv_batch_f32_pass1_tilescan_param_4];
	setp.eq.s32 	%p334, %r419, %r163;
	@%p334 bra 	$L__BB0_300;
	setp.ne.s32 	%p335, %r5, 0;
	mov.b32 	%f2487, %r164;
	@%p335 bra 	$L__BB0_299;
	add.s32 	%r385, %r6, %r141;
	mul.wide.u32 	%rd94, %r385, 4;
	add.s64 	%rd95, %rd3, %rd94;
	ld.global.nc.f32 	%f2487, [%rd95];
$L__BB0_299:
	setp.gt.f32 	%p336, %f2486, %f2487;
	selp.u32 	%r386, 1, 0, %p336;
	setp.lt.f32 	%p337, %f2486, %f2487;
	selp.s32 	%r387, -1, 0, %p337;
	add.s32 	%r388, %r387, %r386;
	cvt.rn.f32.s32 	%f2081, %r388;
	mul.wide.u32 	%rd96, %r163, 4;
	add.s64 	%rd97, %rd2, %rd96;
	ld.global.nc.f32 	%f2082, [%rd97];
	mul.f32 	%f2488, %f2082, %f2081;
	bra.uni 	$L__BB0_302;
$L__BB0_300:
	ld.param.u32 	%r420, [obv_batch_f32_pass1_tilescan_param_4];
	mul.wide.u32 	%rd98, %r420, 4;
	add.s64 	%rd99, %rd1, %rd98;
	mov.b32 	%r389, 0;
	st.global.u32 	[%rd99], %r389;
	bra.uni 	$L__BB0_302;
$L__BB0_301:
	mul.wide.s32 	%rd100, %r163, 4;
	add.s64 	%rd101, %rd1, %rd100;
	mov.b32 	%r390, 2147483647;
	st.global.u32 	[%rd101], %r390;
$L__BB0_302:
	setp.eq.s32 	%p338, %r5, 0;
	mov.b32 	%r391, %f2488;
	shfl.sync.up.b32	%r165|%p339, %r391, 1, 0, -1;
	mov.b32 	%r392, 0;
	shfl.sync.up.b32	%r166|%p340, %r392, 1, 0, -1;
	mov.f32 	%f2491, 0f00000000;
	mov.f32 	%f2492, %f2488;
	@%p338 bra 	$L__BB0_304;
	mov.b32 	%f2086, %r166;
	mov.b32 	%f2087, %r165;
	add.f32 	%f2088, %f2488, %f2087;
	sub.f32 	%f2089, %f2088, %f2488;
	sub.f32 	%f2090, %f2088, %f2089;
	sub.f32 	%f2091, %f2488, %f2090;
	sub.f32 	%f2092, %f2087, %f2089;
	add.f32 	%f2093, %f2092, %f2091;
	add.f32 	%f2094, %f2086, 0f00000000;
	add.f32 	%f2095, %f2094, %f2093;
	add.f32 	%f2492, %f2088, %f2095;
	sub.f32 	%f2096, %f2492, %f2088;
	sub.f32 	%f2097, %f2492, %f2096;
	sub.f32 	%f2098, %f2088, %f2097;
	sub.f32 	%f2099, %f2095, %f2096;
	add.f32 	%f2491, %f2099, %f2098;
$L__BB0_304:
	setp.lt.u32 	%p341, %r5, 2;
	mov.b32 	%r393, %f2492;
	shfl.sync.up.b32	%r167|%p342, %r393, 2, 0, -1;
	mov.b32 	%r394, %f2491;
	shfl.sync.up.b32	%r168|%p343, %r394, 2, 0, -1;
	@%p341 bra 	$L__BB0_306;
	mov.b32 	%f2100, %r168;
	mov.b32 	%f2101, %r167;
	add.f32 	%f2102, %f2492, %f2101;
	sub.f32 	%f2103, %f2102, %f2492;
	sub.f32 	%f2104, %f2102, %f2103;
	sub.f32 	%f2105, %f2492, %f2104;
	sub.f32 	%f2106, %f2101, %f2103;
	add.f32 	%f2107, %f2106, %f2105;
	add.f32 	%f2108, %f2491, %f2100;
	add.f32 	%f2109, %f2108, %f2107;
	add.f32 	%f2492, %f2102, %f2109;
	sub.f32 	%f2110, %f2492, %f2102;
	sub.f32 	%f2111, %f2492, %f2110;
	sub.f32 	%f2112, %f2102, %f2111;
	sub.f32 	%f2113, %f2109, %f2110;
	add.f32 	%f2491, %f2113, %f2112;
$L__BB0_306:
	setp.lt.u32 	%p344, %r5, 4;
	mov.b32 	%r395, %f2492;
	shfl.sync.up.b32	%r169|%p345, %r395, 4, 0, -1;
	mov.b32 	%r396, %f2491;
	shfl.sync.up.b32	%r170|%p346, %r396, 4, 0, -1;
	@%p344 bra 	$L__BB0_308;
	mov.b32 	%f2114, %r170;
	mov.b32 	%f2115, %r169;
	add.f32 	%f2116, %f2492, %f2115;
	sub.f32 	%f2117, %f2116, %f2492;
	sub.f32 	%f2118, %f2116, %f2117;
	sub.f32 	%f2119, %f2492, %f2118;
	sub.f32 	%f2120, %f2115, %f2117;
	add.f32 	%f2121, %f2120, %f2119;
	add.f32 	%f2122, %f2491, %f2114;
	add.f32 	%f2123, %f2122, %f2121;
	add.f32 	%f2492, %f2116, %f2123;
	sub.f32 	%f2124, %f2492, %f2116;
	sub.f32 	%f2125, %f2492, %f2124;
	sub.f32 	%f2126, %f2116, %f2125;
	sub.f32 	%f2127, %f2123, %f2124;
	add.f32 	%f2491, %f2127, %f2126;
$L__BB0_308:
	setp.lt.u32 	%p347, %r5, 8;
	mov.b32 	%r397, %f2492;
	shfl.sync.up.b32	%r171|%p348, %r397, 8, 0, -1;
	mov.b32 	%r398, %f2491;
	shfl.sync.up.b32	%r172|%p349, %r398, 8, 0, -1;
	@%p347 bra 	$L__BB0_310;
	mov.b32 	%f2128, %r172;
	mov.b32 	%f2129, %r171;
	add.f32 	%f2130, %f2492, %f2129;
	sub.f32 	%f2131, %f2130, %f2492;
	sub.f32 	%f2132, %f2130, %f2131;
	sub.f32 	%f2133, %f2492, %f2132;
	sub.f32 	%f2134, %f2129, %f2131;
	add.f32 	%f2135, %f2134, %f2133;
	add.f32 	%f2136, %f2491, %f2128;
	add.f32 	%f2137, %f2136, %f2135;
	add.f32 	%f2492, %f2130, %f2137;
	sub.f32 	%f2138, %f2492, %f2130;
	sub.f32 	%f2139, %f2492, %f2138;
	sub.f32 	%f2140, %f2130, %f2139;
	sub.f32 	%f2141, %f2137, %f2138;
	add.f32 	%f2491, %f2141, %f2140;
$L__BB0_310:
	setp.lt.u32 	%p350, %r5, 16;
	mov.b32 	%r399, %f2492;
	shfl.sync.up.b32	%r173|%p351, %r399, 16, 0, -1;
	mov.b32 	%r400, %f2491;
	shfl.sync.up.b32	%r174|%p352, %r400, 16, 0, -1;
	@%p350 bra 	$L__BB0_312;
	mov.b32 	%f2142, %r174;
	mov.b32 	%f2143, %r173;
	add.f32 	%f2144, %f2492, %f2143;
	sub.f32 	%f2145, %f2144, %f2492;
	sub.f32 	%f2146, %f2144, %f2145;
	sub.f32 	%f2147, %f2492, %f2146;
	sub.f32 	%f2148, %f2143, %f2145;
	add.f32 	%f2149, %f2148, %f2147;
	add.f32 	%f2150, %f2491, %f2142;
	add.f32 	%f2151, %f2150, %f2149;
	add.f32 	%f2492, %f2144, %f2151;
	sub.f32 	%f2152, %f2492, %f2144;
	sub.f32 	%f2153, %f2492, %f2152;
	sub.f32 	%f2154, %f2144, %f2153;
	sub.f32 	%f2155, %f2151, %f2152;
	add.f32 	%f2491, %f2155, %f2154;
$L__BB0_312:
	setp.ne.s32 	%p353, %r5, 31;
	@%p353 bra 	$L__BB0_314;
	st.shared.f32 	[%r19], %f2492;
	st.shared.f32 	[%r19+4], %f2491;
$L__BB0_314:
	setp.gt.u32 	%p354, %r1, 31;
	bar.sync 	0;
	@%p354 bra 	$L__BB0_329;
	setp.gt.u32 	%p355, %r5, 7;
	mov.f32 	%f2499, 0f00000000;
	mov.f32 	%f2500, %f2499;
	@%p355 bra 	$L__BB0_317;
	ld.shared.f32 	%f2500, [%r20];
	ld.shared.f32 	%f2499, [%r20+4];
$L__BB0_317:
	setp.eq.s32 	%p356, %r5, 0;
	mov.b32 	%r401, %f2500;
	shfl.sync.up.b32	%r175|%p357, %r401, 1, 0, -1;
	mov.b32 	%r402, %f2499;
	shfl.sync.up.b32	%r176|%p358, %r402, 1, 0, -1;
	mov.f32 	%f2503, %f2500;
	mov.f32 	%f2504, %f2499;
	@%p356 bra 	$L__BB0_319;
	mov.b32 	%f2157, %r176;
	mov.b32 	%f2158, %r175;
	add.f32 	%f2159, %f2500, %f2158;
	sub.f32 	%f2160, %f2159, %f2500;
	sub.f32 	%f2161, %f2159, %f2160;
	sub.f32 	%f2162, %f2500, %f2161;
	sub.f32 	%f2163, %f2158, %f2160;
	add.f32 	%f2164, %f2163, %f2162;
	add.f32 	%f2165, %f2499, %f2157;
	add.f32 	%f2166, %f2165, %f2164;
	add.f32 	%f2503, %f2159, %f2166;
	sub.f32 	%f2167, %f2503, %f2159;
	sub.f32 	%f2168, %f2503, %f2167;
	sub.f32 	%f2169, %f2159, %f2168;
	sub.f32 	%f2170, %f2166, %f2167;
	add.f32 	%f2504, %f2170, %f2169;
$L__BB0_319:
	setp.lt.u32 	%p359, %r5, 2;
	mov.b32 	%r403, %f2503;
	shfl.sync.up.b32	%r177|%p360, %r403, 2, 0, -1;
	mov.b32 	%r404, %f2504;
	shfl.sync.up.b32	%r178|%p361, %r404, 2, 0, -1;
	@%p359 bra 	$L__BB0_321;
	mov.b32 	%f2171, %r178;
	mov.b32 	%f2172, %r177;
	add.f32 	%f2173, %f2503, %f2172;
	sub.f32 	%f2174, %f2173, %f2503;
	sub.f32 	%f2175, %f2173, %f2174;
	sub.f32 	%f2176, %f2503, %f2175;
	sub.f32 	%f2177, %f2172, %f2174;
	add.f32 	%f2178, %f2177, %f2176;
	add.f32 	%f2179, %f2504, %f2171;
	add.f32 	%f2180, %f2179, %f2178;
	add.f32 	%f2503, %f2173, %f2180;
	sub.f32 	%f2181, %f2503, %f2173;
	sub.f32 	%f2182, %f2503, %f2181;
	sub.f32 	%f2183, %f2173, %f2182;
	sub.f32 	%f2184, %f2180, %f2181;
	add.f32 	%f2504, %f2184, %f2183;
$L__BB0_321:
	setp.lt.u32 	%p362, %r5, 4;
	mov.b32 	%r405, %f2503;
	shfl.sync.up.b32	%r179|%p363, %r405, 4, 0, -1;
	mov.b32 	%r406, %f2504;
	shfl.sync.up.b32	%r180|%p364, %r406, 4, 0, -1;
	@%p362 bra 	$L__BB0_323;
	mov.b32 	%f2185, %r180;
	mov.b32 	%f2186, %r179;
	add.f32 	%f2187, %f2503, %f2186;
	sub.f32 	%f2188, %f2187, %f2503;
	sub.f32 	%f2189, %f2187, %f2188;
	sub.f32 	%f2190, %f2503, %f2189;
	sub.f32 	%f2191, %f2186, %f2188;
	add.f32 	%f2192, %f2191, %f2190;
	add.f32 	%f2193, %f2504, %f2185;
	add.f32 	%f2194, %f2193, %f2192;
	add.f32 	%f2503, %f2187, %f2194;
	sub.f32 	%f2195, %f2503, %f2187;
	sub.f32 	%f2196, %f2503, %f2195;
	sub.f32 	%f2197, %f2187, %f2196;
	sub.f32 	%f2198, %f2194, %f2195;
	add.f32 	%f2504, %f2198, %f2197;
$L__BB0_323:
	setp.lt.u32 	%p365, %r5, 8;
	mov.b32 	%r407, %f2503;
	shfl.sync.up.b32	%r181|%p366, %r407, 8, 0, -1;
	mov.b32 	%r408, %f2504;
	shfl.sync.up.b32	%r182|%p367, %r408, 8, 0, -1;
	@%p365 bra 	$L__BB0_325;
	mov.b32 	%f2199, %r182;
	mov.b32 	%f2200, %r181;
	add.f32 	%f2201, %f2503, %f2200;
	sub.f32 	%f2202, %f2201, %f2503;
	sub.f32 	%f2203, %f2201, %f2202;
	sub.f32 	%f2204, %f2503, %f2203;
	sub.f32 	%f2205, %f2200, %f2202;
	add.f32 	%f2206, %f2205, %f2204;
	add.f32 	%f2207, %f2504, %f2199;
	add.f32 	%f2208, %f2207, %f2206;
	add.f32 	%f2503, %f2201, %f2208;
	sub.f32 	%f2209, %f2503, %f2201;
	sub.f32 	%f2210, %f2503, %f2209;
	sub.f32 	%f2211, %f2201, %f2210;
	sub.f32 	%f2212, %f2208, %f2209;
	add.f32 	%f2504, %f2212, %f2211;
$L__BB0_325:
	setp.lt.u32 	%p368, %r5, 16;
	mov.b32 	%r409, %f2503;
	shfl.sync.up.b32	%r183|%p369, %r409, 16, 0, -1;
	mov.b32 	%r410, %f2504;
	shfl.sync.up.b32	%r184|%p370, %r410, 16, 0, -1;
	@%p368 bra 	$L__BB0_327;
	mov.b32 	%f2213, %r184;
	mov.b32 	%f2214, %r183;
	add.f32 	%f2215, %f2503, %f2214;
	sub.f32 	%f2216, %f2215, %f2503;
	sub.f32 	%f2217, %f2215, %f2216;
	sub.f32 	%f2218, %f2503, %f2217;
	sub.f32 	%f2219, %f2214, %f2216;
	add.f32 	%f2220, %f2219, %f2218;
	add.f32 	%f2221, %f2504, %f2213;
	add.f32 	%f2222, %f2221, %f2220;
	add.f32 	%f2503, %f2215, %f2222;
	sub.f32 	%f2223, %f2503, %f2215;
	sub.f32 	%f2224, %f2503, %f2223;
	sub.f32 	%f2225, %f2215, %f2224;
	sub.f32 	%f2226, %f2222, %f2223;
	add.f32 	%f2504, %f2226, %f2225;
$L__BB0_327:
	setp.gt.u32 	%p371, %r5, 7;
	neg.f32 	%f2227, %f2500;
	sub.f32 	%f451, %f2503, %f2500;
	sub.f32 	%f2228, %f451, %f2503;
	sub.f32 	%f2229, %f451, %f2228;
	sub.f32 	%f2230, %f2503, %f2229;
	sub.f32 	%f2231, %f2227, %f2228;
	add.f32 	%f2232, %f2231, %f2230;
	sub.f32 	%f2233, %f2504, %f2499;
	add.f32 	%f452, %f2233, %f2232;
	@%p371 bra 	$L__BB0_329;
	add.f32 	%f2234, %f451, %f452;
	sub.f32 	%f2235, %f2234, %f451;
	st.shared.f32 	[%r20], %f2234;
	sub.f32 	%f2236, %f452, %f2235;
	sub.f32 	%f2237, %f2234, %f2235;
	sub.f32 	%f2238, %f451, %f2237;
	add.f32 	%f2239, %f2236, %f2238;
	st.shared.f32 	[%r20+4], %f2239;
$L__BB0_329:
	setp.ge.s32 	%p372, %r163, %r185;
	bar.sync 	0;
	ld.shared.f32 	%f2240, [%r19];
	ld.shared.f32 	%f2241, [%r19+4];
	neg.f32 	%f2242, %f2488;
	sub.f32 	%f2243, %f2492, %f2488;
	sub.f32 	%f2244, %f2243, %f2492;
	sub.f32 	%f2245, %f2243, %f2244;
	sub.f32 	%f2246, %f2492, %f2245;
	sub.f32 	%f2247, %f2242, %f2244;
	add.f32 	%f2248, %f2247, %f2246;
	add.f32 	%f2249, %f2491, %f2248;
	add.f32 	%f2250, %f2243, %f2249;
	sub.f32 	%f2251, %f2250, %f2243;
	sub.f32 	%f2252, %f2250, %f2251;
	sub.f32 	%f2253, %f2243, %f2252;
	sub.f32 	%f2254, %f2249, %f2251;
	add.f32 	%f2255, %f2254, %f2253;
	add.f32 	%f2256, %f2250, %f2240;
	sub.f32 	%f2257, %f2256, %f2240;
	sub.f32 	%f2258, %f2256, %f2257;
	sub.f32 	%f2259, %f2240, %f2258;
	sub.f32 	%f2260, %f2250, %f2257;
	add.f32 	%f2261, %f2260, %f2259;
	add.f32 	%f2262, %f2255, %f2241;
	add.f32 	%f2263, %f2262, %f2261;
	add.f32 	%f2264, %f2256, %f2263;
	sub.f32 	%f2265, %f2264, %f2256;
	sub.f32 	%f2266, %f2264, %f2265;
	sub.f32 	%f2267, %f2256, %f2266;
	sub.f32 	%f2268, %f2263, %f2265;
	add.f32 	%f2269, %f2268, %f2267;
	add.f32 	%f2270, %f2488, %f2264;
	sub.f32 	%f2271, %f2270, %f2264;
	sub.f32 	%f2272, %f2270, %f2271;
	sub.f32 	%f2273, %f2264, %f2272;
	sub.f32 	%f2274, %f2488, %f2271;
	add.f32 	%f2275, %f2274, %f2273;
	add.f32 	%f2276, %f2269, 0f00000000;
	add.f32 	%f2277, %f2275, %f2276;
	add.f32 	%f453, %f2270, %f2277;
	sub.f32 	%f2278, %f453, %f2270;
	sub.f32 	%f2279, %f453, %f2278;
	sub.f32 	%f2280, %f2270, %f2279;
	sub.f32 	%f2281, %f2277, %f2278;
	add.f32 	%f454, %f2281, %f2280;
	setp.le.s32 	%p373, %r163, %r3;
	or.pred  	%p374, %p372, %p373;
	@%p374 bra 	$L__BB0_331;
	add.f32 	%f2282, %f398, %f453;
	sub.f32 	%f2283, %f2282, %f398;
	add.f32 	%f2284, %f399, %f454;
	sub.f32 	%f2285, %f453, %f2283;
	sub.f32 	%f2286, %f2282, %f2283;
	sub.f32 	%f2287, %f398, %f2286;
	add.f32 	%f2288, %f2285, %f2287;
	add.f32 	%f2289, %f2288, %f2284;
	add.f32 	%f2290, %f2282, %f2289;
	sub.f32 	%f2291, %f2290, %f2282;
	sub.f32 	%f2292, %f2289, %f2291;
	sub.f32 	%f2293, %f2291, %f2290;
	add.f32 	%f2294, %f2282, %f2293;
	add.f32 	%f2295, %f2292, %f2294;
	add.f32 	%f2296, %f2290, %f2295;
	mul.wide.u32 	%rd102, %r163, 4;
	add.s64 	%rd103, %rd1, %rd102;
	st.global.f32 	[%rd103], %f2296;
$L__BB0_331:
	setp.ne.s32 	%p375, %r1, %r6;
	@%p375 bra 	$L__BB0_333;
	st.shared.f32 	[_ZZ28obv_batch_f32_pass1_tilescanE14seg_sum_shared_$_0], %f453;
	st.shared.f32 	[_ZZ28obv_batch_f32_pass1_tilescanE14seg_sum_shared_$_1], %f454;
$L__BB0_333:
	bar.sync 	0;
	ld.shared.f32 	%f2297, [_ZZ28obv_batch_f32_pass1_tilescanE14seg_sum_shared_$_0];
	ld.shared.f32 	%f2298, [_ZZ28obv_batch_f32_pass1_tilescanE14seg_sum_shared_$_1];
	add.f32 	%f455, %f398, %f2297;
	sub.f32 	%f2299, %f455, %f398;
	sub.f32 	%f2300, %f455, %f2299;
	sub.f32 	%f2301, %f398, %f2300;
	sub.f32 	%f2302, %f2297, %f2299;
	add.f32 	%f2303, %f2302, %f2301;
	add.f32 	%f2304, %f399, %f2298;
	add.f32 	%f456, %f2304, %f2303;
	setp.ne.s32 	%p376, %r1, 0;
	@%p376 bra 	$L__BB0_335;
	ld.param.u64 	%rd107, [obv_batch_f32_pass1_tilescan_param_6];
	add.f32 	%f2305, %f455, %f456;
	sub.f32 	%f2306, %f2305, %f455;
	cvta.to.global.u64 	%rd104, %rd107;
	mul.wide.u32 	%rd105, %r2, 8;
	add.s64 	%rd106, %rd104, %rd105;
	st.global.f32 	[%rd106], %f2305;
	sub.f32 	%f2307, %f456, %f2306;
	sub.f32 	%f2308, %f2305, %f2306;
	sub.f32 	%f2309, %f455, %f2308;
	add.f32 	%f2310, %f2307, %f2309;
	st.global.f32 	[%rd106+4], %f2310;
$L__BB0_335:
	ret;

}
	// .globl	obv_batch_f32_pass2_scan_block_sums
.visible .entry obv_batch_f32_pass2_scan_block_sums(
	.param .u64 .ptr .align 1 obv_batch_f32_pass2_scan_block_sums_param_0,
	.param .u32 obv_batch_f32_pass2_scan_block_sums_param_1,
	.param .u64 .ptr .align 1 obv_batch_f32_pass2_scan_block_sums_param_2
)
{
	.reg .pred 	%p<11>;
	.reg .b32 	%r<21>;
	.reg .b32 	%f<243>;
	.reg .b64 	%rd<21>;

	ld.param.u64 	%rd9, [obv_batch_f32_pass2_scan_block_sums_param_0];
	ld.param.u32 	%r12, [obv_batch_f32_pass2_scan_block_sums_param_1];
	ld.param.u64 	%rd10, [obv_batch_f32_pass2_scan_block_sums_param_2];
	cvta.to.global.u64 	%rd1, %rd9;
	cvta.to.global.u64 	%rd2, %rd10;
	setp.lt.s32 	%p1, %r12, 1;
	@%p1 bra 	$L__BB1_13;
	mov.u32 	%r13, %tid.x;
	and.b32  	%r14, %r13, 31;
	setp.ne.s32 	%p2, %r14, 0;
	@%p2 bra 	$L__BB1_13;
	and.b32  	%r1, %r12, 7;
	setp.lt.u32 	%p3, %r12, 8;
	mov.f32 	%f237, 0f00000000;
	mov.b32 	%r19, 0;
	mov.f32 	%f238, %f237;
	@%p3 bra 	$L__BB1_5;
	and.b32  	%r19, %r12, 2147483640;
	neg.s32 	%r17, %r19;
	add.s64 	%rd20, %rd2, 32;
	add.s64 	%rd19, %rd1, 32;
	mov.f32 	%f237, 0f00000000;
$L__BB1_4:
	.pragma "nounroll";
	st.global.f32 	[%rd20+-32], %f237;
	st.global.f32 	[%rd20+-28], %f238;
	ld.global.nc.f32 	%f17, [%rd19+-32];
	ld.global.nc.f32 	%f18, [%rd19+-28];
	add.f32 	%f19, %f237, %f17;
	sub.f32 	%f20, %f19, %f237;
	sub.f32 	%f21, %f19, %f20;
	sub.f32 	%f22, %f237, %f21;
	sub.f32 	%f23, %f17, %f20;
	add.f32 	%f24, %f23, %f22;
	add.f32 	%f25, %f238, %f18;
	add.f32 	%f26, %f25, %f24;
	add.f32 	%f27, %f19, %f26;
	sub.f32 	%f28, %f27, %f19;
	sub.f32 	%f29, %f27, %f28;
	sub.f32 	%f30, %f19, %f29;
	sub.f32 	%f31, %f26, %f28;
	add.f32 	%f32, %f31, %f30;
	st.global.f32 	[%rd20+-24], %f27;
	st.global.f32 	[%rd20+-20], %f32;
	ld.global.nc.f32 	%f33, [%rd19+-24];
	ld.global.nc.f32 	%f34, [%rd19+-20];
	add.f32 	%f35, %f27, %f33;
	sub.f32 	%f36, %f35, %f27;
	sub.f32 	%f37, %f35, %f36;
	sub.f32 	%f38, %f27, %f37;
	sub.f32 	%f39, %f33, %f36;
	add.f32 	%f40, %f39, %f38;
	add.f32 	%f41, %f32, %f34;
	add.f32 	%f42, %f41, %f40;
	add.f32 	%f43, %f35, %f42;
	sub.f32 	%f44, %f43, %f35;
	sub.f32 	%f45, %f43, %f44;
	sub.f32 	%f46, %f35, %f45;
	sub.f32 	%f47, %f42, %f44;
	add.f32 	%f48, %f47, %f46;
	st.global.f32 	[%rd20+-16], %f43;
	st.global.f32 	[%rd20+-12], %f48;
	ld.global.nc.f32 	%f49, [%rd19+-16];
	ld.global.nc.f32 	%f50, [%rd19+-12];
	add.f32 	%f51, %f43, %f49;
	sub.f32 	%f52, %f51, %f43;
	sub.f32 	%f53, %f51, %f52;
	sub.f32 	%f54, %f43, %f53;
	sub.f32 	%f55, %f49, %f52;
	add.f32 	%f56, %f55, %f54;
	add.f32 	%f57, %f48, %f50;
	add.f32 	%f58, %f57, %f56;
	add.f32 	%f59, %f51, %f58;
	sub.f32 	%f60, %f59, %f51;
	sub.f32 	%f61, %f59, %f60;
	sub.f32 	%f62, %f51, %f61;
	sub.f32 	%f63, %f58, %f60;
	add.f32 	%f64, %f63, %f62;
	st.global.f32 	[%rd20+-8], %f59;
	st.global.f32 	[%rd20+-4], %f64;
	ld.global.nc.f32 	%f65, [%rd19+-8];
	ld.global.nc.f32 	%f66, [%rd19+-4];
	add.f32 	%f67, %f59, %f65;
	sub.f32 	%f68, %f67, %f59;
	sub.f32 	%f69, %f67, %f68;
	sub.f32 	%f70, %f59, %f69;
	sub.f32 	%f71, %f65, %f68;
	add.f32 	%f72, %f71, %f70;
	add.f32 	%f73, %f64, %f66;
	add.f32 	%f74, %f73, %f72;
	add.f32 	%f75, %f67, %f74;
	sub.f32 	%f76, %f75, %f67;
	sub.f32 	%f77, %f75, %f76;
	sub.f32 	%f78, %f67, %f77;
	sub.f32 	%f79, %f74, %f76;
	add.f32 	%f80, %f79, %f78;
	st.global.f32 	[%rd20], %f75;
	st.global.f32 	[%rd20+4], %f80;
	ld.global.nc.f32 	%f81, [%rd19];
	ld.global.nc.f32 	%f82, [%rd19+4];
	add.f32 	%f83, %f75, %f81;
	sub.f32 	%f84, %f83, %f75;
	sub.f32 	%f85, %f83, %f84;
	sub.f32 	%f86, %f75, %f85;
	sub.f32 	%f87, %f81, %f84;
	add.f32 	%f88, %f87, %f86;
	add.f32 	%f89, %f80, %f82;
	add.f32 	%f90, %f89, %f88;
	add.f32 	%f91, %f83, %f90;
	sub.f32 	%f92, %f91, %f83;
	sub.f32 	%f93, %f91, %f92;
	sub.f32 	%f94, %f83, %f93;
	sub.f32 	%f95, %f90, %f92;
	add.f32 	%f96, %f95, %f94;
	st.global.f32 	[%rd20+8], %f91;
	st.global.f32 	[%rd20+12], %f96;
	ld.global.nc.f32 	%f97, [%rd19+8];
	ld.global.nc.f32 	%f98, [%rd19+12];
	add.f32 	%f99, %f91, %f97;
	sub.f32 	%f100, %f99, %f91;
	sub.f32 	%f101, %f99, %f100;
	sub.f32 	%f102, %f91, %f101;
	sub.f32 	%f103, %f97, %f100;
	add.f32 	%f104, %f103, %f102;
	add.f32 	%f105, %f96, %f98;
	add.f32 	%f106, %f105, %f104;
	add.f32 	%f107, %f99, %f106;
	sub.f32 	%f108, %f107, %f99;
	sub.f32 	%f109, %f107, %f108;
	sub.f32 	%f110, %f99, %f109;
	sub.f32 	%f111, %f106, %f108;
	add.f32 	%f112, %f111, %f110;
	st.global.f32 	[%rd20+16], %f107;
	st.global.f32 	[%rd20+20], %f112;
	ld.global.nc.f32 	%f113, [%rd19+16];
	ld.global.nc.f32 	%f114, [%rd19+20];
	add.f32 	%f115, %f107, %f113;
	sub.f32 	%f116, %f115, %f107;
	sub.f32 	%f117, %f115, %f116;
	sub.f32 	%f118, %f107, %f117;
	sub.f32 	%f119, %f113, %f116;
	add.f32 	%f120, %f119, %f118;
	add.f32 	%f121, %f112, %f114;
	add.f32 	%f122, %f121, %f120;
	add.f32 	%f123, %f115, %f122;
	sub.f32 	%f124, %f123, %f115;
	sub.f32 	%f125, %f123, %f124;
	sub.f32 	%f126, %f115, %f125;
	sub.f32 	%f127, %f122, %f124;
	add.f32 	%f128, %f127, %f126;
	st.global.f32 	[%rd20+24], %f123;
	st.global.f32 	[%rd20+28], %f128;
	ld.global.nc.f32 	%f129, [%rd19+24];
	ld.global.nc.f32 	%f130, [%rd19+28];
	add.f32 	%f131, %f123, %f129;
	sub.f32 	%f132, %f131, %f123;
	sub.f32 	%f133, %f131, %f132;
	sub.f32 	%f134, %f123, %f133;
	sub.f32 	%f135, %f129, %f132;
	add.f32 	%f136, %f135, %f134;
	add.f32 	%f137, %f128, %f130;
	add.f32 	%f138, %f137, %f136;
	add.f32 	%f237, %f131, %f138;
	sub.f32 	%f139, %f237, %f131;
	sub.f32 	%f140, %f237, %f139;
	sub.f32 	%f141, %f131, %f140;
	sub.f32 	%f142, %f138, %f139;
	add.f32 	%f238, %f142, %f141;
	add.s32 	%r17, %r17, 8;
	add.s64 	%rd20, %rd20, 64;
	add.s64 	%rd19, %rd19, 64;
	setp.ne.s32 	%p4, %r17, 0;
	@%p4 bra 	$L__BB1_4;
$L__BB1_5:
	setp.eq.s32 	%p5, %r1, 0;
	@%p5 bra 	$L__BB1_13;
	and.b32  	%r7, %r12, 3;
	setp.lt.u32 	%p6, %r1, 4;
	@%p6 bra 	$L__BB1_8;
	mul.wide.u32 	%rd11, %r19, 8;
	add.s64 	%rd12, %rd2, %rd11;
	st.global.f32 	[%rd12], %f237;
	st.global.f32 	[%rd12+4], %f238;
	add.s64 	%rd13, %rd1, %rd11;
	ld.global.nc.f32 	%f143, [%rd13];
	ld.global.nc.f32 	%f144, [%rd13+4];
	add.f32 	%f145, %f237, %f143;
	sub.f32 	%f146, %f145, %f237;
	sub.f32 	%f147, %f145, %f146;
	sub.f32 	%f148, %f237, %f147;
	sub.f32 	%f149, %f143, %f146;
	add.f32 	%f150, %f149, %f148;
	add.f32 	%f151, %f238, %f144;
	add.f32 	%f152, %f151, %f150;
	add.f32 	%f153, %f145, %f152;
	sub.f32 	%f154, %f153, %f145;
	sub.f32 	%f155, %f153, %f154;
	sub.f32 	%f156, %f145, %f155;
	sub.f32 	%f157, %f152, %f154;
	add.f32 	%f158, %f157, %f156;
	st.global.f32 	[%rd12+8], %f153;
	st.global.f32 	[%rd12+12], %f158;
	ld.global.nc.f32 	%f159, [%rd13+8];
	ld.global.nc.f32 	%f160, [%rd13+12];
	add.f32 	%f161, %f153, %f159;
	sub.f32 	%f162, %f161, %f153;
	sub.f32 	%f163, %f161, %f162;
	sub.f32 	%f164, %f153, %f163;
	sub.f32 	%f165, %f159, %f162;
	add.f32 	%f166, %f165, %f164;
	add.f32 	%f167, %f158, %f160;
	add.f32 	%f168, %f167, %f166;
	add.f32 	%f169, %f161, %f168;
	sub.f32 	%f170, %f169, %f161;
	sub.f32 	%f171, %f169, %f170;
	sub.f32 	%f172, %f161, %f171;
	sub.f32 	%f173, %f168, %f170;
	add.f32 	%f174, %f173, %f172;
	st.global.f32 	[%rd12+16], %f169;
	st.global.f32 	[%rd12+20], %f174;
	ld.global.nc.f32 	%f175, [%rd13+16];
	ld.global.nc.f32 	%f176, [%rd13+20];
	add.f32 	%f177, %f169, %f175;
	sub.f32 	%f178, %f177, %f169;
	sub.f32 	%f179, %f177, %f178;
	sub.f32 	%f180, %f169, %f179;
	sub.f32 	%f181, %f175, %f178;
	add.f32 	%f182, %f181, %f180;
	add.f32 	%f183, %f174, %f176;
	add.f32 	%f184, %f183, %f182;
	add.f32 	%f185, %f177, %f184;
	sub.f32 	%f186, %f185, %f177;
	sub.f32 	%f187, %f185, %f186;
	sub.f32 	%f188, %f177, %f187;
	sub.f32 	%f189, %f184, %f186;
	add.f32 	%f190, %f189, %f188;
	st.global.f32 	[%rd12+24], %f185;
	st.global.f32 	[%rd12+28], %f190;
	ld.global.nc.f32 	%f191, [%rd13+24];
	ld.global.nc.f32 	%f192, [%rd13+28];
	add.f32 	%f193, %f185, %f191;
	sub.f32 	%f194, %f193, %f185;
	sub.f32 	%f195, %f193, %f194;
	sub.f32 	%f196, %f185, %f195;
	sub.f32 	%f197, %f191, %f194;
	add.f32 	%f198, %f197, %f196;
	add.f32 	%f199, %f190, %f192;
	add.f32 	%f200, %f199, %f198;
	add.f32 	%f237, %f193, %f200;
	sub.f32 	%f201, %f237, %f193;
	sub.f32 	%f202, %f237, %f201;
	sub.f32 	%f203, %f193, %f202;
	sub.f32 	%f204, %f200, %f201;
	add.f32 	%f238, %f204, %f203;
	add.s32 	%r19, %r19, 4;
$L__BB1_8:
	setp.eq.s32 	%p7, %r7, 0;
	@%p7 bra 	$L__BB1_13;
	setp.eq.s32 	%p8, %r7, 1;
	@%p8 bra 	$L__BB1_11;
	mul.wide.u32 	%rd14, %r19, 8;
	add.s64 	%rd15, %rd2, %rd14;
	st.global.f32 	[%rd15], %f237;
	st.global.f32 	[%rd15+4], %f238;
	add.s64 	%rd16, %rd1, %rd14;
	ld.global.nc.f32 	%f205, [%rd16];
	ld.global.nc.f32 	%f206, [%rd16+4];
	add.f32 	%f207, %f237, %f205;
	sub.f32 	%f208, %f207, %f237;
	sub.f32 	%f209, %f207, %f208;
	sub.f32 	%f210, %f237, %f209;
	sub.f32 	%f211, %f205, %f208;
	add.f32 	%f212, %f211, %f210;
	add.f32 	%f213, %f238, %f206;
	add.f32 	%f214, %f213, %f212;
	add.f32 	%f215, %f207, %f214;
	sub.f32 	%f216, %f215, %f207;
	sub.f32 	%f217, %f215, %f216;
	sub.f32 	%f218, %f207, %f217;
	sub.f32 	%f219, %f214, %f216;
	add.f32 	%f220, %f219, %f218;
	st.global.f32 	[%rd15+8], %f215;
	st.global.f32 	[%rd15+12], %f220;
	ld.global.nc.f32 	%f221, [%rd16+8];
	ld.global.nc.f32 	%f222, [%rd16+12];
	add.f32 	%f223, %f215, %f221;
	sub.f32 	%f224, %f223, %f215;
	sub.f32 	%f225, %f223, %f224;
	sub.f32 	%f226, %f215, %f225;
	sub.f32 	%f227, %f221, %f224;
	add.f32 	%f228, %f227, %f226;
	add.f32 	%f229, %f220, %f222;
	add.f32 	%f230, %f229, %f228;
	add.f32 	%f237, %f223, %f230;
	sub.f32 	%f231, %f237, %f223;
	sub.f32 	%f232, %f237, %f231;
	sub.f32 	%f233, %f223, %f232;
	sub.f32 	%f234, %f230, %f231;
	add.f32 	%f238, %f234, %f233;
	add.s32 	%r19, %r19, 2;
$L__BB1_11:
	and.b32  	%r16, %r12, 1;
	setp.eq.b32 	%p9, %r16, 1;
	not.pred 	%p10, %p9;
	@%p10 bra 	$L__BB1_13;
	mul.wide.u32 	%rd17, %r19, 8;
	add.s64 	%rd18, %rd2, %rd17;
	st.global.f32 	[%rd18], %f237;
	st.global.f32 	[%rd18+4], %f238;
$L__BB1_13:
	ret;

}
	// .globl	obv_batch_f32_pass3_add_offsets
.visible .entry obv_batch_f32_pass3_add_offsets(
	.param .u32 obv_batch_f32_pass3_add_offsets_param_0,
	.param .u32 obv_batch_f32_pass3_add_offsets_param_1,
	.param .u32 obv_batch_f32_pass3_add_offsets_param_2,
	.param .u64 .ptr .align 1 obv_batch_f32_pass3_add_offsets_param_3,
	.param .u64 .ptr .align 1 obv_batch_f32_pass3_add_offsets_param_4,
	.param .u32 obv_batch_f32_pass3_add_offsets_param_5
)
{
	.reg .pred 	%p<19>;
	.reg .b32 	%r<18>;
	.reg .b32 	%f<123>;
	.reg .b64 	%rd<23>;

	ld.param.u32 	%r12, [obv_batch_f32_pass3_add_offsets_param_0];
	ld.param.u32 	%r13, [obv_batch_f32_pass3_add_offsets_param_2];
	ld.param.u64 	%rd3, [obv_batch_f32_pass3_add_offsets_param_3];
	ld.param.u64 	%rd2, [obv_batch_f32_pass3_add_offsets_param_4];
	ld.param.u32 	%r14, [obv_batch_f32_pass3_add_offsets_param_5];
	cvta.to.global.u64 	%rd1, %rd3;
	mov.u32 	%r1, %ctaid.x;
	setp.ge.s32 	%p1, %r1, %r14;
	@%p1 bra 	$L__BB2_24;
	mov.u32 	%r15, %tid.x;
	cvta.to.global.u64 	%rd4, %rd2;
	max.s32 	%r2, %r13, 0;
	mov.u32 	%r3, %ntid.x;
	mul.wide.u32 	%rd5, %r1, 8;
	add.s64 	%rd6, %rd4, %rd5;
	ld.global.nc.f32 	%f1, [%rd6];
	ld.global.nc.f32 	%f2, [%rd6+4];
	mul.lo.s32 	%r16, %r1, %r3;
	shl.b32 	%r17, %r16, 3;
	add.s32 	%r4, %r17, %r15;
	setp.ge.s32 	%p2, %r4, %r12;
	@%p2 bra 	$L__BB2_24;
	setp.le.s32 	%p3, %r4, %r2;
	@%p3 bra 	$L__BB2_4;
	mul.wide.u32 	%rd7, %r4, 4;
	add.s64 	%rd8, %rd1, %rd7;
	ld.global.f32 	%f3, [%rd8];
	add.f32 	%f4, %f1, %f3;
	sub.f32 	%f5, %f4, %f3;
	sub.f32 	%f6, %f4, %f5;
	sub.f32 	%f7, %f3, %f6;
	sub.f32 	%f8, %f1, %f5;
	add.f32 	%f9, %f8, %f7;
	add.f32 	%f10, %f2, %f9;
	add.f32 	%f11, %f4, %f10;
	sub.f32 	%f12, %f11, %f4;
	sub.f32 	%f13, %f11, %f12;
	sub.f32 	%f14, %f4, %f13;
	sub.f32 	%f15, %f10, %f12;
	add.f32 	%f16, %f15, %f14;
	add.f32 	%f17, %f11, %f16;
	st.global.f32 	[%rd8], %f17;
$L__BB2_4:
	add.s32 	%r5, %r4, %r3;
	setp.ge.s32 	%p4, %r5, %r12;
	@%p4 bra 	$L__BB2_24;
	setp.le.s32 	%p5, %r5, %r2;
	@%p5 bra 	$L__BB2_7;
	mul.wide.u32 	%rd9, %r5, 4;
	add.s64 	%rd10, %rd1, %rd9;
	ld.global.f32 	%f18, [%rd10];
	add.f32 	%f19, %f1, %f18;
	sub.f32 	%f20, %f19, %f18;
	sub.f32 	%f21, %f19, %f20;
	sub.f32 	%f22, %f18, %f21;
	sub.f32 	%f23, %f1, %f20;
	add.f32 	%f24, %f23, %f22;
	add.f32 	%f25, %f2, %f24;
	add.f32 	%f26, %f19, %f25;
	sub.f32 	%f27, %f26, %f19;
	sub.f32 	%f28, %f26, %f27;
	sub.f32 	%f29, %f19, %f28;
	sub.f32 	%f30, %f25, %f27;
	add.f32 	%f31, %f30, %f29;
	add.f32 	%f32, %f26, %f31;
	st.global.f32 	[%rd10], %f32;
$L__BB2_7:
	add.s32 	%r6, %r5, %r3;
	setp.ge.s32 	%p6, %r6, %r12;
	@%p6 bra 	$L__BB2_24;
	setp.le.s32 	%p7, %r6, %r2;
	@%p7 bra 	$L__BB2_10;
	mul.wide.u32 	%rd11, %r6, 4;
	add.s64 	%rd12, %rd1, %rd11;
	ld.global.f32 	%f33, [%rd12];
	add.f32 	%f34, %f1, %f33;
	sub.f32 	%f35, %f34, %f33;
	sub.f32 	%f36, %f34, %f35;
	sub.f32 	%f37, %f33, %f36;
	sub.f32 	%f38, %f1, %f35;
	add.f32 	%f39, %f38, %f37;
	add.f32 	%f40, %f2, %f39;
	add.f32 	%f41, %f34, %f40;
	sub.f32 	%f42, %f41, %f34;
	sub.f32 	%f43, %f41, %f42;
	sub.f32 	%f44, %f34, %f43;
	sub.f32 	%f45, %f40, %f42;
	add.f32 	%f46, %f45, %f44;
	add.f32 	%f47, %f41, %f46;
	st.global.f32 	[%rd12], %f47;
$L__BB2_10:
	add.s32 	%r7, %r6, %r3;
	setp.ge.s32 	%p8, %r7, %r12;
	@%p8 bra 	$L__BB2_24;
	setp.le.s32 	%p9, %r7, %r2;
	@%p9 bra 	$L__BB2_13;
	mul.wide.u32 	%rd13, %r7, 4;
	add.s64 	%rd14, %rd1, %rd13;
	ld.global.f32 	%f48, [%rd14];
	add.f32 	%f49, %f1, %f48;
	sub.f32 	%f50, %f49, %f48;
	sub.f32 	%f51, %f49, %f50;
	sub.f32 	%f52, %f48, %f51;
	sub.f32 	%f53, %f1, %f50;
	add.f32 	%f54, %f53, %f52;
	add.f32 	%f55, %f2, %f54;
	add.f32 	%f56, %f49, %f55;
	sub.f32 	%f57, %f56, %f49;
	sub.f32 	%f58, %f56, %f57;
	sub.f32 	%f59, %f49, %f58;
	sub.f32 	%f60, %f55, %f57;
	add.f32 	%f61, %f60, %f59;
	add.f32 	%f62, %f56, %f61;
	st.global.f32 	[%rd14], %f62;
$L__BB2_13:
	add.s32 	%r8, %r7, %r3;
	setp.ge.s32 	%p10, %r8, %r12;
	@%p10 bra 	$L__BB2_24;
	setp.le.s32 	%p11, %r8, %r2;
	@%p11 bra 	$L__BB2_16;
	mul.wide.u32 	%rd15, %r8, 4;
	add.s64 	%rd16, %rd1, %rd15;
	ld.global.f32 	%f63, [%rd16];
	add.f32 	%f64, %f1, %f63;
	sub.f32 	%f65, %f64, %f63;
	sub.f32 	%f66, %f64, %f65;
	sub.f32 	%f67, %f63, %f66;
	sub.f32 	%f68, %f1, %f65;
	add.f32 	%f69, %f68, %f67;
	add.f32 	%f70, %f2, %f69;
	add.f32 	%f71, %f64, %f70;
	sub.f32 	%f72, %f71, %f64;
	sub.f32 	%f73, %f71, %f72;
	sub.f32 	%f74, %f64, %f73;
	sub.f32 	%f75, %f70, %f72;
	add.f32 	%f76, %f75, %f74;
	add.f32 	%f77, %f71, %f76;
	st.global.f32 	[%rd16], %f77;
$L__BB2_16:
	add.s32 	%r9, %r8, %r3;
	setp.ge.s32 	%p12, %r9, %r12;
	@%p12 bra 	$L__BB2_24;
	setp.le.s32 	%p13, %r9, %r2;
	@%p13 bra 	$L__BB2_19;
	mul.wide.u32 	%rd17, %r9, 4;
	add.s64 	%rd18, %rd1, %rd17;
	ld.global.f32 	%f78, [%rd18];
	add.f32 	%f79, %f1, %f78;
	sub.f32 	%f80, %f79, %f78;
	sub.f32 	%f81, %f79, %f80;
	sub.f32 	%f82, %f78, %f81;
	sub.f32 	%f83, %f1, %f80;
	add.f32 	%f84, %f83, %f82;
	add.f32 	%f85, %f2, %f84;
	add.f32 	%f86, %f79, %f85;
	sub.f32 	%f87, %f86, %f79;
	sub.f32 	%f88, %f86, %f87;
	sub.f32 	%f89, %f79, %f88;
	sub.f32 	%f90, %f85, %f87;
	add.f32 	%f91, %f90, %f89;
	add.f32 	%f92, %f86, %f91;
	st.global.f32 	[%rd18], %f92;
$L__BB2_19:
	add.s32 	%r10, %r9, %r3;
	setp.ge.s32 	%p14, %r10, %r12;
	@%p14 bra 	$L__BB2_24;
	setp.le.s32 	%p15, %r10, %r2;
	@%p15 bra 	$L__BB2_22;
	mul.wide.u32 	%rd19, %r10, 4;
	add.s64 	%rd20, %rd1, %rd19;
	ld.global.f32 	%f93, [%rd20];
	add.f32 	%f94, %f1, %f93;
	sub.f32 	%f95, %f94, %f93;
	sub.f32 	%f96, %f94, %f95;
	sub.f32 	%f97, %f93, %f96;
	sub.f32 	%f98, %f1, %f95;
	add.f32 	%f99, %f98, %f97;
	add.f32 	%f100, %f2, %f99;
	add.f32 	%f101, %f94, %f100;
	sub.f32 	%f102, %f101, %f94;
	sub.f32 	%f103, %f101, %f102;
	sub.f32 	%f104, %f94, %f103;
	sub.f32 	%f105, %f100, %f102;
	add.f32 	%f106, %f105, %f104;
	add.f32 	%f107, %f101, %f106;
	st.global.f32 	[%rd20], %f107;
$L__BB2_22:
	add.s32 	%r11, %r10, %r3;
	setp.ge.s32 	%p16, %r11, %r12;
	setp.le.s32 	%p17, %r11, %r2;
	or.pred  	%p18, %p16, %p17;
	@%p18 bra 	$L__BB2_24;
	mul.wide.u32 	%rd21, %r11, 4;
	add.s64 	%rd22, %rd1, %rd21;
	ld.global.f32 	%f108, [%rd22];
	add.f32 	%f109, %f1, %f108;
	sub.f32 	%f110, %f109, %f108;
	sub.f32 	%f111, %f109, %f110;
	sub.f32 	%f112, %f108, %f111;
	sub.f32 	%f113, %f1, %f110;
	add.f32 	%f114, %f113, %f112;
	add.f32 	%f115, %f2, %f114;
	add.f32 	%f116, %f109, %f115;
	sub.f32 	%f117, %f116, %f109;
	sub.f32 	%f118, %f116, %f117;
	sub.f32 	%f119, %f109, %f118;
	sub.f32 	%f120, %f115, %f117;
	add.f32 	%f121, %f120, %f119;
	add.f32 	%f122, %f116, %f121;
	st.global.f32 	[%rd22], %f122;
$L__BB2_24:
	ret;

}
	// .globl	obv_batch_f32_replicate_rows
.visible .entry obv_batch_f32_replicate_rows(
	.param .u64 .ptr .align 1 obv_batch_f32_replicate_rows_param_0,
	.param .u32 obv_batch_f32_replicate_rows_param_1,
	.param .u32 obv_batch_f32_replicate_rows_param_2,
	.param .u64 .ptr .align 1 obv_batch_f32_replicate_rows_param_3
)
{
	.reg .pred 	%p<12>;
	.reg .b32 	%r<49>;
	.reg .b32 	%f<2>;
	.reg .b64 	%rd<29>;

	ld.param.u64 	%rd3, [obv_batch_f32_replicate_rows_param_0];
	ld.param.u32 	%r27, [obv_batch_f32_replicate_rows_param_1];
	ld.param.u32 	%r28, [obv_batch_f32_replicate_rows_param_2];
	ld.param.u64 	%rd4, [obv_batch_f32_replicate_rows_param_3];
	cvta.to.global.u64 	%rd1, %rd4;
	mov.u32 	%r29, %ctaid.x;
	mov.u32 	%r1, %ntid.x;
	mov.u32 	%r30, %tid.x;
	mad.lo.s32 	%r42, %r29, %r1, %r30;
	setp.ge.s32 	%p1, %r42, %r27;
	setp.lt.s32 	%p2, %r28, 2;
	or.pred  	%p3, %p1, %p2;
	@%p3 bra 	$L__BB3_15;
	add.s32 	%r31, %r28, -1;
	add.s32 	%r3, %r28, -2;
	add.s32 	%r32, %r28, 7;
	and.b32  	%r33, %r32, 7;
	add.s32 	%r4, %r33, -1;
	add.s32 	%r34, %r28, 3;
	and.b32  	%r5, %r34, 3;
	and.b32  	%r6, %r31, 7;
	and.b32  	%r7, %r32, 3;
	and.b32  	%r8, %r34, 1;
	and.b32  	%r35, %r31, -8;
	neg.s32 	%r9, %r35;
	shl.b32 	%r10, %r27, 3;
	mov.u32 	%r36, %nctaid.x;
	mul.lo.s32 	%r11, %r1, %r36;
	cvta.to.global.u64 	%rd2, %rd3;
	mul.wide.s32 	%rd25, %r27, 4;
$L__BB3_2:
	setp.lt.u32 	%p4, %r3, 7;
	mul.wide.s32 	%rd5, %r42, 4;
	add.s64 	%rd6, %rd2, %rd5;
	ld.global.nc.f32 	%f1, [%rd6];
	mov.b32 	%r47, 1;
	@%p4 bra 	$L__BB3_6;
	add.s32 	%r43, %r27, %r42;
	mov.b32 	%r44, 0;
	mov.u32 	%r45, %r9;
$L__BB3_4:
	.pragma "nounroll";
	mul.wide.s32 	%rd7, %r43, 4;
	add.s64 	%rd8, %rd1, %rd7;
	st.global.f32 	[%rd8], %f1;
	add.s64 	%rd10, %rd8, %rd25;
	st.global.f32 	[%rd10], %f1;
	add.s64 	%rd11, %rd10, %rd25;
	st.global.f32 	[%rd11], %f1;
	add.s64 	%rd12, %rd11, %rd25;
	st.global.f32 	[%rd12], %f1;
	add.s64 	%rd13, %rd12, %rd25;
	st.global.f32 	[%rd13], %f1;
	add.s64 	%rd14, %rd13, %rd25;
	st.global.f32 	[%rd14], %f1;
	add.s64 	%rd15, %rd14, %rd25;
	st.global.f32 	[%rd15], %f1;
	add.s64 	%rd16, %rd15, %rd25;
	st.global.f32 	[%rd16], %f1;
	add.s32 	%r45, %r45, 8;
	add.s32 	%r44, %r44, 8;
	add.s32 	%r43, %r43, %r10;
	setp.ne.s32 	%p5, %r45, 0;
	@%p5 bra 	$L__BB3_4;
	add.s32 	%r47, %r44, 1;
$L__BB3_6:
	setp.eq.s32 	%p6, %r6, 0;
	@%p6 bra 	$L__BB3_14;
	setp.lt.u32 	%p7, %r4, 3;
	@%p7 bra 	$L__BB3_9;
	mad.lo.s32 	%r39, %r47, %r27, %r42;
	mul.wide.s32 	%rd17, %r39, 4;
	add.s64 	%rd18, %rd1, %rd17;
	st.global.f32 	[%rd18], %f1;
	add.s64 	%rd20, %rd18, %rd25;
	st.global.f32 	[%rd20], %f1;
	add.s64 	%rd21, %rd20, %rd25;
	st.global.f32 	[%rd21], %f1;
	add.s64 	%rd22, %rd21, %rd25;
	st.global.f32 	[%rd22], %f1;
	add.s32 	%r47, %r47, 4;
$L__BB3_9:
	setp.eq.s32 	%p8, %r7, 0;
	@%p8 bra 	$L__BB3_14;
	setp.eq.s32 	%p9, %r5, 1;
	@%p9 bra 	$L__BB3_12;
	mad.lo.s32 	%r40, %r47, %r27, %r42;
	mul.wide.s32 	%rd23, %r40, 4;
	add.s64 	%rd24, %rd1, %rd23;
	st.global.f32 	[%rd24], %f1;
	add.s64 	%rd26, %rd24, %rd25;
	st.global.f32 	[%rd26], %f1;
	add.s32 	%r47, %r47, 2;
$L__BB3_12:
	setp.eq.s32 	%p10, %r8, 0;
	@%p10 bra 	$L__BB3_14;
	mad.lo.s32 	%r41, %r47, %r27, %r42;
	mul.wide.s32 	%rd27, %r41, 4;
	add.s64 	%rd28, %rd1, %rd27;
	st.global.f32 	[%rd28], %f1;
$L__BB3_14:
	add.s32 	%r42, %r42, %r11;
	setp.lt.s32 	%p11, %r42, %r27;
	@%p11 bra 	$L__BB3_2;
$L__BB3_15:
	ret;

}
	// .globl	obv_batch_f32_serial_ref
.visible .entry obv_batch_f32_serial_ref(
	.param .u64 .ptr .align 1 obv_batch_f32_serial_ref_param_0,
	.param .u64 .ptr .align 1 obv_batch_f32_serial_ref_param_1,
	.param .u32 obv_batch_f32_serial_ref_param_2,
	.param .u32 obv_batch_f32_serial_ref_param_3,
	.param .u32 obv_batch_f32_serial_ref_param_4,
	.param .u64 .ptr .align 1 obv_batch_f32_serial_ref_param_5
)
{
	.reg .pred 	%p<27>;
	.reg .b32 	%r<85>;
	.reg .b32 	%f<112>;
	.reg .b64 	%rd<58>;

	ld.param.u64 	%rd25, [obv_batch_f32_serial_ref_param_0];
	ld.param.u64 	%rd26, [obv_batch_f32_serial_ref_param_1];
	ld.param.u32 	%r36, [obv_batch_f32_serial_ref_param_2];
	ld.param.u32 	%r38, [obv_batch_f32_serial_ref_param_3];
	ld.param.u32 	%r37, [obv_batch_f32_serial_ref_param_4];
	ld.param.u64 	%rd27, [obv_batch_f32_serial_ref_param_5];
	cvta.to.global.u64 	%rd1, %rd26;
	cvta.to.global.u64 	%rd2, %rd25;
	cvta.to.global.u64 	%rd3, %rd27;
	mov.u32 	%r1, %ctaid.y;
	setp.ge.s32 	%p1, %r1, %r38;
	setp.lt.s32 	%p2, %r36, 1;
	or.pred  	%p3, %p2, %p1;
	@%p3 bra 	$L__BB4_18;
	mov.u32 	%r2, %ctaid.x;
	mov.u32 	%r3, %ntid.x;
	mov.u32 	%r4, %tid.x;
	mad.lo.s32 	%r5, %r2, %r3, %r4;
	mov.u32 	%r6, %nctaid.x;
	mul.lo.s32 	%r7, %r3, %r6;
	max.s32 	%r8, %r37, 0;
	min.s32 	%r39, %r8, %r36;
	setp.le.s32 	%p4, %r39, %r5;
	@%p4 bra 	$L__BB4_8;
	mul.lo.s32 	%r9, %r36, %r1;
	min.u32 	%r10, %r8, %r36;
	add.s32 	%r40, %r5, %r7;
	max.s32 	%r41, %r10, %r40;
	setp.lt.s32 	%p5, %r40, %r10;
	selp.u32 	%r42, 1, 0, %p5;
	add.s32 	%r43, %r40, %r42;
	sub.s32 	%r44, %r41, %r43;
	max.u32 	%r45, %r7, 1;
	div.u32 	%r46, %r44, %r45;
	add.s32 	%r11, %r46, %r42;
	and.b32  	%r47, %r11, 3;
	setp.eq.s32 	%p6, %r47, 3;
	mov.u32 	%r80, %r5;
	@%p6 bra 	$L__BB4_5;
	add.s32 	%r48, %r11, 1;
	and.b32  	%r49, %r48, 3;
	add.s32 	%r78, %r5, %r9;
	neg.s32 	%r77, %r49;
	mad.lo.s32 	%r50, %r6, %r49, %r2;
	mad.lo.s32 	%r80, %r3, %r50, %r4;
$L__BB4_4:
	.pragma "nounroll";
	mul.wide.s32 	%rd28, %r78, 4;
	add.s64 	%rd29, %rd3, %rd28;
	mov.b32 	%r51, 2147483647;
	st.global.u32 	[%rd29], %r51;
	add.s32 	%r78, %r78, %r7;
	add.s32 	%r77, %r77, 1;
	setp.ne.s32 	%p7, %r77, 0;
	@%p7 bra 	$L__BB4_4;
$L__BB4_5:
	setp.lt.u32 	%p8, %r11, 3;
	@%p8 bra 	$L__BB4_8;
	mul.wide.s32 	%rd32, %r7, 4;
	shl.b32 	%r54, %r7, 2;
$L__BB4_7:
	add.s32 	%r52, %r80, %r9;
	mul.wide.s32 	%rd30, %r52, 4;
	add.s64 	%rd31, %rd3, %rd30;
	mov.b32 	%r53, 2147483647;
	st.global.u32 	[%rd31], %r53;
	add.s64 	%rd33, %rd31, %rd32;
	st.global.u32 	[%rd33], %r53;
	add.s64 	%rd34, %rd33, %rd32;
	st.global.u32 	[%rd34], %r53;
	add.s64 	%rd35, %rd34, %rd32;
	st.global.u32 	[%rd35], %r53;
	add.s32 	%r80, %r54, %r80;
	setp.lt.s32 	%p9, %r80, %r10;
	@%p9 bra 	$L__BB4_7;
$L__BB4_8:
	setp.ne.s32 	%p10, %r5, 0;
	@%p10 bra 	$L__BB4_18;
	mul.lo.s32 	%r22, %r36, %r1;
	setp.ge.u32 	%p11, %r8, %r36;
	@%p11 bra 	$L__BB4_18;
	add.s32 	%r23, %r8, %r22;
	mul.wide.u32 	%rd36, %r23, 4;
	add.s64 	%rd37, %rd3, %rd36;
	mov.b32 	%r55, 0;
	st.global.u32 	[%rd37], %r55;
	add.s32 	%r83, %r8, 1;
	setp.ge.u32 	%p12, %r83, %r36;
	@%p12 bra 	$L__BB4_18;
	mul.wide.u32 	%rd38, %r8, 4;
	add.s64 	%rd39, %rd2, %rd38;
	ld.global.nc.f32 	%f103, [%rd39];
	not.b32 	%r56, %r8;
	add.s32 	%r57, %r36, %r56;
	and.b32  	%r25, %r57, 3;
	setp.eq.s32 	%p13, %r25, 0;
	mov.f32 	%f107, 0f00000000;
	mov.f32 	%f108, %f107;
	@%p13 bra 	$L__BB4_15;
	neg.s32 	%r82, %r25;
	add.s32 	%r58, %r23, 1;
	mul.wide.u32 	%rd40, %r58, 4;
	add.s64 	%rd53, %rd3, %rd40;
	add.s64 	%rd42, %rd38, 4;
	add.s64 	%rd52, %rd1, %rd42;
	add.s64 	%rd51, %rd2, %rd42;
	mov.f32 	%f107, 0f00000000;
	mov.u32 	%r81, %r8;
$L__BB4_13:
	.pragma "nounroll";
	ld.global.nc.f32 	%f5, [%rd51];
	ld.global.nc.f32 	%f19, [%rd52];
	setp.gt.f32 	%p14, %f5, %f103;
	selp.u32 	%r59, 1, 0, %p14;
	setp.lt.f32 	%p15, %f5, %f103;
	selp.s32 	%r60, -1, 0, %p15;
	add.s32 	%r61, %r60, %r59;
	cvt.rn.f32.s32 	%f20, %r61;
	mul.f32 	%f21, %f19, %f20;
	add.f32 	%f22, %f107, %f21;
	sub.f32 	%f23, %f22, %f107;
	sub.f32 	%f24, %f22, %f23;
	sub.f32 	%f25, %f107, %f24;
	sub.f32 	%f26, %f21, %f23;
	add.f32 	%f27, %f26, %f25;
	add.f32 	%f28, %f108, %f27;
	add.f32 	%f107, %f22, %f28;
	sub.f32 	%f29, %f107, %f22;
	sub.f32 	%f30, %f107, %f29;
	sub.f32 	%f31, %f22, %f30;
	sub.f32 	%f32, %f28, %f29;
	add.f32 	%f108, %f32, %f31;
	add.f32 	%f33, %f107, %f108;
	st.global.f32 	[%rd53], %f33;
	add.s32 	%r82, %r82, 1;
	setp.ne.s32 	%p16, %r82, 0;
	add.s32 	%r81, %r81, 1;
	add.s64 	%rd53, %rd53, 4;
	add.s64 	%rd52, %rd52, 4;
	add.s64 	%rd51, %rd51, 4;
	mov.f32 	%f103, %f5;
	@%p16 bra 	$L__BB4_13;
	add.s32 	%r83, %r81, 1;
	mov.f32 	%f103, %f5;
$L__BB4_15:
	sub.s32 	%r62, %r36, %r8;
	add.s32 	%r63, %r62, -2;
	setp.lt.u32 	%p17, %r63, 3;
	@%p17 bra 	$L__BB4_18;
	sub.s32 	%r84, %r83, %r36;
	add.s32 	%r64, %r83, %r22;
	mul.wide.u32 	%rd43, %r64, 4;
	add.s64 	%rd57, %rd3, %rd43;
	cvt.u64.u32 	%rd44, %r83;
	mul.wide.u32 	%rd45, %r83, 4;
	add.s64 	%rd46, %rd45, 8;
	add.s64 	%rd56, %rd2, %rd46;
	cvt.u64.u32 	%rd47, %r22;
	add.s64 	%rd48, %rd44, %rd47;
	shl.b64 	%rd49, %rd48, 2;
	add.s64 	%rd50, %rd49, %rd3;
	add.s64 	%rd55, %rd50, 12;
	add.s64 	%rd54, %rd1, %rd46;
$L__BB4_17:
	ld.global.nc.f32 	%f34, [%rd56+-8];
	ld.global.nc.f32 	%f35, [%rd54+-8];
	setp.gt.f32 	%p18, %f34, %f103;
	selp.u32 	%r65, 1, 0, %p18;
	setp.lt.f32 	%p19, %f34, %f103;
	selp.s32 	%r66, -1, 0, %p19;
	add.s32 	%r67, %r66, %r65;
	cvt.rn.f32.s32 	%f36, %r67;
	mul.f32 	%f37, %f35, %f36;
	add.f32 	%f38, %f107, %f37;
	sub.f32 	%f39, %f38, %f107;
	sub.f32 	%f40, %f38, %f39;
	sub.f32 	%f41, %f107, %f40;
	sub.f32 	%f42, %f37, %f39;
	add.f32 	%f43, %f42, %f41;
	add.f32 	%f44, %f108, %f43;
	add.f32 	%f45, %f38, %f44;
	sub.f32 	%f46, %f45, %f38;
	sub.f32 	%f47, %f45, %f46;
	sub.f32 	%f48, %f38, %f47;
	sub.f32 	%f49, %f44, %f46;
	add.f32 	%f50, %f49, %f48;
	add.f32 	%f51, %f45, %f50;
	st.global.f32 	[%rd57], %f51;
	ld.global.nc.f32 	%f52, [%rd56+-4];
	ld.global.nc.f32 	%f53, [%rd54+-4];
	setp.gt.f32 	%p20, %f52, %f34;
	selp.u32 	%r68, 1, 0, %p20;
	setp.lt.f32 	%p21, %f52, %f34;
	selp.s32 	%r69, -1, 0, %p21;
	add.s32 	%r70, %r69, %r68;
	cvt.rn.f32.s32 	%f54, %r70;
	mul.f32 	%f55, %f53, %f54;
	add.f32 	%f56, %f45, %f55;
	sub.f32 	%f57, %f56, %f45;
	sub.f32 	%f58, %f56, %f57;
	sub.f32 	%f59, %f45, %f58;
	sub.f32 	%f60, %f55, %f57;
	add.f32 	%f61, %f60, %f59;
	add.f32 	%f62, %f50, %f61;
	add.f32 	%f63, %f56, %f62;
	sub.f32 	%f64, %f63, %f56;
	sub.f32 	%f65, %f63, %f64;
	sub.f32 	%f66, %f56, %f65;
	sub.f32 	%f67, %f62, %f64;
	add.f32 	%f68, %f67, %f66;
	add.f32 	%f69, %f63, %f68;
	st.global.f32 	[%rd55+-8], %f69;
	ld.global.nc.f32 	%f70, [%rd56];
	ld.global.nc.f32 	%f71, [%rd54];
	setp.gt.f32 	%p22, %f70, %f52;
	selp.u32 	%r71, 1, 0, %p22;
	setp.lt.f32 	%p23, %f70, %f52;
	selp.s32 	%r72, -1, 0, %p23;
	add.s32 	%r73, %r72, %r71;
	cvt.rn.f32.s32 	%f72, %r73;
	mul.f32 	%f73, %f71, %f72;
	add.f32 	%f74, %f63, %f73;
	sub.f32 	%f75, %f74, %f63;
	sub.f32 	%f76, %f74, %f75;
	sub.f32 	%f77, %f63, %f76;
	sub.f32 	%f78, %f73, %f75;
	add.f32 	%f79, %f78, %f77;
	add.f32 	%f80, %f68, %f79;
	add.f32 	%f81, %f74, %f80;
	sub.f32 	%f82, %f81, %f74;
	sub.f32 	%f83, %f81, %f82;
	sub.f32 	%f84, %f74, %f83;
	sub.f32 	%f85, %f80, %f82;
	add.f32 	%f86, %f85, %f84;
	add.f32 	%f87, %f81, %f86;
	st.global.f32 	[%rd55+-4], %f87;
	ld.global.nc.f32 	%f103, [%rd56+4];
	ld.global.nc.f32 	%f88, [%rd54+4];
	setp.gt.f32 	%p24, %f103, %f70;
	selp.u32 	%r74, 1, 0, %p24;
	setp.lt.f32 	%p25, %f103, %f70;
	selp.s32 	%r75, -1, 0, %p25;
	add.s32 	%r76, %r75, %r74;
	cvt.rn.f32.s32 	%f89, %r76;
	mul.f32 	%f90, %f88, %f89;
	add.f32 	%f91, %f81, %f90;
	sub.f32 	%f92, %f91, %f81;
	sub.f32 	%f93, %f91, %f92;
	sub.f32 	%f94, %f81, %f93;
	sub.f32 	%f95, %f90, %f92;
	add.f32 	%f96, %f95, %f94;
	add.f32 	%f97, %f86, %f96;
	add.f32 	%f107, %f91, %f97;
	sub.f32 	%f98, %f107, %f91;
	sub.f32 	%f99, %f107, %f98;
	sub.f32 	%f100, %f91, %f99;
	sub.f32 	%f101, %f97, %f98;
	add.f32 	%f108, %f101, %f100;
	add.f32 	%f102, %f107, %f108;
	st.global.f32 	[%rd55], %f102;
	add.s32 	%r84, %r84, 4;
	add.s64 	%rd57, %rd57, 16;
	add.s64 	%rd56, %rd56, 16;
	add.s64 	%rd55, %rd55, 16;
	add.s64 	%rd54, %rd54, 16;
	setp.ne.s32 	%p26, %r84, 0;
	@%p26 bra 	$L__BB4_17;
$L__BB4_18:
	ret;

}
	// .globl	obv_many_series_one_param_time_major_f32
.visible .entry obv_many_series_one_param_time_major_f32(
	.param .u64 .ptr .align 1 obv_many_series_one_param_time_major_f32_param_0,
	.param .u64 .ptr .align 1 obv_many_series_one_param_time_major_f32_param_1,
	.param .u64 .ptr .align 1 obv_many_series_one_param_time_major_f32_param_2,
	.param .u32 obv_many_series_one_param_time_major_f32_param_3,
	.param .u32 obv_many_series_one_param_time_major_f32_param_4,
	.param .u64 .ptr .align 1 obv_many_series_one_param_time_major_f32_param_5
)
{
	.reg .pred 	%p<29>;
	.reg .b32 	%r<85>;
	.reg .b32 	%f<112>;
	.reg .b64 	%rd<56>;

	ld.param.u64 	%rd6, [obv_many_series_one_param_time_major_f32_param_0];
	ld.param.u64 	%rd7, [obv_many_series_one_param_time_major_f32_param_1];
	ld.param.u64 	%rd5, [obv_many_series_one_param_time_major_f32_param_2];
	ld.param.u32 	%r37, [obv_many_series_one_param_time_major_f32_param_3];
	ld.param.u32 	%r38, [obv_many_series_one_param_time_major_f32_param_4];
	ld.param.u64 	%rd8, [obv_many_series_one_param_time_major_f32_param_5];
	cvta.to.global.u64 	%rd1, %rd7;
	cvta.to.global.u64 	%rd2, %rd6;
	cvta.to.global.u64 	%rd3, %rd8;
	mov.u32 	%r39, %ctaid.x;
	mov.u32 	%r40, %ntid.x;
	mov.u32 	%r41, %tid.x;
	mad.lo.s32 	%r1, %r39, %r40, %r41;
	setp.ge.s32 	%p1, %r1, %r37;
	setp.lt.s32 	%p2, %r38, 1;
	or.pred  	%p3, %p1, %p2;
	@%p3 bra 	$L__BB5_22;
	cvta.to.global.u64 	%rd9, %rd5;
	mul.wide.s32 	%rd10, %r1, 4;
	add.s64 	%rd11, %rd9, %rd10;
	ld.global.nc.u32 	%r42, [%rd11];
	max.s32 	%r2, %r42, 0;
	setp.lt.s32 	%p4, %r42, 1;
	@%p4 bra 	$L__BB5_13;
	min.u32 	%r3, %r38, %r2;
	and.b32  	%r4, %r3, 7;
	setp.lt.u32 	%p5, %r3, 8;
	mov.b32 	%r77, 0;
	@%p5 bra 	$L__BB5_5;
	and.b32  	%r77, %r3, 2147483640;
	neg.s32 	%r75, %r77;
	shl.b32 	%r7, %r37, 3;
	mul.wide.s32 	%rd14, %r37, 4;
	mov.u32 	%r74, %r1;
$L__BB5_4:
	.pragma "nounroll";
	mul.wide.s32 	%rd12, %r74, 4;
	add.s64 	%rd13, %rd3, %rd12;
	mov.b32 	%r45, 2147483647;
	st.global.u32 	[%rd13], %r45;
	add.s64 	%rd15, %rd13, %rd14;
	st.global.u32 	[%rd15], %r45;
	add.s64 	%rd16, %rd15, %rd14;
	st.global.u32 	[%rd16], %r45;
	add.s64 	%rd17, %rd16, %rd14;
	st.global.u32 	[%rd17], %r45;
	add.s64 	%rd18, %rd17, %rd14;
	st.global.u32 	[%rd18], %r45;
	add.s64 	%rd19, %rd18, %rd14;
	st.global.u32 	[%rd19], %r45;
	add.s64 	%rd20, %rd19, %rd14;
	st.global.u32 	[%rd20], %r45;
	add.s64 	%rd21, %rd20, %rd14;
	st.global.u32 	[%rd21], %r45;
	add.s32 	%r75, %r75, 8;
	add.s32 	%r74, %r74, %r7;
	setp.ne.s32 	%p6, %r75, 0;
	@%p6 bra 	$L__BB5_4;
$L__BB5_5:
	setp.eq.s32 	%p7, %r4, 0;
	@%p7 bra 	$L__BB5_13;
	and.b32  	%r13, %r3, 3;
	setp.lt.u32 	%p8, %r4, 4;
	@%p8 bra 	$L__BB5_8;
	mad.lo.s32 	%r46, %r77, %r37, %r1;
	mul.wide.s32 	%rd22, %r46, 4;
	add.s64 	%rd23, %rd3, %rd22;
	mov.b32 	%r47, 2147483647;
	st.global.u32 	[%rd23], %r47;
	mul.wide.s32 	%rd24, %r37, 4;
	add.s64 	%rd25, %rd23, %rd24;
	st.global.u32 	[%rd25], %r47;
	add.s64 	%rd26, %rd25, %rd24;
	st.global.u32 	[%rd26], %r47;
	add.s64 	%rd27, %rd26, %rd24;
	st.global.u32 	[%rd27], %r47;
	add.s32 	%r77, %r77, 4;
$L__BB5_8:
	setp.eq.s32 	%p9, %r13, 0;
	@%p9 bra 	$L__BB5_13;
	setp.eq.s32 	%p10, %r13, 1;
	@%p10 bra 	$L__BB5_11;
	mad.lo.s32 	%r48, %r77, %r37, %r1;
	mul.wide.s32 	%rd28, %r48, 4;
	add.s64 	%rd29, %rd3, %rd28;
	mov.b32 	%r49, 2147483647;
	st.global.u32 	[%rd29], %r49;
	mul.wide.s32 	%rd30, %r37, 4;
	add.s64 	%rd31, %rd29, %rd30;
	st.global.u32 	[%rd31], %r49;
	add.s32 	%r77, %r77, 2;
$L__BB5_11:
	and.b32  	%r50, %r3, 1;
	setp.eq.b32 	%p11, %r50, 1;
	not.pred 	%p12, %p11;
	@%p12 bra 	$L__BB5_13;
	mad.lo.s32 	%r51, %r77, %r37, %r1;
	mul.wide.s32 	%rd32, %r51, 4;
	add.s64 	%rd33, %rd3, %rd32;
	mov.b32 	%r52, 2147483647;
	st.global.u32 	[%rd33], %r52;
$L__BB5_13:
	setp.ge.u32 	%p13, %r2, %r38;
	@%p13 bra 	$L__BB5_22;
	mad.lo.s32 	%r53, %r2, %r37, %r1;
	cvt.s64.s32 	%rd4, %r53;
	mul.wide.s32 	%rd34, %r53, 4;
	add.s64 	%rd35, %rd3, %rd34;
	mov.b32 	%r54, 0;
	st.global.u32 	[%rd35], %r54;
	add.s32 	%r82, %r2, 1;
	setp.ge.u32 	%p14, %r82, %r38;
	@%p14 bra 	$L__BB5_22;
	shl.b64 	%rd36, %rd4, 2;
	add.s64 	%rd37, %rd2, %rd36;
	ld.global.nc.f32 	%f103, [%rd37];
	not.b32 	%r55, %r2;
	add.s32 	%r56, %r38, %r55;
	and.b32  	%r19, %r56, 3;
	setp.eq.s32 	%p15, %r19, 0;
	mov.f32 	%f107, 0f00000000;
	mov.f32 	%f108, %f107;
	@%p15 bra 	$L__BB5_19;
	neg.s32 	%r81, %r19;
	mad.lo.s32 	%r79, %r37, %r82, %r1;
	mov.f32 	%f107, 0f00000000;
	mov.u32 	%r80, %r2;
$L__BB5_17:
	.pragma "nounroll";
	mul.wide.s32 	%rd38, %r79, 4;
	add.s64 	%rd39, %rd2, %rd38;
	ld.global.nc.f32 	%f5, [%rd39];
	add.s64 	%rd40, %rd1, %rd38;
	ld.global.nc.f32 	%f19, [%rd40];
	setp.gt.f32 	%p16, %f5, %f103;
	selp.u32 	%r57, 1, 0, %p16;
	setp.lt.f32 	%p17, %f5, %f103;
	selp.s32 	%r58, -1, 0, %p17;
	add.s32 	%r59, %r58, %r57;
	cvt.rn.f32.s32 	%f20, %r59;
	mul.f32 	%f21, %f19, %f20;
	add.f32 	%f22, %f107, %f21;
	sub.f32 	%f23, %f22, %f107;
	sub.f32 	%f24, %f22, %f23;
	sub.f32 	%f25, %f107, %f24;
	sub.f32 	%f26, %f21, %f23;
	add.f32 	%f27, %f26, %f25;
	add.f32 	%f28, %f108, %f27;
	add.f32 	%f107, %f22, %f28;
	sub.f32 	%f29, %f107, %f22;
	sub.f32 	%f30, %f107, %f29;
	sub.f32 	%f31, %f22, %f30;
	sub.f32 	%f32, %f28, %f29;
	add.f32 	%f108, %f32, %f31;
	add.f32 	%f33, %f107, %f108;
	add.s64 	%rd41, %rd3, %rd38;
	st.global.f32 	[%rd41], %f33;
	add.s32 	%r81, %r81, 1;
	setp.ne.s32 	%p18, %r81, 0;
	add.s32 	%r80, %r80, 1;
	add.s32 	%r79, %r79, %r37;
	mov.f32 	%f103, %f5;
	@%p18 bra 	$L__BB5_17;
	add.s32 	%r82, %r80, 1;
	mov.f32 	%f103, %f5;
$L__BB5_19:
	sub.s32 	%r60, %r38, %r2;
	add.s32 	%r61, %r60, -2;
	setp.lt.u32 	%p19, %r61, 3;
	@%p19 bra 	$L__BB5_22;
	sub.s32 	%r84, %r82, %r38;
	mad.lo.s32 	%r83, %r82, %r37, %r1;
	shl.b32 	%r32, %r37, 2;
	mul.wide.s32 	%rd46, %r37, 4;
$L__BB5_21:
	mul.wide.s32 	%rd42, %r83, 4;
	add.s64 	%rd43, %rd2, %rd42;
	ld.global.nc.f32 	%f34, [%rd43];
	add.s64 	%rd44, %rd1, %rd42;
	ld.global.nc.f32 	%f35, [%rd44];
	setp.gt.f32 	%p20, %f34, %f103;
	selp.u32 	%r62, 1, 0, %p20;
	setp.lt.f32 	%p21, %f34, %f103;
	selp.s32 	%r63, -1, 0, %p21;
	add.s32 	%r64, %r63, %r62;
	cvt.rn.f32.s32 	%f36, %r64;
	mul.f32 	%f37, %f35, %f36;
	add.f32 	%f38, %f107, %f37;
	sub.f32 	%f39, %f38, %f107;
	sub.f32 	%f40, %f38, %f39;
	sub.f32 	%f41, %f107, %f40;
	sub.f32 	%f42, %f37, %f39;
	add.f32 	%f43, %f42, %f41;
	add.f32 	%f44, %f108, %f43;
	add.f32 	%f45, %f38, %f44;
	sub.f32 	%f46, %f45, %f38;
	sub.f32 	%f47, %f45, %f46;
	sub.f32 	%f48, %f38, %f47;
	sub.f32 	%f49, %f44, %f46;
	add.f32 	%f50, %f49, %f48;
	add.f32 	%f51, %f45, %f50;
	add.s64 	%rd45, %rd3, %rd42;
	st.global.f32 	[%rd45], %f51;
	add.s64 	%rd47, %rd43, %rd46;
	ld.global.nc.f32 	%f52, [%rd47];
	add.s64 	%rd48, %rd44, %rd46;
	ld.global.nc.f32 	%f53, [%rd48];
	setp.gt.f32 	%p22, %f52, %f34;
	selp.u32 	%r65, 1, 0, %p22;
	setp.lt.f32 	%p23, %f52, %f34;
	selp.s32 	%r66, -1, 0, %p23;
	add.s32 	%r67, %r66, %r65;
	cvt.rn.f32.s32 	%f54, %r67;
	mul.f32 	%f55, %f53, %f54;
	add.f32 	%f56, %f45, %f55;
	sub.f32 	%f57, %f56, %f45;
	sub.f32 	%f58, %f56, %f57;
	sub.f32 	%f59, %f45, %f58;
	sub.f32 	%f60, %f55, %f57;
	add.f32 	%f61, %f60, %f59;
	add.f32 	%f62, %f50, %f61;
	add.f32 	%f63, %f56, %f62;
	sub.f32 	%f64, %f63, %f56;
	sub.f32 	%f65, %f63, %f64;
	sub.f32 	%f66, %f56, %f65;
	sub.f32 	%f67, %f62, %f64;
	add.f32 	%f68, %f67, %f66;
	add.f32 	%f69, %f63, %f68;
	add.s64 	%rd49, %rd45, %rd46;
	st.global.f32 	[%rd49], %f69;
	add.s64 	%rd50, %rd47, %rd46;
	ld.global.nc.f32 	%f70, [%rd50];
	add.s64 	%rd51, %rd48, %rd46;
	ld.global.nc.f32 	%f71, [%rd51];
	setp.gt.f32 	%p24, %f70, %f52;
	selp.u32 	%r68, 1, 0, %p24;
	setp.lt.f32 	%p25, %f70, %f52;
	selp.s32 	%r69, -1, 0, %p25;
	add.s32 	%r70, %r69, %r68;
	cvt.rn.f32.s32 	%f72, %r70;
	mul.f32 	%f73, %f71, %f72;
	add.f32 	%f74, %f63, %f73;
	sub.f32 	%f75, %f74, %f63;
	sub.f32 	%f76, %f74, %f75;
	sub.f32 	%f77, %f63, %f76;
	sub.f32 	%f78, %f73, %f75;
	add.f32 	%f79, %f78, %f77;
	add.f32 	%f80, %f68, %f79;
	add.f32 	%f81, %f74, %f80;
	sub.f32 	%f82, %f81, %f74;
	sub.f32 	%f83, %f81, %f82;
	sub.f32 	%f84, %f74, %f83;
	sub.f32 	%f85, %f80, %f82;
	add.f32 	%f86, %f85, %f84;
	add.f32 	%f87, %f81, %f86;
	add.s64 	%rd52, %rd49, %rd46;
	st.global.f32 	[%rd52], %f87;
	add.s64 	%rd53, %rd50, %rd46;
	ld.global.nc.f32 	%f103, [%rd53];
	add.s64 	%rd54, %rd51, %rd46;
	ld.global.nc.f32 	%f88, [%rd54];
	setp.gt.f32 	%p26, %f103, %f70;
	selp.u32 	%r71, 1, 0, %p26;
	setp.lt.f32 	%p27, %f103, %f70;
	selp.s32 	%r72, -1, 0, %p27;
	add.s32 	%r73, %r72, %r71;
	cvt.rn.f32.s32 	%f89, %r73;
	mul.f32 	%f90, %f88, %f89;
	add.f32 	%f91, %f81, %f90;
	sub.f32 	%f92, %f91, %f81;
	sub.f32 	%f93, %f91, %f92;
	sub.f32 	%f94, %f81, %f93;
	sub.f32 	%f95, %f90, %f92;
	add.f32 	%f96, %f95, %f94;
	add.f32 	%f97, %f86, %f96;
	add.f32 	%f107, %f91, %f97;
	sub.f32 	%f98, %f107, %f91;
	sub.f32 	%f99, %f107, %f98;
	sub.f32 	%f100, %f91, %f99;
	sub.f32 	%f101, %f97, %f98;
	add.f32 	%f108, %f101, %f100;
	add.f32 	%f102, %f107, %f108;
	add.s64 	%rd55, %rd52, %rd46;
	st.global.f32 	[%rd55], %f102;
	add.s32 	%r84, %r84, 4;
	add.s32 	%r83, %r83, %r32;
	setp.ne.s32 	%p28, %r84, 0;
	@%p28 bra 	$L__BB5_21;
$L__BB5_22:
	ret;

}


// ===== COMPILED SASS (sm_100) =====

	.target	sm_100

	.elftype	@"ET_EXEC"


//--------------------- .note.nv.tkinfo           --------------------------
	.section	.note.nv.tkinfo,"",@"SHT_NOTE"
	.sectionflags	@"SHF_NOTE_NV_TKINFO"
	.tkinfo
        /*0018*/ 	.word	0x00000002
        /*0030*/ 	.string	""
        /*0030*/ 	.string	"ptxas"
        /*0030*/ 	.string	"Cuda compilation tools, release 13.0, V13.0.88"
        /*0030*/ 	.string	"Build cuda_13.0.r13.0/compiler.36424714_0"
        /*0030*/ 	.string	"-arch sm_100 -m 64 "



//--------------------- .note.nv.cuinfo           --------------------------
	.section	.note.nv.cuinfo,"",@"SHT_NOTE"
	.sectionflags	@"SHF_NOTE_NV_CUINFO"
        /*0018*/ 	.short	0x0002
        /*001a*/ 	.short	0x0064
        /*001c*/ 	.short	0x0082
	.zero		2


//--------------------- .nv.info                  --------------------------
	.section	.nv.info,"",@"SHT_CUDA_INFO"
	.align	4


	//----- nvinfo : EIATTR_REGCOUNT
	.align		4
        /*0000*/ 	.byte	0x04, 0x2f
        /*0002*/ 	.short	(.L_1 - .L_0)
	.align		4
.L_0:
        /*0004*/ 	.word	index@(obv_batch_f32_pass1_tilescan)
        /*0008*/ 	.word	0x0000001f


	//----- nvinfo : EIATTR_FRAME_SIZE
	.align		4
.L_1:
        /*000c*/ 	.byte	0x04, 0x11
        /*000e*/ 	.short	(.L_3 - .L_2)
	.align		4
.L_2:
        /*0010*/ 	.word	index@(obv_batch_f32_pass1_tilescan)
        /*0014*/ 	.word	0x00000000


	//----- nvinfo : EIATTR_REGCOUNT
	.align		4
.L_3:
        /*0018*/ 	.byte	0x04, 0x2f
        /*001a*/ 	.short	(.L_5 - .L_4)
	.align		4
.L_4:
        /*001c*/ 	.word	index@(obv_batch_f32_pass2_scan_block_sums)
        /*0020*/ 	.word	0x00000020


	//----- nvinfo : EIATTR_FRAME_SIZE
	.align		4
.L_5:
        /*0024*/ 	.byte	0x04, 0x11
        /*0026*/ 	.short	(.L_7 - .L_6)
	.align		4
.L_6:
        /*0028*/ 	.word	index@(obv_batch_f32_pass2_scan_block_sums)
        /*002c*/ 	.word	0x00000000


	//----- nvinfo : EIATTR_REGCOUNT
	.align		4
.L_7:
        /*0030*/ 	.byte	0x04, 0x2f
        /*0032*/ 	.short	(.L_9 - .L_8)
	.align		4
.L_8:
        /*0034*/ 	.word	index@(obv_batch_f32_pass3_add_offsets)
        /*0038*/ 	.word	0x00000010


	//----- nvinfo : EIATTR_FRAME_SIZE
	.align		4
.L_9:
        /*003c*/ 	.byte	0x04, 0x11
        /*003e*/ 	.short	(.L_11 - .L_10)
	.align		4
.L_10:
        /*0040*/ 	.word	index@(obv_batch_f32_pass3_add_offsets)
        /*0044*/ 	.word	0x00000000


	//----- nvinfo : EIATTR_REGCOUNT
	.align		4
.L_11:
        /*0048*/ 	.byte	0x04, 0x2f
        /*004a*/ 	.short	(.L_13 - .L_12)
	.align		4
.L_12:
        /*004c*/ 	.word	index@(obv_batch_f32_replicate_rows)
        /*0050*/ 	.word	0x00000020


	//----- nvinfo : EIATTR_FRAME_SIZE
	.align		4
.L_13:
        /*0054*/ 	.byte	0x04, 0x11
        /*0056*/ 	.short	(.L_15 - .L_14)
	.align		4
.L_14:
        /*0058*/ 	.word	index@(obv_batch_f32_replicate_rows)
        /*005c*/ 	.word	0x00000000


	//----- nvinfo : EIATTR_REGCOUNT
	.align		4
.L_15:
        /*0060*/ 	.byte	0x04, 0x2f
        /*0062*/ 	.short	(.L_17 - .L_16)
	.align		4
.L_16:
        /*0064*/ 	.word	index@(obv_batch_f32_serial_ref)
        /*0068*/ 	.word	0x0000001d


	//----- nvinfo : EIATTR_FRAME_SIZE
	.align		4
.L_17:
        /*006c*/ 	.byte	0x04, 0x11
        /*006e*/ 	.short	(.L_19 - .L_18)
	.align		4
.L_18:
        /*0070*/ 	.word	index@(obv_batch_f32_serial_ref)
        /*0074*/ 	.word	0x00000000


	//----- nvinfo : EIATTR_REGCOUNT
	.align		4
.L_19:
        /*0078*/ 	.byte	0x04, 0x2f
        /*007a*/ 	.short	(.L_21 - .L_20)
	.align		4
.L_20:
        /*007c*/ 	.word	index@(obv_many_series_one_param_time_major_f32)
        /*0080*/ 	.word	0x00000020


	//----- nvinfo : EIATTR_FRAME_SIZE
	.align		4
.L_21:
        /*0084*/ 	.byte	0x04, 0x11
        /*0086*/ 	.short	(.L_23 - .L_22)
	.align		4
.L_22:
        /*0088*/ 	.word	index@(obv_many_series_one_param_time_major_f32)
        /*008c*/ 	.word	0x00000000


	//----- nvinfo : EIATTR_MIN_STACK_SIZE
	.align		4
.L_23:
        /*0090*/ 	.byte	0x04, 0x12
        /*0092*/ 	.short	(.L_25 - .L_24)
	.align		4
.L_24:
        /*0094*/ 	.word	index@(obv_many_series_one_param_time_major_f32)
        /*0098*/ 	.word	0x00000000


	//----- nvinfo : EIATTR_MIN_STACK_SIZE
	.align		4
.L_25:
        /*009c*/ 	.byte	0x04, 0x12
        /*009e*/ 	.short	(.L_27 - .L_26)
	.align		4
.L_26:
        /*00a0*/ 	.word	index@(obv_batch_f32_serial_ref)
        /*00a4*/ 	.word	0x00000000


	//----- nvinfo : EIATTR_MIN_STACK_SIZE
	.align		4
.L_27:
        /*00a8*/ 	.byte	0x04, 0x12
        /*00aa*/ 	.short	(.L_29 - .L_28)
	.align		4
.L_28:
        /*00ac*/ 	.word	index@(obv_batch_f32_replicate_rows)
        /*00b0*/ 	.word	0x00000000


	//----- nvinfo : EIATTR_MIN_STACK_SIZE
	.align		4
.L_29:
        /*00b4*/ 	.byte	0x04, 0x12
        /*00b6*/ 	.short	(.L_31 - .L_30)
	.align		4
.L_30:
        /*00b8*/ 	.word	index@(obv_batch_f32_pass3_add_offsets)
        /*00bc*/ 	.word	0x00000000


	//----- nvinfo : EIATTR_MIN_STACK_SIZE
	.align		4
.L_31:
        /*00c0*/ 	.byte	0x04, 0x12
        /*00c2*/ 	.short	(.L_33 - .L_32)
	.align		4
.L_32:
        /*00c4*/ 	.word	index@(obv_batch_f32_pass2_scan_block_sums)
        /*00c8*/ 	.word	0x00000000


	//----- nvinfo : EIATTR_MIN_STACK_SIZE
	.align		4
.L_33:
        /*00cc*/ 	.byte	0x04, 0x12
        /*00ce*/ 	.short	(.L_35 - .L_34)
	.align		4
.L_34:
        /*00d0*/ 	.word	index@(obv_batch_f32_pass1_tilescan)
        /*00d4*/ 	.word	0x00000000
.L_35:


//--------------------- .nv.compat                --------------------------
	.section	.nv.compat,"",@"SHT_CUDA_COMPAT_INFO"
	.align	4
        /*0000*/ 	.byte	0x02, 0x09, 0x00, 0x00, 0x02, 0x02, 0x01, 0x00, 0x02, 0x05, 0x05, 0x00, 0x03, 0x07, 0x01, 0x01
        /*0010*/ 	.byte	0x02, 0x03, 0x00, 0x00, 0x02, 0x06, 0x01, 0x00, 0x04, 0x0b, 0x08, 0x00, 0x09, 0x00, 0x00, 0x00
        /*0020*/ 	.byte	0x00, 0x00, 0x00, 0x00


//--------------------- .nv.info.obv_many_series_one_param_time_major_f32 --------------------------
	.section	.nv.info.obv_many_series_one_param_time_major_f32,"",@"SHT_CUDA_INFO"
	.sectionflags	@""
	.align	4


	//----- nvinfo : EIATTR_CUDA_API_VERSION
	.align		4
        /*0000*/ 	.byte	0x04, 0x37
        /*0002*/ 	.short	(.L_37 - .L_36)
.L_36:
        /*0004*/ 	.word	0x00000082


	//----- nvinfo : EIATTR_KPARAM_INFO
	.align		4
.L_37:
        /*0008*/ 	.byte	0x04, 0x17
        /*000a*/ 	.short	(.L_39 - .L_38)
.L_38:
        /*000c*/ 	.word	0x00000000
        /*0010*/ 	.short	0x0005
        /*0012*/ 	.short	0x0020
        /*0014*/ 	.byte	0x00, 0xf5, 0x21, 0x00


	//----- nvinfo : EIATTR_KPARAM_INFO
	.align		4
.L_39:
        /*0018*/ 	.byte	0x04, 0x17
        /*001a*/ 	.short	(.L_41 - .L_40)
.L_40:
        /*001c*/ 	.word	0x00000000
        /*0020*/ 	.short	0x0004
        /*0022*/ 	.short	0x001c
        /*0024*/ 	.byte	0x00, 0xf0, 0x11, 0x00


	//----- nvinfo : EIATTR_KPARAM_INFO
	.align		4
.L_41:
        /*0028*/ 	.byte	0x04, 0x17
        /*002a*/ 	.short	(.L_43 - .L_42)
.L_42:
        /*002c*/ 	.word	0x00000000
        /*0030*/ 	.short	0x0003
        /*0032*/ 	.short	0x0018
        /*0034*/ 	.byte	0x00, 0xf0, 0x11, 0x00


	//----- nvinfo : EIATTR_KPARAM_INFO
	.align		4
.L_43:
        /*0038*/ 	.byte	0x04, 0x17
        /*003a*/ 	.short	(.L_45 - .L_44)
.L_44:
        /*003c*/ 	.word	0x00000000
        /*0040*/ 	.short	0x0002
        /*0042*/ 	.short	0x0010
        /*0044*/ 	.byte	0x00, 0xf5, 0x21, 0x00


	//----- nvinfo : EIATTR_KPARAM_INFO
	.align		4
.L_45:
        /*0048*/ 	.byte	0x04, 0x17
        /*004a*/ 	.short	(.L_47 - .L_46)
.L_46:
        /*004c*/ 	.word	0x00000000
        /*0050*/ 	.short	0x0001
        /*0052*/ 	.short	0x0008
        /*0054*/ 	.byte	0x00, 0xf5, 0x21, 0x00


	//----- nvinfo : EIATTR_KPARAM_INFO
	.align		4
.L_47:
        /*0058*/ 	.byte	0x04, 0x17
        /*005a*/ 	.short	(.L_49 - .L_48)
.L_48:
        /*005c*/ 	.word	0x00000000
        /*0060*/ 	.short	0x0000
        /*0062*/ 	.short	0x0000
        /*0064*/ 	.byte	0x00, 0xf5, 0x21, 0x00


	//----- nvinfo : EIATTR_SPARSE_MMA_MASK
	.align		4
.L_49:
        /*0068*/ 	.byte	0x03, 0x50
        /*006a*/ 	.short	0x0000


	//----- nvinfo : EIATTR_MAXREG_COUNT
	.align		4
        /*006c*/ 	.byte	0x03, 0x1b
        /*006e*/ 	.short	0x00ff


	//----- nvinfo : EIATTR_MERCURY_ISA_VERSION
	.align		4
        /*0070*/ 	.byte	0x03, 0x5f
        /*0072*/ 	.short	0x0101


	//----- nvinfo : EIATTR_VRC_CTA_INIT_COUNT
	.align		4
        /*0074*/ 	.byte	0x02, 0x4a
	.zero		1
	.zero		1


	//----- nvinfo : EIATTR_EXIT_INSTR_OFFSETS
	.align		4
        /*0078*/ 	.byte	0x04, 0x1c
        /*007a*/ 	.short	(.L_51 - .L_50)


	//   ....[0]....
.L_50:
        /*007c*/ 	.word	0x00000080


	//   ....[1]....
        /*0080*/ 	.word	0x00000580


	//   ....[2]....
        /*0084*/ 	.word	0x000005f0


	//   ....[3]....
        /*0088*/ 	.word	0x000009a0


	//   ....[4]....
        /*008c*/ 	.word	0x000010f0


	//----- nvinfo : EIATTR_CRS_STACK_SIZE
	.align		4
.L_51:
        /*0090*/ 	.byte	0x04, 0x1e
        /*0092*/ 	.short	(.L_53 - .L_52)
.L_52:
        /*0094*/ 	.word	0x00000000


	//----- nvinfo : EIATTR_CBANK_PARAM_SIZE
	.align		4
.L_53:
        /*0098*/ 	.byte	0x03, 0x19
        /*009a*/ 	.short	0x0028


	//----- nvinfo : EIATTR_PARAM_CBANK
	.align		4
        /*009c*/ 	.byte	0x04, 0x0a
        /*009e*/ 	.short	(.L_55 - .L_54)
	.align		4
.L_54:
        /*00a0*/ 	.word	index@(.nv.constant0.obv_many_series_one_param_time_major_f32)
        /*00a4*/ 	.short	0x0380
        /*00a6*/ 	.short	0x0028


	//----- nvinfo : EIATTR_SW_WAR
	.align		4
.L_55:
        /*00a8*/ 	.byte	0x04, 0x36
        /*00aa*/ 	.short	(.L_57 - .L_56)
.L_56:
        /*00ac*/ 	.word	0x00000008
.L_57:


//--------------------- .nv.info.obv_batch_f32_serial_ref --------------------------
	.section	.nv.info.obv_batch_f32_serial_ref,"",@"SHT_CUDA_INFO"
	.sectionflags	@""
	.align	4


	//----- nvinfo : EIATTR_CUDA_API_VERSION
	.align		4
        /*0000*/ 	.byte	0x04, 0x37
        /*0002*/ 	.short	(.L_59 - .L_58)
.L_58:
        /*0004*/ 	.word	0x00000082


	//----- nvinfo : EIATTR_KPARAM_INFO
	.align		4
.L_59:
        /*0008*/ 	.byte	0x04, 0x17
        /*000a*/ 	.short	(.L_61 - .L_60)
.L_60:
        /*000c*/ 	.word	0x00000000
        /*0010*/ 	.short	0x0005
        /*0012*/ 	.short	0x0020
        /*0014*/ 	.byte	0x00, 0xf5, 0x21, 0x00


	//----- nvinfo : EIATTR_KPARAM_INFO
	.align		4
.L_61:
        /*0018*/ 	.byte	0x04, 0x17
        /*001a*/ 	.short	(.L_63 - .L_62)
.L_62:
        /*001c*/ 	.word	0x00000000
        /*0020*/ 	.short	0x0004
        /*0022*/ 	.short	0x0018
        /*0024*/ 	.byte	0x00, 0xf0, 0x11, 0x00


	//----- nvinfo : EIATTR_KPARAM_INFO
	.align		4
.L_63:
        /*0028*/ 	.byte	0x04, 0x17
        /*002a*/ 	.short	(.L_65 - .L_64)
.L_64:
        /*002c*/ 	.word	0x00000000
        /*0030*/ 	.short	0x0003
        /*0032*/ 	.short	0x0014
        /*0034*/ 	.byte	0x00, 0xf0, 0x11, 0x00


	//----- nvinfo : EIATTR_KPARAM_INFO
	.align		4
.L_65:
        /*0038*/ 	.byte	0x04, 0x17
        /*003a*/ 	.short	(.L_67 - .L_66)
.L_66:
        /*003c*/ 	.word	0x00000000
        /*0040*/ 	.short	0x0002
        /*0042*/ 	.short	0x0010
        /*0044*/ 	.byte	0x00, 0xf0, 0x11, 0x00


	//----- nvinfo : EIATTR_KPARAM_INFO
	.align		4
.L_67:
        /*0048*/ 	.byte	0x04, 0x17
        /*004a*/ 	.short	(.L_69 - .L_68)
.L_68:
        /*004c*/ 	.word	0x00000000
        /*0050*/ 	.short	0x0001
        /*0052*/ 	.short	0x0008
        /*0054*/ 	.byte	0x00, 0xf5, 0x21, 0x00


	//----- nvinfo : EIATTR_KPARAM_INFO
	.align		4
.L_69:
        /*0058*/ 	.byte	0x04, 0x17
        /*005a*/ 	.short	(.L_71 - .L_70)
.L_70:
        /*005c*/ 	.word	0x00000000
        /*0060*/ 	.short	0x0000
        /*0062*/ 	.short	0x0000
        /*0064*/ 	.byte	0x00, 0xf5, 0x21, 0x00


	//----- nvinfo : EIATTR_SPARSE_MMA_MASK
	.align		4
.L_71:
        /*0068*/ 	.byte	0x03, 0x50
        /*006a*/ 	.short	0x0000


	//----- nvinfo : EIATTR_MAXREG_COUNT
	.align		4
        /*006c*/ 	.byte	0x03, 0x1b
        /*006e*/ 	.short	0x00ff


	//----- nvinfo : EIATTR_MERCURY_ISA_VERSION
	.align		4
        /*0070*/ 	.byte	0x03, 0x5f
        /*0072*/ 	.short	0x0101


	//----- nvinfo : EIATTR_VRC_CTA_INIT_COUNT
	.align		4
        /*0074*/ 	.byte	0x02, 0x4a
	.zero		1
	.zero		1


	//----- nvinfo : EIATTR_EXIT_INSTR_OFFSETS
	.align		4
        /*0078*/ 	.byte	0x04, 0x1c
        /*007a*/ 	.short	(.L_73 - .L_72)


	//   ....[0]....
.L_72:
        /*007c*/ 	.word	0x00000050


	//   ....[1]....
        /*0080*/ 	.word	0x00000530


	//   ....[2]....
        /*0084*/ 	.word	0x00000550


	//   ....[3]....
        /*0088*/ 	.word	0x000005d0


	//   ....[4]....
        /*008c*/ 	.word	0x00000a20


	//   ....[5]....
        /*0090*/ 	.word	0x00001270


	//----- nvinfo : EIATTR_CRS_STACK_SIZE
	.align		4
.L_73:
        /*0094*/ 	.byte	0x04, 0x1e
        /*0096*/ 	.short	(.L_75 - .L_74)
.L_74:
        /*0098*/ 	.word	0x00000000


	//----- nvinfo : EIATTR_CBANK_PARAM_SIZE
	.align		4
.L_75:
        /*009c*/ 	.byte	0x03, 0x19
        /*009e*/ 	.short	0x0028


	//----- nvinfo : EIATTR_PARAM_CBANK
	.align		4
        /*00a0*/ 	.byte	0x04, 0x0a
        /*00a2*/ 	.short	(.L_77 - .L_76)
	.align		4
.L_76:
        /*00a4*/ 	.word	index@(.nv.constant0.obv_batch_f32_serial_ref)
        /*00a8*/ 	.short	0x0380
        /*00aa*/ 	.short	0x0028


	//----- nvinfo : EIATTR_SW_WAR
	.align		4
.L_77:
        /*00ac*/ 	.byte	0x04, 0x36
        /*00ae*/ 	.short	(.L_79 - .L_78)
.L_78:
        /*00b0*/ 	.word	0x00000008
.L_79:


//--------------------- .nv.info.obv_batch_f32_replicate_rows --------------------------
	.section	.nv.info.obv_batch_f32_replicate_rows,"",@"SHT_CUDA_INFO"
	.sectionflags	@""
	.align	4


	//----- nvinfo : EIATTR_CUDA_API_VERSION
	.align		4
        /*0000*/ 	.byte	0x04, 0x37
        /*0002*/ 	.short	(.L_81 - .L_80)
.L_80:
        /*0004*/ 	.word	0x00000082


	//----- nvinfo : EIATTR_KPARAM_INFO
	.align		4
.L_81:
        /*0008*/ 	.byte	0x04, 0x17
        /*000a*/ 	.short	(.L_83 - .L_82)
.L_82:
        /*000c*/ 	.word	0x00000000
        /*0010*/ 	.short	0x0003
        /*0012*/ 	.short	0x0010
        /*0014*/ 	.byte	0x00, 0xf5, 0x21, 0x00


	//----- nvinfo : EIATTR_KPARAM_INFO
	.align		4
.L_83:
        /*0018*/ 	.byte	0x04, 0x17
        /*001a*/ 	.short	(.L_85 - .L_84)
.L_84:
        /*001c*/ 	.word	0x00000000
        /*0020*/ 	.short	0x0002
        /*0022*/ 	.short	0x000c
        /*0024*/ 	.byte	0x00, 0xf0, 0x11, 0x00


	//----- nvinfo : EIATTR_KPARAM_INFO
	.align		4
.L_85:
        /*0028*/ 	.byte	0x04, 0x17
        /*002a*/ 	.short	(.L_87 - .L_86)
.L_86:
        /*002c*/ 	.word	0x00000000
        /*0030*/ 	.short	0x0001
        /*0032*/ 	.short	0x0008
        /*0034*/ 	.byte	0x00, 0xf0, 0x11, 0x00


	//----- nvinfo : EIATTR_KPARAM_INFO
	.align		4
.L_87:
        /*0038*/ 	.byte	0x04, 0x17
        /*003a*/ 	.short	(.L_89 - .L_88)
.L_88:
        /*003c*/ 	.word	0x00000000
        /*0040*/ 	.short	0x0000
        /*0042*/ 	.short	0x0000
        /*0044*/ 	.byte	0x00, 0xf5, 0x21, 0x00


	//----- nvinfo : EIATTR_SPARSE_MMA_MASK
	.align		4
.L_89:
        /*0048*/ 	.byte	0x03, 0x50
        /*004a*/ 	.short	0x0000


	//----- nvinfo : EIATTR_MAXREG_COUNT
	.align		4
        /*004c*/ 	.byte	0x03, 0x1b
        /*004e*/ 	.short	0x00ff


	//----- nvinfo : EIATTR_MERCURY_ISA_VERSION
	.align		4
        /*0050*/ 	.byte	0x03, 0x5f
        /*0052*/ 	.short	0x0101


	//----- nvinfo : EIATTR_VRC_CTA_INIT_COUNT
	.align		4
        /*0054*/ 	.byte	0x02, 0x4a
	.zero		1
	.zero		1


	//----- nvinfo : EIATTR_EXIT_INSTR_OFFSETS
	.align		4
        /*0058*/ 	.byte	0x04, 0x1c
        /*005a*/ 	.short	(.L_91 - .L_90)


	//   ....[0]....
.L_90:
        /*005c*/ 	.word	0x00000080


	//   ....[1]....
        /*0060*/ 	.word	0x000005c0


	//----- nvinfo : EIATTR_CRS_STACK_SIZE
	.align		4
.L_91:
        /*0064*/ 	.byte	0x04, 0x1e
        /*0066*/ 	.short	(.L_93 - .L_92)
.L_92:
        /*0068*/ 	.word	0x00000000


	//----- nvinfo : EIATTR_CBANK_PARAM_SIZE
	.align		4
.L_93:
        /*006c*/ 	.byte	0x03, 0x19
        /*006e*/ 	.short	0x0018


	//----- nvinfo : EIATTR_PARAM_CBANK
	.align		4
        /*0070*/ 	.byte	0x04, 0x0a
        /*0072*/ 	.short	(.L_95 - .L_94)
	.align		4
.L_94:
        /*0074*/ 	.word	index@(.nv.constant0.obv_batch_f32_replicate_rows)
        /*0078*/ 	.short	0x0380
        /*007a*/ 	.short	0x0018


	//----- nvinfo : EIATTR_SW_WAR
	.align		4
.L_95:
        /*007c*/ 	.byte	0x04, 0x36
        /*007e*/ 	.short	(.L_97 - .L_96)
.L_96:
        /*0080*/ 	.word	0x00000008
.L_97:


//--------------------- .nv.info.obv_batch_f32_pass3_add_offsets --------------------------
	.section	.nv.info.obv_batch_f32_pass3_add_offsets,"",@"SHT_CUDA_INFO"
	.sectionflags	@""
	.align	4


	//----- nvinfo : EIATTR_CUDA_API_VERSION
	.align		4
        /*0000*/ 	.byte	0x04, 0x37
        /*0002*/ 	.short	(.L_99 - .L_98)
.L_98:
        /*0004*/ 	.word	0x00000082


	//----- nvinfo : EIATTR_KPARAM_INFO
	.align		4
.L_99:
        /*0008*/ 	.byte	0x04, 0x17
        /*000a*/ 	.short	(.L_101 - .L_100)
.L_100:
        /*000c*/ 	.word	0x00000000
        /*0010*/ 	.short	0x0005
        /*0012*/ 	.short	0x0020
        /*0014*/ 	.byte	0x00, 0xf0, 0x11, 0x00


	//----- nvinfo : EIATTR_KPARAM_INFO
	.align		4
.L_101:
        /*0018*/ 	.byte	0x04, 0x17
        /*001a*/ 	.short	(.L_103 - .L_102)
.L_102:
        /*001c*/ 	.word	0x00000000
        /*0020*/ 	.short	0x0004
        /*0022*/ 	.short	0x0018
        /*0024*/ 	.byte	0x00, 0xf5, 0x21, 0x00


	//----- nvinfo : EIATTR_KPARAM_INFO
	.align		4
.L_103:
        /*0028*/ 	.byte	0x04, 0x17
        /*002a*/ 	.short	(.L_105 - .L_104)
.L_104:
        /*002c*/ 	.word	0x00000000
        /*0030*/ 	.short	0x0003
        /*0032*/ 	.short	0x0010
        /*0034*/ 	.byte	0x00, 0xf5, 0x21, 0x00


	//----- nvinfo : EIATTR_KPARAM_INFO
	.align		4
.L_105:
        /*0038*/ 	.byte	0x04, 0x17
        /*003a*/ 	.short	(.L_107 - .L_106)
.L_106:
        /*003c*/ 	.word	0x00000000
        /*0040*/ 	.short	0x0002
        /*0042*/ 	.short	0x0008
        /*0044*/ 	.byte	0x00, 0xf0, 0x11, 0x00


	//----- nvinfo : EIATTR_KPARAM_INFO
	.align		4
.L_107:
        /*0048*/ 	.byte	0x04, 0x17
        /*004a*/ 	.short	(.L_109 - .L_108)
.L_108:
        /*004c*/ 	.word	0x00000000
        /*0050*/ 	.short	0x0001
        /*0052*/ 	.short	0x0004
        /*0054*/ 	.byte	0x00, 0xf0, 0x11, 0x00


	//----- nvinfo : EIATTR_KPARAM_INFO
	.align		4
.L_109:
        /*0058*/ 	.byte	0x04, 0x17
        /*005a*/ 	.short	(.L_111 - .L_110)
.L_110:
        /*005c*/ 	.word	0x00000000
        /*0060*/ 	.short	0x0000
        /*0062*/ 	.short	0x0000
        /*0064*/ 	.byte	0x00, 0xf0, 0x11, 0x00


	//----- nvinfo : EIATTR_SPARSE_MMA_MASK
	.align		4
.L_111:
        /*0068*/ 	.byte	0x03, 0x50
        /*006a*/ 	.short	0x0000


	//----- nvinfo : EIATTR_MAXREG_COUNT
	.align		4
        /*006c*/ 	.byte	0x03, 0x1b
        /*006e*/ 	.short	0x00ff


	//----- nvinfo : EIATTR_MERCURY_ISA_VERSION
	.align		4
        /*0070*/ 	.byte	0x03, 0x5f
        /*0072*/ 	.short	0x0101


	//----- nvinfo : EIATTR_VRC_CTA_INIT_COUNT
	.align		4
        /*0074*/ 	.byte	0x02, 0x4a
	.zero		1
	.zero		1


	//----- nvinfo : EIATTR_EXIT_INSTR_OFFSETS
	.align		4
        /*0078*/ 	.byte	0x04, 0x1c
        /*007a*/ 	.short	(.L_113 - .L_112)


	//   ....[0]....
.L_112:
        /*007c*/ 	.word	0x00000040


	//   ....[1]....
        /*0080*/ 	.word	0x000000f0


	//   ....[2]....
        /*0084*/ 	.word	0x000002c0


	//   ....[3]....
        /*0088*/ 	.word	0x00000450


	//   ....[4]....
        /*008c*/ 	.word	0x000005e0


	//   ....[5]....
        /*0090*/ 	.word	0x00000770


	//   ....[6]....
        /*0094*/ 	.word	0x00000900


	//   ....[7]....
        /*0098*/ 	.word	0x00000a90


	//   ....[8]....
        /*009c*/ 	.word	0x00000c30


	//   ....[9]....
        /*00a0*/ 	.word	0x00000d60


	//----- nvinfo : EIATTR_CRS_STACK_SIZE
	.align		4
.L_113:
        /*00a4*/ 	.byte	0x04, 0x1e
        /*00a6*/ 	.short	(.L_115 - .L_114)
.L_114:
        /*00a8*/ 	.word	0x00000000


	//----- nvinfo : EIATTR_CBANK_PARAM_SIZE
	.align		4
.L_115:
        /*00ac*/ 	.byte	0x03, 0x19
        /*00ae*/ 	.short	0x0024


	//----- nvinfo : EIATTR_PARAM_CBANK
	.align		4
        /*00b0*/ 	.byte	0x04, 0x0a
        /*00b2*/ 	.short	(.L_117 - .L_116)
	.align		4
.L_116:
        /*00b4*/ 	.word	index@(.nv.constant0.obv_batch_f32_pass3_add_offsets)
        /*00b8*/ 	.short	0x0380
        /*00ba*/ 	.short	0x0024


	//----- nvinfo : EIATTR_SW_WAR
	.align		4
.L_117:
        /*00bc*/ 	.byte	0x04, 0x36
        /*00be*/ 	.short	(.L_119 - .L_118)
.L_118:
        /*00c0*/ 	.word	0x00000008
.L_119:


//--------------------- .nv.info.obv_batch_f32_pass2_scan_block_sums --------------------------
	.section	.nv.info.obv_batch_f32_pass2_scan_block_sums,"",@"SHT_CUDA_INFO"
	.sectionflags	@""
	.align	4


	//----- nvinfo : EIATTR_CUDA_API_VERSION
	.align		4
        /*0000*/ 	.byte	0x04, 0x37
        /*0002*/ 	.short	(.L_121 - .L_120)
.L_120:
        /*0004*/ 	.word	0x00000082


	//----- nvinfo : EIATTR_KPARAM_INFO
	.align		4
.L_121:
        /*0008*/ 	.byte	0x04, 0x17
        /*000a*/ 	.short	(.L_123 - .L_122)
.L_122:
        /*000c*/ 	.word	0x00000000
        /*0010*/ 	.short	0x0002
        /*0012*/ 	.short	0x0010
        /*0014*/ 	.byte	0x00, 0xf5, 0x21, 0x00


	//----- nvinfo : EIATTR_KPARAM_INFO
	.align		4
.L_123:
        /*0018*/ 	.byte	0x04, 0x17
        /*001a*/ 	.short	(.L_125 - .L_124)
.L_124:
        /*001c*/ 	.word	0x00000000
        /*0020*/ 	.short	0x0001
        /*0022*/ 	.short	0x0008
        /*0024*/ 	.byte	0x00, 0xf0, 0x11, 0x00


	//----- nvinfo : EIATTR_KPARAM_INFO
	.align		4
.L_125:
        /*0028*/ 	.byte	0x04, 0x17
        /*002a*/ 	.short	(.L_127 - .L_126)
.L_126:
        /*002c*/ 	.word	0x00000000
        /*0030*/ 	.short	0x0000
        /*0032*/ 	.short	0x0000
        /*0034*/ 	.byte	0x00, 0xf5, 0x21, 0x00


	//----- nvinfo : EIATTR_SPARSE_MMA_MASK
	.align		4
.L_127:
        /*0038*/ 	.byte	0x03, 0x50
        /*003a*/ 	.short	0x0000


	//----- nvinfo : EIATTR_MAXREG_COUNT
	.align		4
        /*003c*/ 	.byte	0x03, 0x1b
        /*003e*/ 	.short	0x00ff


	//----- nvinfo : EIATTR_MERCURY_ISA_VERSION
	.align		4
        /*0040*/ 	.byte	0x03, 0x5f
        /*0042*/ 	.short	0x0101


	//----- nvinfo : EIATTR_VRC_CTA_INIT_COUNT
	.align		4
        /*0044*/ 	.byte	0x02, 0x4a
	.zero		1
	.zero		1


	//----- nvinfo : EIATTR_EXIT_INSTR_OFFSETS
	.align		4
        /*0048*/ 	.byte	0x04, 0x1c
        /*004a*/ 	.short	(.L_129 - .L_128)


	//   ....[0]....
.L_128:
        /*004c*/ 	.word	0x00000030


	//   ....[1]....
        /*0050*/ 	.word	0x00000060


	//   ....[2]....
        /*0054*/ 	.word	0x00000b50


	//   ....[3]....
        /*0058*/ 	.word	0x00001070


	//   ....[4]....
        /*005c*/ 	.word	0x00001350


	//   ....[5]....
        /*0060*/ 	.word	0x000013a0


	//----- nvinfo : EIATTR_CBANK_PARAM_SIZE
	.align		4
.L_129:
        /*0064*/ 	.byte	0x03, 0x19
        /*0066*/ 	.short	0x0018


	//----- nvinfo : EIATTR_PARAM_CBANK
	.align		4
        /*0068*/ 	.byte	0x04, 0x0a
        /*006a*/ 	.short	(.L_131 - .L_130)
	.align		4
.L_130:
        /*006c*/ 	.word	index@(.nv.constant0.obv_batch_f32_pass2_scan_block_sums)
        /*0070*/ 	.short	0x0380
        /*0072*/ 	.short	0x0018


	//----- nvinfo : EIATTR_SW_WAR
	.align		4
.L_131:
        /*0074*/ 	.byte	0x04, 0x36
        /*0076*/ 	.short	(.L_133 - .L_132)
.L_132:
        /*0078*/ 	.word	0x00000008
.L_133:


//--------------------- .nv.info.obv_batch_f32_pass1_tilescan --------------------------
	.section	.nv.info.obv_batch_f32_pass1_tilescan,"",@"SHT_CUDA_INFO"
	.sectionflags	@""
	.align	4


	//----- nvinfo : EIATTR_CUDA_API_VERSION
	.align		4
        /*0000*/ 	.byte	0x04, 0x37
        /*0002*/ 	.short	(.L_135 - .L_134)
.L_134:
        /*0004*/ 	.word	0x00000082


	//----- nvinfo : EIATTR_KPARAM_INFO
	.align		4
.L_135:
        /*0008*/ 	.byte	0x04, 0x17
        /*000a*/ 	.short	(.L_137 - .L_136)
.L_136:
        /*000c*/ 	.word	0x00000000
        /*0010*/ 	.short	0x0007
        /*0012*/ 	.short	0x0030
        /*0014*/ 	.byte	0x00, 0xf0, 0x11, 0x00


	//----- nvinfo : EIATTR_KPARAM_INFO
	.align		4
.L_137:
        /*0018*/ 	.byte	0x04, 0x17
        /*001a*/ 	.short	(.L_139 - .L_138)
.L_138:
        /*001c*/ 	.word	0x00000000
        /*0020*/ 	.short	0x0006
        /*0022*/ 	.short	0x0028
        /*0024*/ 	.byte	0x00, 0xf5, 0x21, 0x00


	//----- nvinfo : EIATTR_KPARAM_INFO
	.align		4
.L_139:
        /*0028*/ 	.byte	0x04, 0x17
        /*002a*/ 	.short	(.L_141 - .L_140)
.L_140:
        /*002c*/ 	.word	0x00000000
        /*0030*/ 	.short	0x0005
        /*0032*/ 	.short	0x0020
        /*0034*/ 	.byte	0x00, 0xf5, 0x21, 0x00


	//----- nvinfo : EIATTR_KPARAM_INFO
	.align		4
.L_141:
        /*0038*/ 	.byte	0x04, 0x17
        /*003a*/ 	.short	(.L_143 - .L_142)
.L_142:
        /*003c*/ 	.word	0x00000000
        /*0040*/ 	.short	0x0004
        /*0042*/ 	.short	0x0018
        /*0044*/ 	.byte	0x00, 0xf0, 0x11, 0x00


	//----- nvinfo : EIATTR_KPARAM_INFO
	.align		4
.L_143:
        /*0048*/ 	.byte	0x04, 0x17
        /*004a*/ 	.short	(.L_145 - .L_144)
.L_144:
        /*004c*/ 	.word	0x00000000
        /*0050*/ 	.short	0x0003
        /*0052*/ 	.short	0x0014
        /*0054*/ 	.byte	0x00, 0xf0, 0x11, 0x00


	//----- nvinfo : EIATTR_KPARAM_INFO
	.align		4
.L_145:
        /*0058*/ 	.byte	0x04, 0x17
        /*005a*/ 	.short	(.L_147 - .L_146)
.L_146:
        /*005c*/ 	.word	0x00000000
        /*0060*/ 	.short	0x0002
        /*0062*/ 	.short	0x0010
        /*0064*/ 	.byte	0x00, 0xf0, 0x11, 0x00


	//----- nvinfo : EIATTR_KPARAM_INFO
	.align		4
.L_147:
        /*0068*/ 	.byte	0x04, 0x17
        /*006a*/ 	.short	(.L_149 - .L_148)
.L_148:
        /*006c*/ 	.word	0x00000000
        /*0070*/ 	.short	0x0001
        /*0072*/ 	.short	0x0008
        /*0074*/ 	.byte	0x00, 0xf5, 0x21, 0x00


	//----- nvinfo : EIATTR_KPARAM_INFO
	.align		4
.L_149:
        /*0078*/ 	.byte	0x04, 0x17
        /*007a*/ 	.short	(.L_151 - .L_150)
.L_150:
        /*007c*/ 	.word	0x00000000
        /*0080*/ 	.short	0x0000
        /*0082*/ 	.short	0x0000
        /*0084*/ 	.byte	0x00, 0xf5, 0x21, 0x00


	//----- nvinfo : EIATTR_SPARSE_MMA_MASK
	.align		4
.L_151:
        /*0088*/ 	.byte	0x03, 0x50
        /*008a*/ 	.short	0x0000


	//----- nvinfo : EIATTR_MAXREG_COUNT
	.align		4
        /*008c*/ 	.byte	0x03, 0x1b
        /*008e*/ 	.short	0x00ff


	//----- nvinfo : EIATTR_NUM_BARRIERS
	.align		4
        /*0090*/ 	.byte	0x02, 0x4c
        /*0092*/ 	.byte	0x01
	.zero		1


	//----- nvinfo : EIATTR_MERCURY_ISA_VERSION
	.align		4
        /*0094*/ 	.byte	0x03, 0x5f
        /*0096*/ 	.short	0x0101


	//----- nvinfo : EIATTR_COOP_GROUP_MASK_REGIDS
	.align		4
        /*0098*/ 	.byte	0x04, 0x29
        /*009a*/ 	.short	(.L_153 - .L_152)


	//   ....[0]....
.L_152:
        /*009c*/ 	.word	0xffffffff


	//   ....[1]....
        /*00a0*/ 	.word	0xffffffff


	//   ....[2]....
        /*00a4*/ 	.word	0xffffffff


	//   ....[3]....
        /*00a8*/ 	.word	0xffffffff


	//   ....[4]....
        /*00ac*/ 	.word	0xffffffff


	//   ....[5]....
        /*00b0*/ 	.word	0xffffffff


	//   ....[6]....
        /*00b4*/ 	.word	0xffffffff


	//   ....[7]....
        /*00b8*/ 	.word	0xffffffff


	//   ....[8]....
        /*00bc*/ 	.word	0xffffffff


	//   ....[9]....
        /*00c0*/ 	.word	0xffffffff


	//   ....[10]....
        /*00c4*/ 	.word	0xffffffff


	//   ....[11]....
        /*00c8*/ 	.word	0xffffffff


	//   ....[12]....
        /*00cc*/ 	.word	0xffffffff


	//   ....[13]....
        /*00d0*/ 	.word	0xffffffff


	//   ....[14]....
        /*00d4*/ 	.word	0xffffffff


	//   ....[15]....
        /*00d8*/ 	.word	0xffffffff


	//   ....[16]....
        /*00dc*/ 	.word	0xffffffff


	//   ....[17]....
        /*00e0*/ 	.word	0xffffffff


	//   ....[18]....
        /*00e4*/ 	.word	0xffffffff


	//   ....[19]....
        /*00e8*/ 	.word	0xffffffff


	//   ....[20]....
        /*00ec*/ 	.word	0xffffffff


	//   ....[21]....
        /*00f0*/ 	.word	0xffffffff


	//   ....[22]....
        /*00f4*/ 	.word	0xffffffff


	//   ....[23]....
        /*00f8*/ 	.word	0xffffffff


	//   ....[24]....
        /*00fc*/ 	.word	0xffffffff


	//   ....[25]....
        /*0100*/ 	.word	0xffffffff


	//   ....[26]....
        /*0104*/ 	.word	0xffffffff


	//   ....[27]....
        /*0108*/ 	.word	0xffffffff


	//   ....[28]....
        /*010c*/ 	.word	0xffffffff


	//   ....[29]....
        /*0110*/ 	.word	0xffffffff


	//   ....[30]....
        /*0114*/ 	.word	0xffffffff


	//   ....[31]....
        /*0118*/ 	.word	0xffffffff


	//   ....[32]....
        /*011c*/ 	.word	0xffffffff


	//   ....[33]....
        /*0120*/ 	.word	0xffffffff


	//   ....[34]....
        /*0124*/ 	.word	0xffffffff


	//   ....[35]....
        /*0128*/ 	.word	0xffffffff


	//   ....[36]....
        /*012c*/ 	.word	0xffffffff


	//   ....[37]....
        /*0130*/ 	.word	0xffffffff


	//   ....[38]....
        /*0134*/ 	.word	0xffffffff


	//   ....[39]....
        /*0138*/ 	.word	0xffffffff


	//   ....[40]....
        /*013c*/ 	.word	0xffffffff


	//   ....[41]....
        /*0140*/ 	.word	0xffffffff


	//   ....[42]....
        /*0144*/ 	.word	0xffffffff


	//   ....[43]....
        /*0148*/ 	.word	0xffffffff


	//   ....[44]....
        /*014c*/ 	.word	0xffffffff


	//   ....[45]....
        /*0150*/ 	.word	0xffffffff


	//   ....[46]....
        /*0154*/ 	.word	0xffffffff


	//   ....[47]....
        /*0158*/ 	.word	0xffffffff


	//   ....[48]....
        /*015c*/ 	.word	0xffffffff


	//   ....[49]....
        /*0160*/ 	.word	0xffffffff


	//   ....[50]....
        /*0164*/ 	.word	0xffffffff


	//   ....[51]....
        /*0168*/ 	.word	0xffffffff


	//   ....[52]....
        /*016c*/ 	.word	0xffffffff


	//   ....[53]....
        /*0170*/ 	.word	0xffffffff


	//   ....[54]....
        /*0174*/ 	.word	0xffffffff


	//   ....[55]....
        /*0178*/ 	.word	0xffffffff


	//   ....[56]....
        /*017c*/ 	.word	0xffffffff


	//   ....[57]....
        /*0180*/ 	.word	0xffffffff


	//   ....[58]....
        /*0184*/ 	.word	0xffffffff


	//   ....[59]....
        /*0188*/ 	.word	0xffffffff


	//   ....[60]....
        /*018c*/ 	.word	0xffffffff


	//   ....[61]....
        /*0190*/ 	.word	0xffffffff


	//   ....[62]....
        /*0194*/ 	.word	0xffffffff


	//   ....[63]....
        /*0198*/ 	.word	0xffffffff


	//   ....[64]....
        /*019c*/ 	.word	0xffffffff


	//   ....[65]....
        /*01a0*/ 	.word	0xffffffff


	//   ....[66]....
        /*01a4*/ 	.word	0xffffffff


	//   ....[67]....
        /*01a8*/ 	.word	0xffffffff


	//   ....[68]....
        /*01ac*/ 	.word	0xffffffff


	//   ....[69]....
        /*01b0*/ 	.word	0xffffffff


	//   ....[70]....
        /*01b4*/ 	.word	0xffffffff


	//   ....[71]....
        /*01b8*/ 	.word	0xffffffff


	//   ....[72]....
        /*01bc*/ 	.word	0xffffffff


	//   ....[73]....
        /*01c0*/ 	.word	0xffffffff


	//   ....[74]....
        /*01c4*/ 	.word	0xffffffff


	//   ....[75]....
        /*01c8*/ 	.word	0xffffffff


	//   ....[76]....
        /*01cc*/ 	.word	0xffffffff


	//   ....[77]....
        /*01d0*/ 	.word	0xffffffff


	//   ....[78]....
        /*01d4*/ 	.word	0xffffffff


	//   ....[79]....
        /*01d8*/ 	.word	0xffffffff


	//   ....[80]....
        /*01dc*/ 	.word	0xffffffff


	//   ....[81]....
        /*01e0*/ 	.word	0xffffffff


	//   ....[82]....
        /*01e4*/ 	.word	0xffffffff


	//   ....[83]....
        /*01e8*/ 	.word	0xffffffff


	//   ....[84]....
        /*01ec*/ 	.word	0xffffffff


	//   ....[85]....
        /*01f0*/ 	.word	0xffffffff


	//   ....[86]....
        /*01f4*/ 	.word	0xffffffff


	//   ....[87]....
        /*01f8*/ 	.word	0xffffffff


	//   ....[88]....
        /*01fc*/ 	.word	0xffffffff


	//   ....[89]....
        /*0200*/ 	.word	0xffffffff


	//   ....[90]....
        /*0204*/ 	.word	0xffffffff


	//   ....[91]....
        /*0208*/ 	.word	0xffffffff


	//   ....[92]....
        /*020c*/ 	.word	0xffffffff


	//   ....[93]....
        /*0210*/ 	.word	0xffffffff


	//   ....[94]....
        /*0214*/ 	.word	0xffffffff


	//   ....[95]....
        /*0218*/ 	.word	0xffffffff


	//   ....[96]....
        /*021c*/ 	.word	0xffffffff


	//   ....[97]....
        /*0220*/ 	.word	0xffffffff


	//   ....[98]....
        /*0224*/ 	.word	0xffffffff


	//   ....[99]....
        /*0228*/ 	.word	0xffffffff


	//   ....[100]....
        /*022c*/ 	.word	0xffffffff


	//   ....[101]....
        /*0230*/ 	.word	0xffffffff


	//   ....[102]....
        /*0234*/ 	.word	0xffffffff


	//   ....[103]....
        /*0238*/ 	.word	0xffffffff


	//   ....[104]....
        /*023c*/ 	.word	0xffffffff


	//   ....[105]....
        /*0240*/ 	.word	0xffffffff


	//   ....[106]....
        /*0244*/ 	.word	0xffffffff


	//   ....[107]....
        /*0248*/ 	.word	0xffffffff


	//   ....[108]....
        /*024c*/ 	.word	0xffffffff


	//   ....[109]....
        /*0250*/ 	.word	0xffffffff


	//   ....[110]....
        /*0254*/ 	.word	0xffffffff


	//   ....[111]....
        /*0258*/ 	.word	0xffffffff


	//   ....[112]....
        /*025c*/ 	.word	0xffffffff


	//   ....[113]....
        /*0260*/ 	.word	0xffffffff


	//   ....[114]....
        /*0264*/ 	.word	0xffffffff


	//   ....[115]....
        /*0268*/ 	.word	0xffffffff


	//   ....[116]....
        /*026c*/ 	.word	0xffffffff


	//   ....[117]....
        /*0270*/ 	.word	0xffffffff


	//   ....[118]....
        /*0274*/ 	.word	0xffffffff


	//   ....[119]....
        /*0278*/ 	.word	0xffffffff


	//   ....[120]....
        /*027c*/ 	.word	0xffffffff


	//   ....[121]....
        /*0280*/ 	.word	0xffffffff


	//   ....[122]....
        /*0284*/ 	.word	0xffffffff


	//   ....[123]....
        /*0288*/ 	.word	0xffffffff


	//   ....[124]....
        /*028c*/ 	.word	0xffffffff


	//   ....[125]....
        /*0290*/ 	.word	0xffffffff


	//   ....[126]....
        /*0294*/ 	.word	0xffffffff


	//   ....[127]....
        /*0298*/ 	.word	0xffffffff


	//   ....[128]....
        /*029c*/ 	.word	0xffffffff


	//   ....[129]....
        /*02a0*/ 	.word	0xffffffff


	//   ....[130]....
        /*02a4*/ 	.word	0xffffffff


	//   ....[131]....
        /*02a8*/ 	.word	0xffffffff


	//   ....[132]....
        /*02ac*/ 	.word	0xffffffff


	//   ....[133]....
        /*02b0*/ 	.word	0xffffffff


	//   ....[134]....
        /*02b4*/ 	.word	0xffffffff


	//   ....[135]....
        /*02b8*/ 	.word	0xffffffff


	//   ....[136]....
        /*02bc*/ 	.word	0xffffffff


	//   ....[137]....
        /*02c0*/ 	.word	0xffffffff


	//   ....[138]....
        /*02c4*/ 	.word	0xffffffff


	//   ....[139]....
        /*02c8*/ 	.word	0xffffffff


	//   ....[140]....
        /*02cc*/ 	.word	0xffffffff


	//   ....[141]....
        /*02d0*/ 	.word	0xffffffff


	//   ....[142]....
        /*02d4*/ 	.word	0xffffffff


	//   ....[143]....
        /*02d8*/ 	.word	0xffffffff


	//   ....[144]....
        /*02dc*/ 	.word	0xffffffff


	//   ....[145]....
        /*02e0*/ 	.word	0xffffffff


	//   ....[146]....
        /*02e4*/ 	.word	0xffffffff


	//   ....[147]....
        /*02e8*/ 	.word	0xffffffff


	//   ....[148]....
        /*02ec*/ 	.word	0xffffffff


	//   ....[149]....
        /*02f0*/ 	.word	0xffffffff


	//   ....[150]....
        /*02f4*/ 	.word	0xffffffff


	//   ....[151]....
        /*02f8*/ 	.word	0xffffffff


	//   ....[152]....
        /*02fc*/ 	.word	0xffffffff


	//   ....[153]....
        /*0300*/ 	.word	0xffffffff


	//   ....[154]....
        /*0304*/ 	.word	0xffffffff


	//   ....[155]....
        /*0308*/ 	.word	0xffffffff


	//   ....[156]....
        /*030c*/ 	.word	0xffffffff


	//   ....[157]....
        /*0310*/ 	.word	0xffffffff


	//   ....[158]....
        /*0314*/ 	.word	0xffffffff


	//   ....[159]....
        /*0318*/ 	.word	0xffffffff


	//   ....[160]....
        /*031c*/ 	.word	0x05000000


	//   ....[161]....
        /*0320*/ 	.word	0x05000000


	//   ....[162]....
        /*0324*/ 	.word	0x05000000


	//   ....[163]....
        /*0328*/ 	.word	0x05000000


	//   ....[164]....
        /*032c*/ 	.word	0x05000000


	//   ....[165]....
        /*0330*/ 	.word	0x05000000


	//   ....[166]....
        /*0334*/ 	.word	0x05000000


	//   ....[167]....
        /*0338*/ 	.word	0x05000000


	//   ....[168]....
        /*033c*/ 	.word	0x05000000


	//   ....[169]....
        /*0340*/ 	.word	0x05000000


	//   ....[170]....
        /*0344*/ 	.word	0x05000000


	//   ....[171]....
        /*0348*/ 	.word	0x05000000


	//   ....[172]....
        /*034c*/ 	.word	0x05000000


	//   ....[173]....
        /*0350*/ 	.word	0x05000000


	//   ....[174]....
        /*0354*/ 	.word	0x05000000


	//   ....[175]....
        /*0358*/ 	.word	0x05000000


	//   ....[176]....
        /*035c*/ 	.word	0x05000000


	//   ....[177]....
        /*0360*/ 	.word	0x05000000


	//   ....[178]....
        /*0364*/ 	.word	0x05000000


	//   ....[179]....
        /*0368*/ 	.word	0x05000000


	//   ....[180]....
        /*036c*/ 	.word	0x05000000


	//   ....[181]....
        /*0370*/ 	.word	0x05000000


	//   ....[182]....
        /*0374*/ 	.word	0x05000000


	//   ....[183]....
        /*0378*/ 	.word	0x05000000


	//   ....[184]....
        /*037c*/ 	.word	0x05000000


	//   ....[185]....
        /*0380*/ 	.word	0x05000000


	//   ....[186]....
        /*0384*/ 	.word	0x05000000


	//   ....[187]....
        /*0388*/ 	.word	0x05000000


	//   ....[188]....
        /*038c*/ 	.word	0x05000000


	//   ....[189]....
        /*0390*/ 	.word	0x05000000


	//   ....[190]....
        /*0394*/ 	.word	0x05000000


	//   ....[191]....
        /*0398*/ 	.word	0x05000000


	//   ....[192]....
        /*039c*/ 	.word	0x05000000


	//   ....[193]....
        /*03a0*/ 	.word	0x05000000


	//   ....[194]....
        /*03a4*/ 	.word	0x05000000


	//   ....[195]....
        /*03a8*/ 	.word	0x05000000


	//   ....[196]....
        /*03ac*/ 	.word	0x05000000


	//   ....[197]....
        /*03b0*/ 	.word	0x05000000


	//   ....[198]....
        /*03b4*/ 	.word	0x05000000


	//   ....[199]....
        /*03b8*/ 	.word	0x05000000


	//   ....[200]....
        /*03bc*/ 	.word	0x05000000


	//   ....[201]....
        /*03c0*/ 	.word	0x05000000


	//   ....[202]....
        /*03c4*/ 	.word	0x05000000


	//   ....[203]....
        /*03c8*/ 	.word	0x05000000


	//   ....[204]....
        /*03cc*/ 	.word	0x05000000


	//   ....[205]....
        /*03d0*/ 	.word	0x05000000


	//   ....[206]....
        /*03d4*/ 	.word	0x05000000


	//   ....[207]....
        /*03d8*/ 	.word	0x05000000


	//   ....[208]....
        /*03dc*/ 	.word	0x05000000


	//   ....[209]....
        /*03e0*/ 	.word	0x05000000


	//   ....[210]....
        /*03e4*/ 	.word	0x05000000


	//   ....[211]....
        /*03e8*/ 	.word	0x05000000


	//   ....[212]....
        /*03ec*/ 	.word	0x05000000


	//   ....[213]....
        /*03f0*/ 	.word	0x05000000


	//   ....[214]....
        /*03f4*/ 	.word	0x05000000


	//   ....[215]....
        /*03f8*/ 	.word	0x05000000


	//   ....[216]....
        /*03fc*/ 	.word	0x05000000


	//   ....[217]....
        /*0400*/ 	.word	0x05000000


	//   ....[218]....
        /*0404*/ 	.word	0x05000000


	//   ....[219]....
        /*0408*/ 	.word	0x05000000


	//   ....[220]....
        /*040c*/ 	.word	0x05000000


	//   ....[221]....
        /*0410*/ 	.word	0x05000000


	//   ....[222]....
        /*0414*/ 	.word	0x05000000


	//   ....[223]....
        /*0418*/ 	.word	0x05000000


	//   ....[224]....
        /*041c*/ 	.word	0x05000000


	//   ....[225]....
        /*0420*/ 	.word	0x05000000


	//   ....[226]....
        /*0424*/ 	.word	0x05000000


	//   ....[227]....
        /*0428*/ 	.word	0x05000000


	//   ....[228]....
        /*042c*/ 	.word	0x05000000


	//   ....[229]....
        /*0430*/ 	.word	0x05000000


	//   ....[230]....
        /*0434*/ 	.word	0x05000000


	//   ....[231]....
        /*0438*/ 	.word	0x05000000


	//   ....[232]....
        /*043c*/ 	.word	0x05000000


	//   ....[233]....
        /*0440*/ 	.word	0x05000000


	//   ....[234]....
        /*0444*/ 	.word	0x05000000


	//   ....[235]....
        /*0448*/ 	.word	0x05000000


	//   ....[236]....
        /*044c*/ 	.word	0x05000000


	//   ....[237]....
        /*0450*/ 	.word	0x05000000


	//   ....[238]....
        /*0454*/ 	.word	0x05000000


	//   ....[239]....
        /*0458*/ 	.word	0x05000000


	//----- nvinfo : EIATTR_COOP_GROUP_INSTR_OFFSETS
	.align		4
.L_153:
        /*045c*/ 	.byte	0x04, 0x28
        /*045e*/ 	.short	(.L_155 - .L_154)


	//   ....[0]....
.L_154:
        /*0460*/ 	.word	0x00000160


	//   ....[1]....
        /*0464*/ 	.word	0x000003c0


	//   ....[2]....
        /*0468*/ 	.word	0x00000530


	//   ....[3]....
        /*046c*/ 	.word	0x00000550


	//   ....[4]....
        /*0470*/ 	.word	0x00000660


	//   ....[5]....
        /*0474*/ 	.word	0x00000680


	//   ....[6]....
        /*0478*/ 	.word	0x00000790


	//   ....[7]....
        /*047c*/ 	.word	0x000007b0


	//   ....[8]....
        /*0480*/ 	.word	0x000008c0


	//   ....[9]....
        /*0484*/ 	.word	0x000008e0


	//   ....[10]....
        /*0488*/ 	.word	0x00000b10


	//   ....[11]....
        /*048c*/ 	.word	0x00000b20


	//   ....[12]....
        /*0490*/ 	.word	0x00000c80


	//   ....[13]....
        /*0494*/ 	.word	0x00000c90


	//   ....[14]....
        /*0498*/ 	.word	0x00000dd0


	//   ....[15]....
        /*049c*/ 	.word	0x00000de0


	//   ....[16]....
        /*04a0*/ 	.word	0x00000f20


	//   ....[17]....
        /*04a4*/ 	.word	0x00000f30


	//   ....[18]....
        /*04a8*/ 	.word	0x00001070


	//   ....[19]....
        /*04ac*/ 	.word	0x00001080


	//   ....[20]....
        /*04b0*/ 	.word	0x00001860


	//   ....[21]....
        /*04b4*/ 	.word	0x00001a70


	//   ....[22]....
        /*04b8*/ 	.word	0x00001ba0


	//   ....[23]....
        /*04bc*/ 	.word	0x00001bc0


	//   ....[24]....
        /*04c0*/ 	.word	0x00001cd0


	//   ....[25]....
        /*04c4*/ 	.word	0x00001cf0


	//   ....[26]....
        /*04c8*/ 	.word	0x00001e00


	//   ....[27]....
        /*04cc*/ 	.word	0x00001e20


	//   ....[28]....
        /*04d0*/ 	.word	0x00001f30


	//   ....[29]....
        /*04d4*/ 	.word	0x00001f50


	//   ....[30]....
        /*04d8*/ 	.word	0x00002100


	//   ....[31]....
        /*04dc*/ 	.word	0x00002110


	//   ....[32]....
        /*04e0*/ 	.word	0x00002270


	//   ....[33]....
        /*04e4*/ 	.word	0x00002280


	//   ....[34]....
        /*04e8*/ 	.word	0x000023c0


	//   ....[35]....
        /*04ec*/ 	.word	0x000023d0


	//   ....[36]....
        /*04f0*/ 	.word	0x00002510


	//   ....[37]....
        /*04f4*/ 	.word	0x00002520


	//   ....[38]....
        /*04f8*/ 	.word	0x00002660


	//   ....[39]....
        /*04fc*/ 	.word	0x00002670


	//   ....[40]....
        /*0500*/ 	.word	0x00002e50


	//   ....[41]....
        /*0504*/ 	.word	0x000030c0


	//   ....[42]....
        /*0508*/ 	.word	0x000031f0


	//   ....[43]....
        /*050c*/ 	.word	0x00003210


	//   ....[44]....
        /*0510*/ 	.word	0x00003320


	//   ....[45]....
        /*0514*/ 	.word	0x00003340


	//   ....[46]....
        /*0518*/ 	.word	0x00003450


	//   ....[47]....
        /*051c*/ 	.word	0x00003470


	//   ....[48]....
        /*0520*/ 	.word	0x00003580


	//   ....[49]....
        /*0524*/ 	.word	0x000035a0


	//   ....[50]....
        /*0528*/ 	.word	0x00003750


	//   ....[51]....
        /*052c*/ 	.word	0x00003760


	//   ....[52]....
        /*0530*/ 	.word	0x000038c0


	//   ....[53]....
        /*0534*/ 	.word	0x000038d0


	//   ....[54]....
        /*0538*/ 	.word	0x00003a10


	//   ....[55]....
        /*053c*/ 	.word	0x00003a20


	//   ....[56]....
        /*0540*/ 	.word	0x00003b60


	//   ....[57]....
        /*0544*/ 	.word	0x00003b70


	//   ....[58]....
        /*0548*/ 	.word	0x00003cb0


	//   ....[59]....
        /*054c*/ 	.word	0x00003cc0


	//   ....[60]....
        /*0550*/ 	.word	0x000044a0


	//   ....[61]....
        /*0554*/ 	.word	0x000046b0


	//   ....[62]....
        /*0558*/ 	.word	0x000047e0


	//   ....[63]....
        /*055c*/ 	.word	0x00004800


	//   ....[64]....
        /*0560*/ 	.word	0x00004910


	//   ....[65]....
        /*0564*/ 	.word	0x00004930


	//   ....[66]....
        /*0568*/ 	.word	0x00004a40


	//   ....[67]....
        /*056c*/ 	.word	0x00004a60


	//   ....[68]....
        /*0570*/ 	.word	0x00004b70


	//   ....[69]....
        /*0574*/ 	.word	0x00004b90


	//   ....[70]....
        /*0578*/ 	.word	0x00004d40


	//   ....[71]....
        /*057c*/ 	.word	0x00004d50


	//   ....[72]....
        /*0580*/ 	.word	0x00004eb0


	//   ....[73]....
        /*0584*/ 	.word	0x00004ec0


	//   ....[74]....
        /*0588*/ 	.word	0x00005000


	//   ....[75]....
        /*058c*/ 	.word	0x00005010


	//   ....[76]....
        /*0590*/ 	.word	0x00005150


	//   ....[77]....
        /*0594*/ 	.word	0x00005160


	//   ....[78]....
        /*0598*/ 	.word	0x000052a0


	//   ....[79]....
        /*059c*/ 	.word	0x000052b0


	//   ....[80]....
        /*05a0*/ 	.word	0x00005a90


	//   ....[81]....
        /*05a4*/ 	.word	0x00005d00


	//   ....[82]....
        /*05a8*/ 	.word	0x00005e30


	//   ....[83]....
        /*05ac*/ 	.word	0x00005e50


	//   ....[84]....
        /*05b0*/ 	.word	0x00005f60


	//   ....[85]....
        /*05b4*/ 	.word	0x00005f80


	//   ....[86]....
        /*05b8*/ 	.word	0x00006090


	//   ....[87]....
        /*05bc*/ 	.word	0x000060b0


	//   ....[88]....
        /*05c0*/ 	.word	0x000061c0


	//   ....[89]....
        /*05c4*/ 	.word	0x000061e0


	//   ....[90]....
        /*05c8*/ 	.word	0x00006390


	//   ....[91]....
        /*05cc*/ 	.word	0x000063a0


	//   ....[92]....
        /*05d0*/ 	.word	0x00006500


	//   ....[93]....
        /*05d4*/ 	.word	0x00006510


	//   ....[94]....
        /*05d8*/ 	.word	0x00006650


	//   ....[95]....
        /*05dc*/ 	.word	0x00006660


	//   ....[96]....
        /*05e0*/ 	.word	0x000067a0


	//   ....[97]....
        /*05e4*/ 	.word	0x000067b0


	//   ....[98]....
        /*05e8*/ 	.word	0x000068f0


	//   ....[99]....
        /*05ec*/ 	.word	0x00006900


	//   ....[100]....
        /*05f0*/ 	.word	0x000070e0


	//   ....[101]....
        /*05f4*/ 	.word	0x000072f0


	//   ....[102]....
        /*05f8*/ 	.word	0x00007420


	//   ....[103]....
        /*05fc*/ 	.word	0x00007440


	//   ....[104]....
        /*0600*/ 	.word	0x00007550


	//   ....[105]....
        /*0604*/ 	.word	0x00007570


	//   ....[106]....
        /*0608*/ 	.word	0x00007680


	//   ....[107]....
        /*060c*/ 	.word	0x000076a0


	//   ....[108]....
        /*0610*/ 	.word	0x000077b0


	//   ....[109]....
        /*0614*/ 	.word	0x000077d0


	//   ....[110]....
        /*0618*/ 	.word	0x00007980


	//   ....[111]....
        /*061c*/ 	.word	0x00007990


	//   ....[112]....
        /*0620*/ 	.word	0x00007af0


	//   ....[113]....
        /*0624*/ 	.word	0x00007b00


	//   ....[114]....
        /*0628*/ 	.word	0x00007c40


	//   ....[115]....
        /*062c*/ 	.word	0x00007c50


	//   ....[116]....
        /*0630*/ 	.word	0x00007d90


	//   ....[117]....
        /*0634*/ 	.word	0x00007da0


	//   ....[118]....
        /*0638*/ 	.word	0x00007ee0


	//   ....[119]....
        /*063c*/ 	.word	0x00007ef0


	//   ....[120]....
        /*0640*/ 	.word	0x000086d0


	//   ....[121]....
        /*0644*/ 	.word	0x00008940


	//   ....[122]....
        /*0648*/ 	.word	0x00008a70


	//   ....[123]....
        /*064c*/ 	.word	0x00008a90


	//   ....[124]....
        /*0650*/ 	.word	0x00008ba0


	//   ....[125]....
        /*0654*/ 	.word	0x00008bc0


	//   ....[126]....
        /*0658*/ 	.word	0x00008cd0


	//   ....[127]....
        /*065c*/ 	.word	0x00008cf0


	//   ....[128]....
        /*0660*/ 	.word	0x00008e00


	//   ....[129]....
        /*0664*/ 	.word	0x00008e20


	//   ....[130]....
        /*0668*/ 	.word	0x00008fd0


	//   ....[131]....
        /*066c*/ 	.word	0x00008fe0


	//   ....[132]....
        /*0670*/ 	.word	0x00009140


	//   ....[133]....
        /*0674*/ 	.word	0x00009150


	//   ....[134]....
        /*0678*/ 	.word	0x00009290


	//   ....[135]....
        /*067c*/ 	.word	0x000092a0


	//   ....[136]....
        /*0680*/ 	.word	0x000093e0


	//   ....[137]....
        /*0684*/ 	.word	0x000093f0


	//   ....[138]....
        /*0688*/ 	.word	0x00009530


	//   ....[139]....
        /*068c*/ 	.word	0x00009540


	//   ....[140]....
        /*0690*/ 	.word	0x00009d20


	//   ....[141]....
        /*0694*/ 	.word	0x00009f30


	//   ....[142]....
        /*0698*/ 	.word	0x0000a060


	//   ....[143]....
        /*069c*/ 	.word	0x0000a080


	//   ....[144]....
        /*06a0*/ 	.word	0x0000a190


	//   ....[145]....
        /*06a4*/ 	.word	0x0000a1b0


	//   ....[146]....
        /*06a8*/ 	.word	0x0000a2c0


	//   ....[147]....
        /*06ac*/ 	.word	0x0000a2e0


	//   ....[148]....
        /*06b0*/ 	.word	0x0000a3f0


	//   ....[149]....
        /*06b4*/ 	.word	0x0000a410


	//   ....[150]....
        /*06b8*/ 	.word	0x0000a5c0


	//   ....[151]....
        /*06bc*/ 	.word	0x0000a5d0


	//   ....[152]....
        /*06c0*/ 	.word	0x0000a730


	//   ....[153]....
        /*06c4*/ 	.word	0x0000a740


	//   ....[154]....
        /*06c8*/ 	.word	0x0000a880


	//   ....[155]....
        /*06cc*/ 	.word	0x0000a890


	//   ....[156]....
        /*06d0*/ 	.word	0x0000a9d0


	//   ....[157]....
        /*06d4*/ 	.word	0x0000a9e0


	//   ....[158]....
        /*06d8*/ 	.word	0x0000ab20


	//   ....[159]....
        /*06dc*/ 	.word	0x0000ab30


	//   ....[160]....
        /*06e0*/ 	.word	0x0000b350


	//   ....[161]....
        /*06e4*/ 	.word	0x0000b3a0


	//   ....[162]....
        /*06e8*/ 	.word	0x0000b430


	//   ....[163]....
        /*06ec*/ 	.word	0x0000b4c0


	//   ....[164]....
        /*06f0*/ 	.word	0x0000b550


	//   ....[165]....
        /*06f4*/ 	.word	0x0000b5e0


	//   ....[166]....
        /*06f8*/ 	.word	0x0000b670


	//   ....[167]....
        /*06fc*/ 	.word	0x0000b700


	//   ....[168]....
        /*0700*/ 	.word	0x0000b790


	//   ....[169]....
        /*0704*/ 	.word	0x0000b820


	//   ....[170]....
        /*0708*/ 	.word	0x0000b8a0


	//   ....[171]....
        /*070c*/ 	.word	0x0000b8f0


	//   ....[172]....
        /*0710*/ 	.word	0x0000b980


	//   ....[173]....
        /*0714*/ 	.word	0x0000ba10


	//   ....[174]....
        /*0718*/ 	.word	0x0000baa0


	//   ....[175]....
        /*071c*/ 	.word	0x0000bb30


	//   ....[176]....
        /*0720*/ 	.word	0x0000bbc0


	//   ....[177]....
        /*0724*/ 	.word	0x0000bc50


	//   ....[178]....
        /*0728*/ 	.word	0x0000bce0


	//   ....[179]....
        /*072c*/ 	.word	0x0000bd70


	//   ....[180]....
        /*0730*/ 	.word	0x0000bdf0


	//   ....[181]....
        /*0734*/ 	.word	0x0000be40


	//   ....[182]....
        /*0738*/ 	.word	0x0000bed0


	//   ....[183]....
        /*073c*/ 	.word	0x0000bf60


	//   ....[184]....
        /*0740*/ 	.word	0x0000bff0


	//   ....[185]....
        /*0744*/ 	.word	0x0000c080


	//   ....[186]....
        /*0748*/ 	.word	0x0000c110


	//   ....[187]....
        /*074c*/ 	.word	0x0000c1a0


	//   ....[188]....
        /*0750*/ 	.word	0x0000c230


	//   ....[189]....
        /*0754*/ 	.word	0x0000c2c0


	//   ....[190]....
        /*0758*/ 	.word	0x0000c340


	//   ....[191]....
        /*075c*/ 	.word	0x0000c390


	//   ....[192]....
        /*0760*/ 	.word	0x0000c420


	//   ....[193]....
        /*0764*/ 	.word	0x0000c4b0


	//   ....[194]....
        /*0768*/ 	.word	0x0000c540


	//   ....[195]....
        /*076c*/ 	.word	0x0000c5d0


	//   ....[196]....
        /*0770*/ 	.word	0x0000c660


	//   ....[197]....
        /*0774*/ 	.word	0x0000c6f0


	//   ....[198]....
        /*0778*/ 	.word	0x0000c780


	//   ....[199]....
        /*077c*/ 	.word	0x0000c810


	//   ....[200]....
        /*0780*/ 	.word	0x0000c890


	//   ....[201]....
        /*0784*/ 	.word	0x0000c8e0


	//   ....[202]....
        /*0788*/ 	.word	0x0000c970


	//   ....[203]....
        /*078c*/ 	.word	0x0000ca00


	//   ....[204]....
        /*0790*/ 	.word	0x0000ca90


	//   ....[205]....
        /*0794*/ 	.word	0x0000cb20


	//   ....[206]....
        /*0798*/ 	.word	0x0000cbb0


	//   ....[207]....
        /*079c*/ 	.word	0x0000cc40


	//   ....[208]....
        /*07a0*/ 	.word	0x0000ccd0


	//   ....[209]....
        /*07a4*/ 	.word	0x0000cd60


	//   ....[210]....
        /*07a8*/ 	.word	0x0000cde0


	//   ....[211]....
        /*07ac*/ 	.word	0x0000ce30


	//   ....[212]....
        /*07b0*/ 	.word	0x0000cec0


	//   ....[213]....
        /*07b4*/ 	.word	0x0000cf50


	//   ....[214]....
        /*07b8*/ 	.word	0x0000cfe0


	//   ....[215]....
        /*07bc*/ 	.word	0x0000d070


	//   ....[216]....
        /*07c0*/ 	.word	0x0000d100


	//   ....[217]....
        /*07c4*/ 	.word	0x0000d190


	//   ....[218]....
        /*07c8*/ 	.word	0x0000d220


	//   ....[219]....
        /*07cc*/ 	.word	0x0000d2b0


	//   ....[220]....
        /*07d0*/ 	.word	0x0000d330


	//   ....[221]....
        /*07d4*/ 	.word	0x0000d380


	//   ....[222]....
        /*07d8*/ 	.word	0x0000d410


	//   ....[223]....
        /*07dc*/ 	.word	0x0000d4a0


	//   ....[224]....
        /*07e0*/ 	.word	0x0000d530


	//   ....[225]....
        /*07e4*/ 	.word	0x0000d5c0


	//   ....[226]....
        /*07e8*/ 	.word	0x0000d650


	//   ....[227]....
        /*07ec*/ 	.word	0x0000d6e0


	//   ....[228]....
        /*07f0*/ 	.word	0x0000d770


	//   ....[229]....
        /*07f4*/ 	.word	0x0000d800


	//   ....[230]....
        /*07f8*/ 	.word	0x0000d880


	//   ....[231]....
        /*07fc*/ 	.word	0x0000d8d0


	//   ....[232]....
        /*0800*/ 	.word	0x0000d960


	//   ....[233]....
        /*0804*/ 	.word	0x0000d9f0


	//   ....[234]....
        /*0808*/ 	.word	0x0000da80


	//   ....[235]....
        /*080c*/ 	.word	0x0000db10


	//   ....[236]....
        /*0810*/ 	.word	0x0000dba0


	//   ....[237]....
        /*0814*/ 	.word	0x0000dc30


	//   ....[238]....
        /*0818*/ 	.word	0x0000dcc0


	//   ....[239]....
        /*081c*/ 	.word	0x0000dd50


	//----- nvinfo : EIATTR_VRC_CTA_INIT_COUNT
	.align		4
.L_155:
        /*0820*/ 	.byte	0x02, 0x4a
	.zero		1
	.zero		1


	//----- nvinfo : EIATTR_EXIT_INSTR_OFFSETS
	.align		4
        /*0824*/ 	.byte	0x04, 0x1c
        /*0826*/ 	.short	(.L_157 - .L_156)


	//   ....[0]....
.L_156:
        /*0828*/ 	.word	0x00000060


	//   ....[1]....
        /*082c*/ 	.word	0x0000b220


	//   ....[2]....
        /*0830*/ 	.word	0x0000b2f0


	//----- nvinfo : EIATTR_CRS_STACK_SIZE
	.align		4
.L_157:
        /*0834*/ 	.byte	0x04, 0x1e
        /*0836*/ 	.short	(.L_159 - .L_158)
.L_158:
        /*0838*/ 	.word	0x00000000


	//----- nvinfo : EIATTR_CBANK_PARAM_SIZE
	.align		4
.L_159:
        /*083c*/ 	.byte	0x03, 0x19
        /*083e*/ 	.short	0x0034


	//----- nvinfo : EIATTR_PARAM_CBANK
	.align		4
        /*0840*/ 	.byte	0x04, 0x0a
        /*0842*/ 	.short	(.L_161 - .L_160)
	.align		4
.L_160:
        /*0844*/ 	.word	index@(.nv.constant0.obv_batch_f32_pass1_tilescan)
        /*0848*/ 	.short	0x0380
        /*084a*/ 	.short	0x0034


	//----- nvinfo : EIATTR_SW_WAR
	.align		4
.L_161:
        /*084c*/ 	.byte	0x04, 0x36
        /*084e*/ 	.short	(.L_163 - .L_162)
.L_162:
        /*0850*/ 	.word	0x00000008
.L_163:


//--------------------- .nv.callgraph             --------------------------
	.section	.nv.callgraph,"",@"SHT_CUDA_CALLGRAPH"
	.align	4
	.sectionentsize	8
	.align		4
        /*0000*/ 	.word	0x00000000
	.align		4
        /*0004*/ 	.word	0xffffffff
	.align		4
        /*0008*/ 	.word	0x00000000
	.align		4
        /*000c*/ 	.word	0xfffffffe
	.align		4
        /*0010*/ 	.word	0x00000000
	.align		4
        /*0014*/ 	.word	0xfffffffd
	.align		4
        /*0018*/ 	.word	0x00000000
	.align		4
        /*001c*/ 	.word	0xfffffffc


//--------------------- .text.obv_many_series_one_param_time_major_f32 --------------------------
	.section	.text.obv_many_series_one_param_time_major_f32,"ax",@progbits
	.align	128
        .global         obv_many_series_one_param_time_major_f32
        .type           obv_many_series_one_param_time_major_f32,@function
        .size           obv_many_series_one_param_time_major_f32,(.L_x_465 - obv_many_series_one_param_time_major_f32)
        .other          obv_many_series_one_param_time_major_f32,@"STO_CUDA_ENTRY STV_DEFAULT"
obv_many_series_one_param_time_major_f32:
.text.obv_many_series_one_param_time_major_f32:
[----:B------:R-:W-:Y:S01]  /*0000*/  LDC R1, c[0x0][0x37c] ;  /* 0x0000df00ff017b82 */ /* 0x000fe20000000800 */
[----:B------:R-:W0:Y:S07]  /*0010*/  S2R R0, SR_TID.X ;  /* 0x0000000000007919 */ /* 0x000e2e0000002100 */
[----:B------:R-:W0:Y:S08]  /*0020*/  S2UR UR4, SR_CTAID.X ;  /* 0x00000000000479c3 */ /* 0x000e300000002500 */
[----:B------:R-:W0:Y:S08]  /*0030*/  LDC R23, c[0x0][0x360] ;  /* 0x0000d800ff177b82 */ /* 0x000e300000000800 */
[----:B------:R-:W1:Y:S01]  /*0040*/  LDC.64 R2, c[0x0][0x398] ;  /* 0x0000e600ff027b82 */ /* 0x000e620000000a00 */
[----:B0-----:R-:W-:Y:S01]  /*0050*/  IMAD R23, R23, UR4, R0 ;  /* 0x0000000417177c24 */ /* 0x001fe2000f8e0200 */
[----:B-1----:R-:W-:-:S04]  /*0060*/  ISETP.GE.AND P0, PT, R3, 0x1, PT ;  /* 0x000000010300780c */ /* 0x002fc80003f06270 */
[----:B------:R-:W-:-:S13]  /*0070*/  ISETP.GE.OR P0, PT, R23, R2, !P0 ;  /* 0x000000021700720c */ /* 0x000fda0004706670 */
[----:B------:R-:W-:Y:S05]  /*0080*/  @P0 EXIT ;  /* 0x000000000000094d */ /* 0x000fea0003800000 */
[----:B------:R-:W0:Y:S01]  /*0090*/  LDC.64 R4, c[0x0][0x390] ;  /* 0x0000e400ff047b82 */ /* 0x000e220000000a00 */
[----:B------:R-:W1:Y:S01]  /*00a0*/  LDCU.64 UR4, c[0x0][0x358] ;  /* 0x00006b00ff0477ac */ /* 0x000e620008000a00 */
[----:B0-----:R-:W-:-:S06]  /*00b0*/  IMAD.WIDE R4, R23, 0x4, R4 ;  /* 0x0000000417047825 */ /* 0x001fcc00078e0204 */
[----:B-1----:R-:W2:Y:S01]  /*00c0*/  LDG.E.CONSTANT R4, desc[UR4][R4.64] ;  /* 0x0000000404047981 */ /* 0x002ea2000c1e9900 */
[----:B------:R-:W-:Y:S01]  /*00d0*/  BSSY.RECONVERGENT B0, `(.L_x_0) ;  /* 0x0000049000007945 */ /* 0x000fe20003800200 */
[----:B--2---:R-:W-:Y:S02]  /*00e0*/  ISETP.GE.AND P0, PT, R4, 0x1, PT ;  /* 0x000000010400780c */ /* 0x004fe40003f06270 */
[----:B------:R-:W-:-:S11]  /*00f0*/  VIMNMX R6, PT, PT, RZ, R4, !PT ;  /* 0x00000004ff067248 */ /* 0x000fd60007fe0100 */
[----:B------:R-:W-:Y:S05]  /*0100*/  @!P0 BRA `(.L_x_1) ;  /* 0x0000000400148947 */ /* 0x000fea0003800000 */
[----:B------:R-:W-:Y:S01]  /*0110*/  VIMNMX.U32 R0, PT, PT, R6, R3, PT ;  /* 0x0000000306007248 */ /* 0x000fe20003fe0000 */
[----:B------:R-:W-:Y:S01]  /*0120*/  BSSY.RECONVERGENT B1, `(.L_x_2) ;  /* 0x000001f000017945 */ /* 0x000fe20003800200 */
[----:B------:R-:W-:Y:S02]  /*0130*/  HFMA2 R4, -RZ, RZ, 0, 0 ;  /* 0x00000000ff047431 */ /* 0x000fe400000001ff */
[C---:B------:R-:W-:Y:S02]  /*0140*/  ISETP.GE.U32.AND P1, PT, R0.reuse, 0x8, PT ;  /* 0x000000080000780c */ /* 0x040fe40003f26070 */
[----:B------:R-:W-:-:S04]  /*0150*/  LOP3.LUT R22, R0, 0x7, RZ, 0xc0, !PT ;  /* 0x0000000700167812 */ /* 0x000fc800078ec0ff */
[----:B------:R-:W-:-:S07]  /*0160*/  ISETP.NE.AND P0, PT, R22, RZ, PT ;  /* 0x000000ff1600720c */ /* 0x000fce0003f05270 */
[----:B------:R-:W-:Y:S06]  /*0170*/  @!P1 BRA `(.L_x_3) ;  /* 0x0000000000649947 */ /* 0x000fec0003800000 */
[----:B------:R-:W0:Y:S01]  /*0180*/  LDC.64 R8, c[0x0][0x3a0] ;  /* 0x0000e800ff087b82 */ /* 0x000e220000000a00 */
[----:B------:R-:W-:Y:S02]  /*0190*/  LOP3.LUT R4, R0, 0x7ffffff8, RZ, 0xc0, !PT ;  /* 0x7ffffff800047812 */ /* 0x000fe400078ec0ff */
[----:B------:R-:W-:Y:S02]  /*01a0*/  MOV R7, R23 ;  /* 0x0000001700077202 */ /* 0x000fe40000000f00 */
[----:B------:R-:W-:-:S07]  /*01b0*/  IADD3 R5, PT, PT, -R4, RZ, RZ ;  /* 0x000000ff04057210 */ /* 0x000fce0007ffe1ff */
.L_x_4:
[----:B01----:R-:W-:Y:S01]  /*01c0*/  IMAD.WIDE R24, R7, 0x4, R8 ;  /* 0x0000000407187825 */ /* 0x003fe200078e0208 */
[----:B------:R-:W-:Y:S02]  /*01d0*/  MOV R29, 0x7fffffff ;  /* 0x7fffffff001d7802 */ /* 0x000fe40000000f00 */
[----:B------:R-:W-:Y:S02]  /*01e0*/  IADD3 R5, PT, PT, R5, 0x8, RZ ;  /* 0x0000000805057810 */ /* 0x000fe40007ffe0ff */
[C---:B------:R-:W-:Y:S01]  /*01f0*/  LEA R7, R2.reuse, R7, 0x3 ;  /* 0x0000000702077211 */ /* 0x040fe200078e18ff */
[----:B------:R-:W-:Y:S01]  /*0200*/  IMAD.WIDE R16, R2, 0x4, R24 ;  /* 0x0000000402107825 */ /* 0x000fe200078e0218 */
[----:B------:R1:W-:Y:S01]  /*0210*/  STG.E desc[UR4][R24.64], R29 ;  /* 0x0000001d18007986 */ /* 0x0003e2000c101904 */
[----:B------:R-:W-:-:S03]  /*0220*/  ISETP.NE.AND P1, PT, R5, RZ, PT ;  /* 0x000000ff0500720c */ /* 0x000fc60003f25270 */
[----:B------:R1:W-:Y:S01]  /*0230*/  STG.E desc[UR4][R16.64], R29 ;  /* 0x0000001d10007986 */ /* 0x0003e2000c101904 */
[----:B------:R-:W-:-:S05]  /*0240*/  IMAD.WIDE R18, R2, 0x4, R16 ;  /* 0x0000000402127825 */ /* 0x000fca00078e0210 */
        /* <DEDUP_REMOVED lines=11> */
[----:B------:R-:W-:Y:S05]  /*0300*/  @P1 BRA `(.L_x_4) ;  /* 0xfffffffc00ac1947 */ /* 0x000fea000383ffff */
.L_x_3:
[----:B------:R-:W-:Y:S05]  /*0310*/  BSYNC.RECONVERGENT B1 ;  /* 0x0000000000017941 */ /* 0x000fea0003800200 */
.L_x_2:
[----:B------:R-:W-:Y:S05]  /*0320*/  @!P0 BRA `(.L_x_1) ;  /* 0x00000000008c8947 */ /* 0x000fea0003800000 */
[----:B------:R-:W-:Y:S01]  /*0330*/  ISETP.GE.U32.AND P0, PT, R22, 0x4, PT ;  /* 0x000000041600780c */ /* 0x000fe20003f06070 */
[----:B------:R-:W-:Y:S01]  /*0340*/  BSSY.RECONVERGENT B1, `(.L_x_5) ;  /* 0x0000010000017945 */ /* 0x000fe20003800200 */
[----:B------:R-:W-:-:S04]  /*0350*/  LOP3.LUT R7, R0, 0x3, RZ, 0xc0, !PT ;  /* 0x0000000300077812 */ /* 0x000fc800078ec0ff */
[----:B------:R-:W-:-:S07]  /*0360*/  ISETP.NE.AND P1, PT, R7, RZ, PT ;  /* 0x000000ff0700720c */ /* 0x000fce0003f25270 */
[----:B------:R-:W-:Y:S06]  /*0370*/  @!P0 BRA `(.L_x_6) ;  /* 0x0000000000308947 */ /* 0x000fec0003800000 */
[----:B------:R-:W0:Y:S01]  /*0380*/  LDC.64 R8, c[0x0][0x3a0] ;  /* 0x0000e800ff087b82 */ /* 0x000e220000000a00 */
[C---:B------:R-:W-:Y:S01]  /*0390*/  IMAD R5, R4.reuse, R2, R23 ;  /* 0x0000000204057224 */ /* 0x040fe200078e0217 */
[----:B------:R-:W-:-:S03]  /*03a0*/  IADD3 R4, PT, PT, R4, 0x4, RZ ;  /* 0x0000000404047810 */ /* 0x000fc60007ffe0ff */
[----:B0-----:R-:W-:Y:S01]  /*03b0*/  IMAD.WIDE R8, R5, 0x4, R8 ;  /* 0x0000000405087825 */ /* 0x001fe200078e0208 */
[----:B------:R-:W-:-:S03]  /*03c0*/  MOV R5, 0x7fffffff ;  /* 0x7fffffff00057802 */ /* 0x000fc60000000f00 */
[C---:B-1----:R-:W-:Y:S02]  /*03d0*/  IMAD.WIDE R10, R2.reuse, 0x4, R8 ;  /* 0x00000004020a7825 */ /* 0x042fe400078e0208 */
[----:B------:R0:W-:Y:S04]  /*03e0*/  STG.E desc[UR4][R8.64], R5 ;  /* 0x0000000508007986 */ /* 0x0001e8000c101904 */
[----:B------:R0:W-:Y:S01]  /*03f0*/  STG.E desc[UR4][R10.64], R5 ;  /* 0x000000050a007986 */ /* 0x0001e2000c101904 */
[----:B------:R-:W-:-:S05]  /*0400*/  IMAD.WIDE R12, R2, 0x4, R10 ;  /* 0x00000004020c7825 */ /* 0x000fca00078e020a */
[----:B------:R0:W-:Y:S01]  /*0410*/  STG.E desc[UR4][R12.64], R5 ;  /* 0x000000050c007986 */ /* 0x0001e2000c101904 */
[----:B------:R-:W-:-:S05]  /*0420*/  IMAD.WIDE R14, R2, 0x4, R12 ;  /* 0x00000004020e7825 */ /* 0x000fca00078e020c */
[----:B------:R0:W-:Y:S02]  /*0430*/  STG.E desc[UR4][R14.64], R5 ;  /* 0x000000050e007986 */ /* 0x0001e4000c101904 */
.L_x_6:
[----:B------:R-:W-:Y:S05]  /*0440*/  BSYNC.RECONVERGENT B1 ;  /* 0x0000000000017941 */ /* 0x000fea0003800200 */
.L_x_5:
[----:B------:R-:W-:Y:S05]  /*0450*/  @!P1 BRA `(.L_x_1) ;  /* 0x0000000000409947 */ /* 0x000fea0003800000 */
[----:B------:R-:W-:Y:S02]  /*0460*/  ISETP.NE.AND P0, PT, R7, 0x1, PT ;  /* 0x000000010700780c */ /* 0x000fe40003f05270 */
[----:B------:R-:W-:-:S04]  /*0470*/  LOP3.LUT R0, R0, 0x1, RZ, 0xc0, !PT ;  /* 0x0000000100007812 */ /* 0x000fc800078ec0ff */
[----:B------:R-:W-:-:S07]  /*0480*/  ISETP.NE.U32.AND P1, PT, R0, 0x1, PT ;  /* 0x000000010000780c */ /* 0x000fce0003f25070 */
[----:B0-----:R-:W0:Y:S01]  /*0490*/  @P0 LDC.64 R8, c[0x0][0x3a0] ;  /* 0x0000e800ff080b82 */ /* 0x001e220000000a00 */
[C---:B------:R-:W-:Y:S01]  /*04a0*/  @P0 IMAD R5, R4.reuse, R2, R23 ;  /* 0x0000000204050224 */ /* 0x040fe200078e0217 */
[----:B------:R-:W-:Y:S02]  /*04b0*/  @P0 IADD3 R4, PT, PT, R4, 0x2, RZ ;  /* 0x0000000204040810 */ /* 0x000fe40007ffe0ff */
[----:B------:R-:W-:-:S04]  /*04c0*/  @P0 MOV R7, 0x7fffffff ;  /* 0x7fffffff00070802 */ /* 0x000fc80000000f00 */
[----:B-1----:R-:W1:Y:S01]  /*04d0*/  @!P1 LDC.64 R12, c[0x0][0x3a0] ;  /* 0x0000e800ff0c9b82 */ /* 0x002e620000000a00 */
[----:B0-----:R-:W-:-:S04]  /*04e0*/  @P0 IMAD.WIDE R8, R5, 0x4, R8 ;  /* 0x0000000405080825 */ /* 0x001fc800078e0208 */
[----:B------:R-:W-:Y:S01]  /*04f0*/  @!P1 IMAD R5, R4, R2, R23 ;  /* 0x0000000204059224 */ /* 0x000fe200078e0217 */
[----:B------:R2:W-:Y:S01]  /*0500*/  @P0 STG.E desc[UR4][R8.64], R7 ;  /* 0x0000000708000986 */ /* 0x0005e2000c101904 */
[----:B------:R-:W-:-:S04]  /*0510*/  @P0 IMAD.WIDE R10, R2, 0x4, R8 ;  /* 0x00000004020a0825 */ /* 0x000fc800078e0208 */
[----:B-1----:R-:W-:Y:S01]  /*0520*/  @!P1 IMAD.WIDE R4, R5, 0x4, R12 ;  /* 0x0000000405049825 */ /* 0x002fe200078e020c */
[----:B------:R-:W-:Y:S01]  /*0530*/  @!P1 MOV R13, 0x7fffffff ;  /* 0x7fffffff000d9802 */ /* 0x000fe20000000f00 */
[----:B------:R2:W-:Y:S04]  /*0540*/  @P0 STG.E desc[UR4][R10.64], R7 ;  /* 0x000000070a000986 */ /* 0x0005e8000c101904 */
[----:B------:R2:W-:Y:S02]  /*0550*/  @!P1 STG.E desc[UR4][R4.64], R13 ;  /* 0x0000000d04009986 */ /* 0x0005e4000c101904 */
.L_x_1:
[----:B------:R-:W-:Y:S05]  /*0560*/  BSYNC.RECONVERGENT B0 ;  /* 0x0000000000007941 */ /* 0x000fea0003800200 */
.L_x_0:
[----:B------:R-:W-:-:S13]  /*0570*/  ISETP.GE.U32.AND P0, PT, R6, R3, PT ;  /* 0x000000030600720c */ /* 0x000fda0003f06070 */
[----:B------:R-:W-:Y:S05]  /*0580*/  @P0 EXIT ;  /* 0x000000000000094d */ /* 0x000fea0003800000 */
[----:B0-2---:R-:W0:Y:S01]  /*0590*/  LDC.64 R4, c[0x0][0x3a0] ;  /* 0x0000e800ff047b82 */ /* 0x005e220000000a00 */
[C---:B-1----:R-:W-:Y:S01]  /*05a0*/  IADD3 R10, PT, PT, R6.reuse, 0x1, RZ ;  /* 0x00000001060a7810 */ /* 0x042fe20007ffe0ff */
[----:B------:R-:W-:-:S03]  /*05b0*/  IMAD R7, R6, R2, R23 ;  /* 0x0000000206077224 */ /* 0x000fc600078e0217 */
[----:B------:R-:W-:Y:S01]  /*05c0*/  ISETP.GE.U32.AND P0, PT, R10, R3, PT ;  /* 0x000000030a00720c */ /* 0x000fe20003f06070 */
[----:B0-----:R-:W-:-:S05]  /*05d0*/  IMAD.WIDE R8, R7, 0x4, R4 ;  /* 0x0000000407087825 */ /* 0x001fca00078e0204 */
[----:B------:R0:W-:Y:S07]  /*05e0*/  STG.E desc[UR4][R8.64], RZ ;  /* 0x000000ff08007986 */ /* 0x0001ee000c101904 */
[----:B------:R-:W-:Y:S05]  /*05f0*/  @P0 EXIT ;  /* 0x000000000000094d */ /* 0x000fea0003800000 */
[----:B------:R-:W0:Y:S01]  /*0600*/  LDCU.64 UR6, c[0x0][0x380] ;  /* 0x00007000ff0677ac */ /* 0x000e220008000a00 */
[----:B------:R-:W-:Y:S02]  /*0610*/  SHF.R.S32.HI R0, RZ, 0x1f, R7 ;  /* 0x0000001fff007819 */ /* 0x000fe40000011407 */
[----:B0-----:R-:W-:-:S04]  /*0620*/  LEA R8, P0, R7, UR6, 0x2 ;  /* 0x0000000607087c11 */ /* 0x001fc8000f8010ff */
[----:B------:R-:W-:-:S05]  /*0630*/  LEA.HI.X R9, R7, UR7, R0, 0x2, P0 ;  /* 0x0000000707097c11 */ /* 0x000fca00080f1400 */
[----:B------:R0:W5:Y:S01]  /*0640*/  LDG.E.CONSTANT R0, desc[UR4][R8.64] ;  /* 0x0000000408007981 */ /* 0x000162000c1e9900 */
[----:B------:R-:W-:Y:S01]  /*0650*/  LOP3.LUT R12, RZ, R6, RZ, 0x33, !PT ;  /* 0x00000006ff0c7212 */ /* 0x000fe200078e33ff */
[----:B------:R-:W-:Y:S01]  /*0660*/  BSSY.RECONVERGENT B0, `(.L_x_7) ;  /* 0x0000031000007945 */ /* 0x000fe20003800200 */
[----:B------:R-:W-:Y:S02]  /*0670*/  CS2R R18, SRZ ;  /* 0x0000000000127805 */ /* 0x000fe4000001ff00 */
[----:B------:R-:W-:-:S04]  /*0680*/  IADD3 R12, PT, PT, R12, R3, RZ ;  /* 0x000000030c0c7210 */ /* 0x000fc80007ffe0ff */
[----:B------:R-:W-:Y:S02]  /*0690*/  LOP3.LUT P0, R13, R12, 0x3, RZ, 0xc0, !PT ;  /* 0x000000030c0d7812 */ /* 0x000fe4000780c0ff */
[----:B------:R-:W-:-:S11]  /*06a0*/  MOV R12, R10 ;  /* 0x0000000a000c7202 */ /* 0x000fd60000000f00 */
[----:B0-----:R-:W-:Y:S05]  /*06b0*/  @!P0 BRA `(.L_x_8) ;  /* 0x0000000000ac8947 */ /* 0x001fea0003800000 */
[----:B------:R-:W0:Y:S01]  /*06c0*/  LDC.64 R8, c[0x0][0x380] ;  /* 0x0000e000ff087b82 */ /* 0x000e220000000a00 */
[----:B------:R-:W-:Y:S02]  /*06d0*/  IMAD R7, R12, R2, R23 ;  /* 0x000000020c077224 */ /* 0x000fe400078e0217 */
[----:B------:R-:W-:Y:S01]  /*06e0*/  HFMA2 R18, -RZ, RZ, 0, 0 ;  /* 0x00000000ff127431 */ /* 0x000fe200000001ff */
[----:B------:R-:W-:Y:S01]  /*06f0*/  BSSY.RECONVERGENT B1, `(.L_x_9) ;  /* 0x0000025000017945 */ /* 0x000fe20003800200 */
[----:B------:R-:W-:Y:S02]  /*0700*/  IADD3 R12, PT, PT, -R13, RZ, RZ ;  /* 0x000000ff0d0c7210 */ /* 0x000fe40007ffe1ff */
[----:B------:R-:W-:Y:S01]  /*0710*/  MOV R13, R6 ;  /* 0x00000006000d7202 */ /* 0x000fe20000000f00 */
[----:B------:R-:W1:Y:S06]  /*0720*/  LDC.64 R10, c[0x0][0x388] ;  /* 0x0000e200ff0a7b82 */ /* 0x000e6c0000000a00 */
.L_x_10:
[----:B0-----:R-:W-:-:S06]  /*0730*/  IMAD.WIDE R14, R7, 0x4, R8 ;  /* 0x00000004070e7825 */ /* 0x001fcc00078e0208 */
[----:B--2---:R-:W2:Y:S01]  /*0740*/  LDG.E.CONSTANT R15, desc[UR4][R14.64] ;  /* 0x000000040e0f7981 */ /* 0x004ea2000c1e9900 */
[----:B-1----:R-:W-:-:S06]  /*0750*/  IMAD.WIDE R16, R7, 0x4, R10 ;  /* 0x0000000407107825 */ /* 0x002fcc00078e020a */
[----:B------:R-:W3:Y:S01]  /*0760*/  LDG.E.CONSTANT R17, desc[UR4][R16.64] ;  /* 0x0000000410117981 */ /* 0x000ee2000c1e9900 */
[----:B------:R-:W-:Y:S02]  /*0770*/  MOV R20, RZ ;  /* 0x000000ff00147202 */ /* 0x000fe40000000f00 */
[----:B------:R-:W-:Y:S02]  /*0780*/  IADD3 R12, PT, PT, R12, 0x1, RZ ;  /* 0x000000010c0c7810 */ /* 0x000fe40007ffe0ff */
[----:B------:R-:W-:Y:S02]  /*0790*/  IADD3 R13, PT, PT, R13, 0x1, RZ ;  /* 0x000000010d0d7810 */ /* 0x000fe40007ffe0ff */
[CC--:B--2--5:R-:W-:Y:S02]  /*07a0*/  FSETP.GT.AND P0, PT, R15.reuse, R0.reuse, PT ;  /* 0x000000000f00720b */ /* 0x0e4fe40003f04000 */
[----:B------:R-:W-:Y:S02]  /*07b0*/  FSETP.GEU.AND P1, PT, R15, R0, PT ;  /* 0x000000000f00720b */ /* 0x000fe40003f2e000 */
[----:B------:R-:W-:-:S09]  /*07c0*/  SEL R0, RZ, 0x1, !P0 ;  /* 0x00000001ff007807 */ /* 0x000fd20004000000 */
[----:B------:R-:W-:Y:S02]  /*07d0*/  @!P0 IADD3 R20, PT, PT, RZ, -0x1, RZ ;  /* 0xffffffffff148810 */ /* 0x000fe40007ffe0ff */
[----:B------:R-:W-:Y:S02]  /*07e0*/  @P1 IADD3 R20, PT, PT, R0, RZ, RZ ;  /* 0x000000ff00141210 */ /* 0x000fe40007ffe0ff */
[----:B------:R-:W-:Y:S02]  /*07f0*/  ISETP.NE.AND P0, PT, R12, RZ, PT ;  /* 0x000000ff0c00720c */ /* 0x000fe40003f05270 */
[----:B------:R-:W-:-:S05]  /*0800*/  I2FP.F32.S32 R20, R20 ;  /* 0x0000001400147245 */ /* 0x000fca0000201400 */
[----:B---3--:R-:W-:-:S04]  /*0810*/  FFMA R21, R17, R20, R18 ;  /* 0x0000001411157223 */ /* 0x008fc80000000012 */
[----:B------:R-:W-:-:S04]  /*0820*/  FADD R0, R21, -R18 ;  /* 0x8000001215007221 */ /* 0x000fc80000000000 */
[--C-:B------:R-:W-:Y:S01]  /*0830*/  FADD R25, R21, -R0.reuse ;  /* 0x8000000015197221 */ /* 0x100fe20000000000 */
[----:B------:R-:W-:-:S03]  /*0840*/  FFMA R0, R17, R20, -R0 ;  /* 0x0000001411007223 */ /* 0x000fc60000000800 */
[----:B------:R-:W-:-:S04]  /*0850*/  FADD R25, -R25, R18 ;  /* 0x0000001219197221 */ /* 0x000fc80000000100 */
[----:B------:R-:W-:-:S04]  /*0860*/  FADD R0, R25, R0 ;  /* 0x0000000019007221 */ /* 0x000fc80000000000 */
[----:B------:R-:W-:-:S04]  /*0870*/  FADD R0, R0, R19 ;  /* 0x0000001300007221 */ /* 0x000fc80000000000 */
[----:B------:R-:W-:-:S04]  /*0880*/  FADD R18, R21, R0 ;  /* 0x0000000015127221 */ /* 0x000fc80000000000 */
[----:B------:R-:W-:-:S04]  /*0890*/  FADD R17, -R21, R18 ;  /* 0x0000001215117221 */ /* 0x000fc80000000100 */
[--C-:B------:R-:W-:Y:S01]  /*08a0*/  FADD R14, R18, -R17.reuse ;  /* 0x80000011120e7221 */ /* 0x100fe20000000000 */
[----:B------:R-:W-:Y:S01]  /*08b0*/  FADD R17, R0, -R17 ;  /* 0x8000001100117221 */ /* 0x000fe20000000000 */
[----:B------:R-:W-:Y:S02]  /*08c0*/  MOV R0, R15 ;  /* 0x0000000f00007202 */ /* 0x000fe40000000f00 */
[----:B------:R-:W-:-:S04]  /*08d0*/  FADD R14, R21, -R14 ;  /* 0x8000000e150e7221 */ /* 0x000fc80000000000 */
[----:B------:R-:W-:Y:S01]  /*08e0*/  FADD R19, R14, R17 ;  /* 0x000000110e137221 */ /* 0x000fe20000000000 */
[C---:B------:R-:W-:Y:S01]  /*08f0*/  IMAD.WIDE R16, R7.reuse, 0x4, R4 ;  /* 0x0000000407107825 */ /* 0x040fe200078e0204 */
[----:B------:R-:W-:-:S03]  /*0900*/  IADD3 R7, PT, PT, R7, R2, RZ ;  /* 0x0000000207077210 */ /* 0x000fc60007ffe0ff */
[----:B------:R-:W-:-:S05]  /*0910*/  FADD R21, R18, R19 ;  /* 0x0000001312157221 */ /* 0x000fca0000000000 */
[----:B------:R2:W-:Y:S01]  /*0920*/  STG.E desc[UR4][R16.64], R21 ;  /* 0x0000001510007986 */ /* 0x0005e2000c101904 */
[----:B------:R-:W-:Y:S05]  /*0930*/  @P0 BRA `(.L_x_10) ;  /* 0xfffffffc007c0947 */ /* 0x000fea000383ffff */
[----:B------:R-:W-:Y:S05]  /*0940*/  BSYNC.RECONVERGENT B1 ;  /* 0x0000000000017941 */ /* 0x000fea0003800200 */
.L_x_9:
[----:B------:R-:W-:Y:S02]  /*0950*/  IADD3 R12, PT, PT, R13, 0x1, RZ ;  /* 0x000000010d0c7810 */ /* 0x000fe40007ffe0ff */
[----:B------:R-:W-:-:S07]  /*0960*/  MOV R0, R15 ;  /* 0x0000000f00007202 */ /* 0x000fce0000000f00 */
.L_x_8:
[----:B------:R-:W-:Y:S05]  /*0970*/  BSYNC.RECONVERGENT B0 ;  /* 0x0000000000007941 */ /* 0x000fea0003800200 */
.L_x_7:
[----:B------:R-:W-:-:S04]  /*0980*/  IADD3 R6, PT, PT, -R6, -0x2, R3 ;  /* 0xfffffffe06067810 */ /* 0x000fc80007ffe103 */
[----:B------:R-:W-:-:S13]  /*0990*/  ISETP.GE.U32.AND P0, PT, R6, 0x3, PT ;  /* 0x000000030600780c */ /* 0x000fda0003f06070 */
[----:B------:R-:W-:Y:S05]  /*09a0*/  @!P0 EXIT ;  /* 0x000000000000894d */ /* 0x000fea0003800000 */
[----:B------:R-:W0:Y:S01]  /*09b0*/  LDC.64 R6, c[0x0][0x380] ;  /* 0x0000e000ff067b82 */ /* 0x000e220000000a00 */
[C---:B------:R-:W-:Y:S01]  /*09c0*/  IADD3 R3, PT, PT, R12.reuse, -R3, RZ ;  /* 0x800000030c037210 */ /* 0x040fe20007ffe0ff */
[----:B------:R-:W-:-:S06]  /*09d0*/  IMAD R23, R12, R2, R23 ;  /* 0x000000020c177224 */ /* 0x000fcc00078e0217 */
[----:B------:R-:W1:Y:S02]  /*09e0*/  LDC.64 R8, c[0x0][0x388] ;  /* 0x0000e200ff087b82 */ /* 0x000e640000000a00 */
.L_x_11:
[----:B0-----:R-:W-:-:S05]  /*09f0*/  IMAD.WIDE R10, R23, 0x4, R6 ;  /* 0x00000004170a7825 */ /* 0x001fca00078e0206 */
[----:B------:R0:W3:Y:S01]  /*0a00*/  LDG.E.CONSTANT R29, desc[UR4][R10.64] ;  /* 0x000000040a1d7981 */ /* 0x0000e2000c1e9900 */
[----:B-12---:R-:W-:-:S04]  /*0a10*/  IMAD.WIDE R20, R23, 0x4, R8 ;  /* 0x0000000417147825 */ /* 0x006fc800078e0208 */
[C---:B------:R-:W-:Y:S01]  /*0a20*/  IMAD.WIDE R14, R2.reuse, 0x4, R10 ;  /* 0x00000004020e7825 */ /* 0x040fe200078e020a */
[----:B------:R-:W2:Y:S04]  /*0a30*/  LDG.E.CONSTANT R27, desc[UR4][R20.64] ;  /* 0x00000004141b7981 */ /* 0x000ea8000c1e9900 */
[----:B------:R1:W4:Y:S01]  /*0a40*/  LDG.E.CONSTANT R22, desc[UR4][R14.64] ;  /* 0x000000040e167981 */ /* 0x000322000c1e9900 */
[----:B0-----:R-:W-:-:S05]  /*0a50*/  IMAD.WIDE R10, R2, 0x4, R20 ;  /* 0x00000004020a7825 */ /* 0x001fca00078e0214 */
[----:B------:R0:W4:Y:S01]  /*0a60*/  LDG.E.CONSTANT R24, desc[UR4][R10.64] ;  /* 0x000000040a187981 */ /* 0x000122000c1e9900 */
[----:B-1----:R-:W-:-:S05]  /*0a70*/  IMAD.WIDE R14, R2, 0x4, R14 ;  /* 0x00000004020e7825 */ /* 0x002fca00078e020e */
[----:B------:R-:W4:Y:S01]  /*0a80*/  LDG.E.CONSTANT R25, desc[UR4][R14.64] ;  /* 0x000000040e197981 */ /* 0x000f22000c1e9900 */
[----:B------:R-:W-:-:S04]  /*0a90*/  IMAD.WIDE R16, R2, 0x4, R10 ;  /* 0x0000000402107825 */ /* 0x000fc800078e020a */
[C---:B------:R-:W-:Y:S01]  /*0aa0*/  IMAD.WIDE R12, R2.reuse, 0x4, R14 ;  /* 0x00000004020c7825 */ /* 0x040fe200078e020e */
[----:B------:R-:W4:Y:S03]  /*0ab0*/  LDG.E.CONSTANT R26, desc[UR4][R16.64] ;  /* 0x00000004101a7981 */ /* 0x000f26000c1e9900 */
[----:B------:R-:W-:-:S06]  /*0ac0*/  IMAD.WIDE R20, R2, 0x4, R16 ;  /* 0x0000000402147825 */ /* 0x000fcc00078e0210 */
[----:B------:R-:W4:Y:S01]  /*0ad0*/  LDG.E.CONSTANT R20, desc[UR4][R20.64] ;  /* 0x0000000414147981 */ /* 0x000f22000c1e9900 */
[----:B------:R-:W-:Y:S01]  /*0ae0*/  HFMA2 R28, -RZ, RZ, 0, 0 ;  /* 0x00000000ff1c7431 */ /* 0x000fe200000001ff */
[CC--:B---3-5:R-:W-:Y:S02]  /*0af0*/  FSETP.GT.AND P0, PT, R29.reuse, R0.reuse, PT ;  /* 0x000000001d00720b */ /* 0x0e8fe40003f04000 */
[----:B------:R-:W-:Y:S02]  /*0b00*/  FSETP.GEU.AND P1, PT, R29, R0, PT ;  /* 0x000000001d00720b */ /* 0x000fe40003f2e000 */
[----:B------:R1:W3:Y:S01]  /*0b10*/  LDG.E.CONSTANT R0, desc[UR4][R12.64] ;  /* 0x000000040c007981 */ /* 0x0002e2000c1e9900 */
[----:B0-----:R-:W-:-:S08]  /*0b20*/  SEL R10, RZ, 0x1, !P0 ;  /* 0x00000001ff0a7807 */ /* 0x001fd00004000000 */
[----:B------:R-:W-:Y:S02]  /*0b30*/  @!P0 IADD3 R28, PT, PT, RZ, -0x1, RZ ;  /* 0xffffffffff1c8810 */ /* 0x000fe40007ffe0ff */
[----:B------:R-:W-:-:S04]  /*0b40*/  @P1 IADD3 R28, PT, PT, R10, RZ, RZ ;  /* 0x000000ff0a1c1210 */ /* 0x000fc80007ffe0ff */
[----:B------:R-:W-:-:S05]  /*0b50*/  I2FP.F32.S32 R28, R28 ;  /* 0x0000001c001c7245 */ /* 0x000fca0000201400 */
[----:B--2---:R-:W-:Y:S01]  /*0b60*/  FFMA R10, R27, R28, R18 ;  /* 0x0000001c1b0a7223 */ /* 0x004fe20000000012 */
[----:B----4-:R-:W-:-:S03]  /*0b70*/  FSETP.GT.AND P0, PT, R22, R29, PT ;  /* 0x0000001d1600720b */ /* 0x010fc60003f04000 */
[----:B-1----:R-:W-:Y:S01]  /*0b80*/  FADD R12, R10, -R18 ;  /* 0x800000120a0c7221 */ /* 0x002fe20000000000 */
[----:B------:R-:W-:-:S03]  /*0b90*/  FSETP.GEU.AND P1, PT, R22, R29, PT ;  /* 0x0000001d1600720b */ /* 0x000fc60003f2e000 */
[--C-:B------:R-:W-:Y:S01]  /*0ba0*/  FADD R11, R10, -R12.reuse ;  /* 0x8000000c0a0b7221 */ /* 0x100fe20000000000 */
[----:B------:R-:W-:-:S03]  /*0bb0*/  FFMA R12, R27, R28, -R12 ;  /* 0x0000001c1b0c7223 */ /* 0x000fc6000000080c */
[----:B------:R-:W-:Y:S01]  /*0bc0*/  FADD R11, -R11, R18 ;  /* 0x000000120b0b7221 */ /* 0x000fe20000000100 */
[----:B------:R-:W-:Y:S02]  /*0bd0*/  SEL R14, RZ, 0x1, !P0 ;  /* 0x00000001ff0e7807 */ /* 0x000fe40004000000 */
[----:B------:R-:W-:Y:S01]  /*0be0*/  MOV R13, RZ ;  /* 0x000000ff000d7202 */ /* 0x000fe20000000f00 */
[----:B------:R-:W-:Y:S01]  /*0bf0*/  FADD R12, R11, R12 ;  /* 0x0000000c0b0c7221 */ /* 0x000fe20000000000 */
[----:B------:R-:W-:Y:S02]  /*0c00*/  @!P0 IADD3 R13, PT, PT, RZ, -0x1, RZ ;  /* 0xffffffffff0d8810 */ /* 0x000fe40007ffe0ff */
[----:B------:R-:W-:Y:S01]  /*0c10*/  @P1 IADD3 R13, PT, PT, R14, RZ, RZ ;  /* 0x000000ff0e0d1210 */ /* 0x000fe20007ffe0ff */
[----:B------:R-:W-:-:S03]  /*0c20*/  FADD R19, R12, R19 ;  /* 0x000000130c137221 */ /* 0x000fc60000000000 */
[----:B------:R-:W-:Y:S01]  /*0c30*/  I2FP.F32.S32 R17, R13 ;  /* 0x0000000d00117245 */ /* 0x000fe20000201400 */
[----:B------:R-:W-:-:S04]  /*0c40*/  FADD R15, R10, R19 ;  /* 0x000000130a0f7221 */ /* 0x000fc80000000000 */
[-CC-:B------:R-:W-:Y:S01]  /*0c50*/  FFMA R11, R24, R17.reuse, R15.reuse ;  /* 0x00000011180b7223 */ /* 0x180fe2000000000f */
[C---:B------:R-:W-:Y:S01]  /*0c60*/  FADD R12, -R10.reuse, R15 ;  /* 0x0000000f0a0c7221 */ /* 0x040fe20000000100 */
[-C--:B------:R-:W-:Y:S02]  /*0c70*/  FSETP.GT.AND P0, PT, R25, R22.reuse, PT ;  /* 0x000000161900720b */ /* 0x080fe40003f04000 */
[----:B------:R-:W-:Y:S01]  /*0c80*/  FADD R21, -R15, R11 ;  /* 0x0000000b0f157221 */ /* 0x000fe20000000100 */
[----:B------:R-:W-:Y:S01]  /*0c90*/  FSETP.GEU.AND P1, PT, R25, R22, PT ;  /* 0x000000161900720b */ /* 0x000fe20003f2e000 */
[--C-:B------:R-:W-:Y:S01]  /*0ca0*/  FADD R13, R15, -R12.reuse ;  /* 0x8000000c0f0d7221 */ /* 0x100fe20000000000 */
[----:B------:R-:W-:Y:S01]  /*0cb0*/  FADD R14, R19, -R12 ;  /* 0x8000000c130e7221 */ /* 0x000fe20000000000 */
[----:B------:R-:W-:Y:S01]  /*0cc0*/  FADD R12, R11, -R21 ;  /* 0x800000150b0c7221 */ /* 0x000fe20000000000 */
[----:B------:R-:W-:Y:S02]  /*0cd0*/  HFMA2 R16, -RZ, RZ, 0, 0 ;  /* 0x00000000ff107431 */ /* 0x000fe400000001ff */
[----:B------:R-:W-:Y:S01]  /*0ce0*/  FADD R13, R10, -R13 ;  /* 0x8000000d0a0d7221 */ /* 0x000fe20000000000 */
[----:B------:R-:W-:Y:S01]  /*0cf0*/  FFMA R17, R24, R17, -R21 ;  /* 0x0000001118117223 */ /* 0x000fe20000000815 */
[----:B------:R-:W-:Y:S01]  /*0d00*/  FADD R12, R15, -R12 ;  /* 0x8000000c0f0c7221 */ /* 0x000fe20000000000 */
[----:B------:R-:W-:Y:S01]  /*0d10*/  SEL R10, RZ, 0x1, !P0 ;  /* 0x00000001ff0a7807 */ /* 0x000fe20004000000 */
[----:B------:R-:W-:-:S02]  /*0d20*/  FADD R14, R13, R14 ;  /* 0x0000000e0d0e7221 */ /* 0x000fc40000000000 */
[----:B------:R-:W-:Y:S01]  /*0d30*/  FADD R17, R12, R17 ;  /* 0x000000110c117221 */ /* 0x000fe20000000000 */
[----:B------:R-:W-:Y:S02]  /*0d40*/  @!P0 IADD3 R16, PT, PT, RZ, -0x1, RZ ;  /* 0xffffffffff108810 */ /* 0x000fe40007ffe0ff */
[----:B------:R-:W-:Y:S01]  /*0d50*/  @P1 IADD3 R16, PT, PT, R10, RZ, RZ ;  /* 0x000000ff0a101210 */ /* 0x000fe20007ffe0ff */
[----:B------:R-:W-:-:S03]  /*0d60*/  FADD R10, R14, R17 ;  /* 0x000000110e0a7221 */ /* 0x000fc60000000000 */
[----:B------:R-:W-:Y:S01]  /*0d70*/  I2FP.F32.S32 R19, R16 ;  /* 0x0000001000137245 */ /* 0x000fe20000201400 */
[----:B------:R-:W-:-:S04]  /*0d80*/  FADD R16, R11, R10 ;  /* 0x0000000a0b107221 */ /* 0x000fc80000000000 */
[--C-:B------:R-:W-:Y:S01]  /*0d90*/  FFMA R13, R26, R19, R16.reuse ;  /* 0x000000131a0d7223 */ /* 0x100fe20000000010 */
[----:B------:R-:W-:-:S03]  /*0da0*/  FADD R17, -R11, R16 ;  /* 0x000000100b117221 */ /* 0x000fc60000000100 */
[C---:B------:R-:W-:Y:S01]  /*0db0*/  FADD R21, -R16.reuse, R13 ;  /* 0x0000000d10157221 */ /* 0x040fe20000000100 */
[--C-:B------:R-:W-:Y:S01]  /*0dc0*/  FADD R12, R16, -R17.reuse ;  /* 0x80000011100c7221 */ /* 0x100fe20000000000 */
[----:B------:R-:W-:Y:S02]  /*0dd0*/  FADD R17, R10, -R17 ;  /* 0x800000110a117221 */ /* 0x000fe40000000000 */
[----:B------:R-:W-:Y:S01]  /*0de0*/  FFMA R26, R26, R19, -R21 ;  /* 0x000000131a1a7223 */ /* 0x000fe20000000815 */
[----:B------:R-:W-:Y:S01]  /*0df0*/  FADD R12, R11, -R12 ;  /* 0x8000000c0b0c7221 */ /* 0x000fe20000000000 */
[----:B------:R-:W-:-:S03]  /*0e00*/  MOV R10, RZ ;  /* 0x000000ff000a7202 */ /* 0x000fc60000000f00 */
[----:B------:R-:W-:Y:S01]  /*0e10*/  FADD R17, R12, R17 ;  /* 0x000000110c117221 */ /* 0x000fe20000000000 */
[----:B------:R-:W-:Y:S02]  /*0e20*/  IADD3 R3, PT, PT, R3, 0x4, RZ ;  /* 0x0000000403037810 */ /* 0x000fe40007ffe0ff */
[CC--:B---3--:R-:W-:Y:S02]  /*0e30*/  FSETP.GT.AND P0, PT, R0.reuse, R25.reuse, PT ;  /* 0x000000190000720b */ /* 0x0c8fe40003f04000 */
[----:B------:R-:W-:Y:S01]  /*0e40*/  FSETP.GEU.AND P1, PT, R0, R25, PT ;  /* 0x000000190000720b */ /* 0x000fe20003f2e000 */
[----:B------:R-:W-:Y:S01]  /*0e50*/  FADD R25, R13, -R21 ;  /* 0x800000150d197221 */ /* 0x000fe20000000000 */
[----:B------:R-:W-:-:S03]  /*0e60*/  SEL R11, RZ, 0x1, !P0 ;  /* 0x00000001ff0b7807 */ /* 0x000fc60004000000 */
[----:B------:R-:W-:-:S04]  /*0e70*/  FADD R25, R16, -R25 ;  /* 0x8000001910197221 */ /* 0x000fc80000000000 */
[----:B------:R-:W-:Y:S02]  /*0e80*/  FADD R26, R25, R26 ;  /* 0x0000001a191a7221 */ /* 0x000fe40000000000 */
        /* <DEDUP_REMOVED lines=8> */
[----:B------:R-:W-:-:S03]  /*0f10*/  FADD R12, R21, -R10 ;  /* 0x8000000a150c7221 */ /* 0x000fc60000000000 */
[--C-:B------:R-:W-:Y:S01]  /*0f20*/  FADD R18, R19, -R27.reuse ;  /* 0x8000001b13127221 */ /* 0x100fe20000000000 */
[----:B------:R-:W-:Y:S01]  /*0f30*/  FADD R11, R26, -R10 ;  /* 0x8000000a1a0b7221 */ /* 0x000fe20000000000 */
[----:B------:R-:W-:Y:S01]  /*0f40*/  FADD R12, R13, -R12 ;  /* 0x8000000c0d0c7221 */ /* 0x000fe20000000000 */
[----:B------:R-:W-:Y:S01]  /*0f50*/  FFMA R25, R20, R25, -R27 ;  /* 0x0000001914197223 */ /* 0x000fe2000000081b */
[----:B------:R-:W-:Y:S02]  /*0f60*/  FADD R18, R21, -R18 ;  /* 0x8000001215127221 */ /* 0x000fe40000000000 */
[----:B------:R-:W-:Y:S02]  /*0f70*/  FADD R20, R12, R11 ;  /* 0x0000000b0c147221 */ /* 0x000fe40000000000 */
[----:B------:R-:W-:-:S04]  /*0f80*/  FADD R25, R18, R25 ;  /* 0x0000001912197221 */ /* 0x000fc80000000000 */
[----:B------:R-:W-:Y:S01]  /*0f90*/  FADD R22, R20, R25 ;  /* 0x0000001914167221 */ /* 0x000fe20000000000 */
[----:B------:R-:W-:-:S04]  /*0fa0*/  IMAD.WIDE R10, R23, 0x4, R4 ;  /* 0x00000004170a7825 */ /* 0x000fc800078e0204 */
[----:B------:R-:W-:-:S04]  /*0fb0*/  FADD R18, R19, R22 ;  /* 0x0000001613127221 */ /* 0x000fc80000000000 */
[----:B------:R-:W-:Y:S01]  /*0fc0*/  FADD R27, -R19, R18 ;  /* 0x00000012131b7221 */ /* 0x000fe20000000100 */
[----:B------:R-:W-:-:S04]  /*0fd0*/  IMAD.WIDE R12, R2, 0x4, R10 ;  /* 0x00000004020c7825 */ /* 0x000fc800078e020a */
[--C-:B------:R-:W-:Y:S01]  /*0fe0*/  FADD R24, R18, -R27.reuse ;  /* 0x8000001b12187221 */ /* 0x100fe20000000000 */
[----:B------:R-:W-:Y:S01]  /*0ff0*/  FADD R22, R22, -R27 ;  /* 0x8000001b16167221 */ /* 0x000fe20000000000 */
[----:B------:R-:W-:Y:S02]  /*1000*/  FADD R25, R15, R14 ;  /* 0x0000000e0f197221 */ /* 0x000fe40000000000 */
[----:B------:R-:W-:Y:S01]  /*1010*/  FADD R19, R19, -R24 ;  /* 0x8000001813137221 */ /* 0x000fe20000000000 */
[----:B------:R-:W-:-:S04]  /*1020*/  IMAD.WIDE R14, R2, 0x4, R12 ;  /* 0x00000004020e7825 */ /* 0x000fc800078e020c */
[----:B------:R-:W-:Y:S01]  /*1030*/  FADD R27, R16, R17 ;  /* 0x00000011101b7221 */ /* 0x000fe20000000000 */
[----:B------:R-:W-:Y:S01]  /*1040*/  FADD R19, R19, R22 ;  /* 0x0000001613137221 */ /* 0x000fe20000000000 */
[----:B------:R-:W-:Y:S01]  /*1050*/  FADD R21, R21, R20 ;  /* 0x0000001415157221 */ /* 0x000fe20000000000 */
[----:B------:R-:W-:-:S04]  /*1060*/  IMAD.WIDE R16, R2, 0x4, R14 ;  /* 0x0000000402107825 */ /* 0x000fc800078e020e */
[----:B------:R-:W-:Y:S01]  /*1070*/  FADD R29, R18, R19 ;  /* 0x00000013121d7221 */ /* 0x000fe20000000000 */
[----:B------:R3:W-:Y:S04]  /*1080*/  STG.E desc[UR4][R10.64], R25 ;  /* 0x000000190a007986 */ /* 0x0007e8000c101904 */
[----:B------:R3:W-:Y:S04]  /*1090*/  STG.E desc[UR4][R12.64], R27 ;  /* 0x0000001b0c007986 */ /* 0x0007e8000c101904 */
[----:B------:R3:W-:Y:S04]  /*10a0*/  STG.E desc[UR4][R14.64], R21 ;  /* 0x000000150e007986 */ /* 0x0007e8000c101904 */
[----:B------:R3:W-:Y:S01]  /*10b0*/  STG.E desc[UR4][R16.64], R29 ;  /* 0x0000001d10007986 */ /* 0x0007e2000c101904 */
[----:B------:R-:W-:-:S02]  /*10c0*/  ISETP.NE.AND P0, PT, R3, RZ, PT ;  /* 0x000000ff0300720c */ /* 0x000fc40003f05270 */
[----:B------:R-:W-:-:S11]  /*10d0*/  LEA R23, R2, R23, 0x2 ;  /* 0x0000001702177211 */ /* 0x000fd600078e10ff */
[----:B---3--:R-:W-:Y:S05]  /*10e0*/  @P0 BRA `(.L_x_11) ;  /* 0xfffffff800400947 */ /* 0x008fea000383ffff */
[----:B------:R-:W-:Y:S05]  /*10f0*/  EXIT ;  /* 0x000000000000794d */ /* 0x000fea0003800000 */
.L_x_12:
[----:B------:R-:W-:-:S00]  /*1100*/  BRA `(.L_x_12) ;  /* 0xfffffffc00fc7947 */ /* 0x000fc0000383ffff */
[----:B------:R-:W-:-:S00]  /*1110*/  NOP ;  /* 0x0000000000007918 */ /* 0x000fc00000000000 */
        /* <DEDUP_REMOVED lines=14> */
.L_x_465:


//--------------------- .text.obv_batch_f32_serial_ref --------------------------
	.section	.text.obv_batch_f32_serial_ref,"ax",@progbits
	.align	128
        .global         obv_batch_f32_serial_ref
        .type           obv_batch_f32_serial_ref,@function
        .size           obv_batch_f32_serial_ref,(.L_x_466 - obv_batch_f32_serial_ref)
        .other          obv_batch_f32_serial_ref,@"STO_CUDA_ENTRY STV_DEFAULT"
obv_batch_f32_serial_ref:
.text.obv_batch_f32_serial_ref:
[----:B------:R-:W-:Y:S08]  /*0000*/  LDC R1, c[0x0][0x37c] ;  /* 0x0000df00ff017b82 */ /* 0x000ff00000000800 */
[----:B------:R-:W0:Y:S08]  /*0010*/  S2UR UR4, SR_CTAID.Y ;  /* 0x00000000000479c3 */ /* 0x000e300000002600 */
[----:B------:R-:W0:Y:S02]  /*0020*/  LDC.64 R2, c[0x0][0x390] ;  /* 0x0000e400ff027b82 */ /* 0x000e240000000a00 */
[----:B0-----:R-:W-:-:S04]  /*0030*/  ISETP.LE.AND P0, PT, R3, UR4, PT ;  /* 0x0000000403007c0c */ /* 0x001fc8000bf03270 */
[----:B------:R-:W-:-:S13]  /*0040*/  ISETP.LT.OR P0, PT, R2, 0x1, P0 ;  /* 0x000000010200780c */ /* 0x000fda0000701670 */
[----:B------:R-:W-:Y:S05]  /*0050*/  @P0 EXIT ;  /* 0x000000000000094d */ /* 0x000fea0003800000 */
[----:B------:R-:W0:Y:S01]  /*0060*/  S2R R9, SR_TID.X ;  /* 0x0000000000097919 */ /* 0x000e220000002100 */
[----:B------:R-:W1:Y:S01]  /*0070*/  LDC R3, c[0x0][0x398] ;  /* 0x0000e600ff037b82 */ /* 0x000e620000000800 */
[----:B------:R-:W2:Y:S01]  /*0080*/  LDCU.64 UR6, c[0x0][0x358] ;  /* 0x00006b00ff0677ac */ /* 0x000ea20008000a00 */
[----:B------:R-:W-:Y:S06]  /*0090*/  BSSY.RECONVERGENT B0, `(.L_x_13) ;  /* 0x0000048000007945 */ /* 0x000fec0003800200 */
[----:B------:R-:W0:Y:S08]  /*00a0*/  S2UR UR5, SR_CTAID.X ;  /* 0x00000000000579c3 */ /* 0x000e300000002500 */
[----:B------:R-:W0:Y:S01]  /*00b0*/  LDC R8, c[0x0][0x360] ;  /* 0x0000d800ff087b82 */ /* 0x000e220000000800 */
[----:B-1----:R-:W-:-:S07]  /*00c0*/  VIMNMX R3, PT, PT, RZ, R3, !PT ;  /* 0x00000003ff037248 */ /* 0x002fce0007fe0100 */
[----:B------:R-:W1:Y:S01]  /*00d0*/  LDC R11, c[0x0][0x370] ;  /* 0x0000dc00ff0b7b82 */ /* 0x000e620000000800 */
[----:B------:R-:W-:Y:S01]  /*00e0*/  VIMNMX R0, PT, PT, R3, R2, PT ;  /* 0x0000000203007248 */ /* 0x000fe20003fe0100 */
[----:B0-----:R-:W-:-:S05]  /*00f0*/  IMAD R5, R8, UR5, R9 ;  /* 0x0000000508057c24 */ /* 0x001fca000f8e0209 */
[----:B------:R-:W-:-:S13]  /*0100*/  ISETP.GT.AND P0, PT, R0, R5, PT ;  /* 0x000000050000720c */ /* 0x000fda0003f04270 */
[----:B--2---:R-:W-:Y:S05]  /*0110*/  @!P0 BRA `(.L_x_14) ;  /* 0x0000000000fc8947 */ /* 0x004fea0003800000 */
[----:B-1----:R-:W-:Y:S01]  /*0120*/  IMAD R4, R8, R11, RZ ;  /* 0x0000000b08047224 */ /* 0x002fe200078e02ff */
[----:B------:R-:W-:Y:S01]  /*0130*/  VIMNMX.U32 R0, PT, PT, R3, R2, PT ;  /* 0x0000000203007248 */ /* 0x000fe20003fe0000 */
[----:B------:R-:W-:Y:S03]  /*0140*/  BSSY.RECONVERGENT B1, `(.L_x_15) ;  /* 0x000002d000017945 */ /* 0x000fe60003800200 */
[----:B------:R-:W-:Y:S02]  /*0150*/  VIMNMX.U32 R15, PT, PT, R4, 0x1, !PT ;  /* 0x00000001040f7848 */ /* 0x000fe40007fe0000 */
[----:B------:R-:W-:Y:S02]  /*0160*/  IADD3 R13, PT, PT, R5, R4, RZ ;  /* 0x00000004050d7210 */ /* 0x000fe40007ffe0ff */
[----:B------:R-:W0:Y:S01]  /*0170*/  I2F.U32.RP R14, R15 ;  /* 0x0000000f000e7306 */ /* 0x000e220000209000 */
[----:B------:R-:W-:Y:S01]  /*0180*/  IMAD.MOV R17, RZ, RZ, -R15 ;  /* 0x000000ffff117224 */ /* 0x000fe200078e0a0f */
[----:B------:R-:W-:-:S02]  /*0190*/  ISETP.GE.AND P0, PT, R13, R0, PT ;  /* 0x000000000d00720c */ /* 0x000fc40003f06270 */
[-C--:B------:R-:W-:Y:S02]  /*01a0*/  VIMNMX R10, PT, PT, R0, R13.reuse, !PT ;  /* 0x0000000d000a7248 */ /* 0x080fe40007fe0100 */
[----:B------:R-:W-:Y:S02]  /*01b0*/  SEL R12, RZ, 0x1, P0 ;  /* 0x00000001ff0c7807 */ /* 0x000fe40000000000 */
[----:B------:R-:W-:Y:S02]  /*01c0*/  ISETP.NE.U32.AND P2, PT, R15, RZ, PT ;  /* 0x000000ff0f00720c */ /* 0x000fe40003f45070 */
[----:B------:R-:W-:Y:S02]  /*01d0*/  IADD3 R10, PT, PT, R10, -R13, -R12 ;  /* 0x8000000d0a0a7210 */ /* 0x000fe40007ffe80c */
[----:B------:R-:W-:Y:S01]  /*01e0*/  MOV R13, R5 ;  /* 0x00000005000d7202 */ /* 0x000fe20000000f00 */
[----:B0-----:R-:W0:Y:S02]  /*01f0*/  MUFU.RCP R14, R14 ;  /* 0x0000000e000e7308 */ /* 0x001e240000001000 */
[----:B0-----:R-:W-:-:S06]  /*0200*/  IADD3 R6, PT, PT, R14, 0xffffffe, RZ ;  /* 0x0ffffffe0e067810 */ /* 0x001fcc0007ffe0ff */
[----:B------:R0:W1:Y:S02]  /*0210*/  F2I.FTZ.U32.TRUNC.NTZ R7, R6 ;  /* 0x0000000600077305 */ /* 0x000064000021f000 */
[----:B0-----:R-:W-:Y:S02]  /*0220*/  IMAD.MOV.U32 R6, RZ, RZ, RZ ;  /* 0x000000ffff067224 */ /* 0x001fe400078e00ff */
[----:B-1----:R-:W-:-:S04]  /*0230*/  IMAD R17, R17, R7, RZ ;  /* 0x0000000711117224 */ /* 0x002fc800078e02ff */
[----:B------:R-:W-:-:S06]  /*0240*/  IMAD.HI.U32 R7, R7, R17, R6 ;  /* 0x0000001107077227 */ /* 0x000fcc00078e0006 */
[----:B------:R-:W-:-:S05]  /*0250*/  IMAD.HI.U32 R7, R7, R10, RZ ;  /* 0x0000000a07077227 */ /* 0x000fca00078e00ff */
[----:B------:R-:W-:-:S05]  /*0260*/  IADD3 R6, PT, PT, -R7, RZ, RZ ;  /* 0x000000ff07067210 */ /* 0x000fca0007ffe1ff */
[----:B------:R-:W-:-:S05]  /*0270*/  IMAD R10, R15, R6, R10 ;  /* 0x000000060f0a7224 */ /* 0x000fca00078e020a */
[----:B------:R-:W-:-:S13]  /*0280*/  ISETP.GE.U32.AND P0, PT, R10, R15, PT ;  /* 0x0000000f0a00720c */ /* 0x000fda0003f06070 */
[----:B------:R-:W-:Y:S01]  /*0290*/  @P0 IMAD.IADD R10, R10, 0x1, -R15 ;  /* 0x000000010a0a0824 */ /* 0x000fe200078e0a0f */
[----:B------:R-:W-:-:S04]  /*02a0*/  @P0 IADD3 R7, PT, PT, R7, 0x1, RZ ;  /* 0x0000000107070810 */ /* 0x000fc80007ffe0ff */
[----:B------:R-:W-:-:S13]  /*02b0*/  ISETP.GE.U32.AND P1, PT, R10, R15, PT ;  /* 0x0000000f0a00720c */ /* 0x000fda0003f26070 */
[----:B------:R-:W-:Y:S01]  /*02c0*/  @P1 VIADD R7, R7, 0x1 ;  /* 0x0000000107071836 */ /* 0x000fe20000000000 */
[----:B------:R-:W-:-:S04]  /*02d0*/  @!P2 LOP3.LUT R7, RZ, R15, RZ, 0x33, !PT ;  /* 0x0000000fff07a212 */ /* 0x000fc800078e33ff */
[----:B------:R-:W-:-:S04]  /*02e0*/  IADD3 R12, PT, PT, R12, R7, RZ ;  /* 0x000000070c0c7210 */ /* 0x000fc80007ffe0ff */
[C---:B------:R-:W-:Y:S02]  /*02f0*/  LOP3.LUT R6, R12.reuse, 0x3, RZ, 0xc0, !PT ;  /* 0x000000030c067812 */ /* 0x040fe400078ec0ff */
[----:B------:R-:W-:Y:S02]  /*0300*/  ISETP.GE.U32.AND P1, PT, R12, 0x3, PT ;  /* 0x000000030c00780c */ /* 0x000fe40003f26070 */
[----:B------:R-:W-:-:S13]  /*0310*/  ISETP.NE.AND P0, PT, R6, 0x3, PT ;  /* 0x000000030600780c */ /* 0x000fda0003f05270 */
[----:B------:R-:W-:Y:S05]  /*0320*/  @!P0 BRA `(.L_x_16) ;  /* 0x0000000000388947 */ /* 0x000fea0003800000 */
[----:B------:R-:W0:Y:S01]  /*0330*/  LDC.64 R6, c[0x0][0x3a0] ;  /* 0x0000e800ff067b82 */ /* 0x000e220000000a00 */
[----:B------:R-:W-:Y:S02]  /*0340*/  VIADD R12, R12, 0x1 ;  /* 0x000000010c0c7836 */ /* 0x000fe40000000000 */
[----:B------:R-:W-:-:S03]  /*0350*/  IMAD R15, R2, UR4, R5 ;  /* 0x00000004020f7c24 */ /* 0x000fc6000f8e0205 */
[----:B------:R-:W-:-:S05]  /*0360*/  LOP3.LUT R12, R12, 0x3, RZ, 0xc0, !PT ;  /* 0x000000030c0c7812 */ /* 0x000fca00078ec0ff */
[C---:B------:R-:W-:Y:S01]  /*0370*/  IMAD R11, R12.reuse, R11, UR5 ;  /* 0x000000050c0b7e24 */ /* 0x040fe2000f8e020b */
[----:B------:R-:W-:-:S03]  /*0380*/  IADD3 R12, PT, PT, -R12, RZ, RZ ;  /* 0x000000ff0c0c7210 */ /* 0x000fc60007ffe1ff */
[----:B------:R-:W-:Y:S01]  /*0390*/  IMAD R13, R11, R8, R9 ;  /* 0x000000080b0d7224 */ /* 0x000fe200078e0209 */
[----:B------:R-:W-:-:S07]  /*03a0*/  MOV R11, 0x7fffffff ;  /* 0x7fffffff000b7802 */ /* 0x000fce0000000f00 */
.L_x_17:
[----:B0-----:R-:W-:Y:S01]  /*03b0*/  IMAD.WIDE R8, R15, 0x4, R6 ;  /* 0x000000040f087825 */ /* 0x001fe200078e0206 */
[----:B------:R-:W-:-:S03]  /*03c0*/  IADD3 R15, PT, PT, R4, R15, RZ ;  /* 0x0000000f040f7210 */ /* 0x000fc60007ffe0ff */
[----:B------:R-:W-:Y:S01]  /*03d0*/  VIADD R12, R12, 0x1 ;  /* 0x000000010c0c7836 */ /* 0x000fe20000000000 */
[----:B------:R1:W-:Y:S04]  /*03e0*/  STG.E desc[UR6][R8.64], R11 ;  /* 0x0000000b08007986 */ /* 0x0003e8000c101906 */
[----:B------:R-:W-:-:S13]  /*03f0*/  ISETP.NE.AND P0, PT, R12, RZ, PT ;  /* 0x000000ff0c00720c */ /* 0x000fda0003f05270 */
[----:B-1----:R-:W-:Y:S05]  /*0400*/  @P0 BRA `(.L_x_17) ;  /* 0xfffffffc00e80947 */ /* 0x002fea000383ffff */
.L_x_16:
[----:B------:R-:W-:Y:S05]  /*0410*/  BSYNC.RECONVERGENT B1 ;  /* 0x0000000000017941 */ /* 0x000fea0003800200 */
.L_x_15:
[----:B------:R-:W-:Y:S05]  /*0420*/  @!P1 BRA `(.L_x_14) ;  /* 0x0000000000389947 */ /* 0x000fea0003800000 */
[----:B------:R-:W0:Y:S01]  /*0430*/  LDC.64 R16, c[0x0][0x3a0] ;  /* 0x0000e800ff107b82 */ /* 0x000e220000000a00 */
[----:B------:R-:W-:-:S07]  /*0440*/  MOV R19, 0x7fffffff ;  /* 0x7fffffff00137802 */ /* 0x000fce0000000f00 */
.L_x_18:
[--C-:B--2---:R-:W-:Y:S02]  /*0450*/  IMAD R7, R2, UR4, R13.reuse ;  /* 0x0000000402077c24 */ /* 0x104fe4000f8e020d */
[----:B------:R-:W-:Y:S02]  /*0460*/  IMAD R13, R4, 0x4, R13 ;  /* 0x00000004040d7824 */ /* 0x000fe400078e020d */
[----:B0-----:R-:W-:-:S03]  /*0470*/  IMAD.WIDE R6, R7, 0x4, R16 ;  /* 0x0000000407067825 */ /* 0x001fc600078e0210 */
[----:B------:R-:W-:Y:S02]  /*0480*/  ISETP.GE.AND P0, PT, R13, R0, PT ;  /* 0x000000000d00720c */ /* 0x000fe40003f06270 */
[----:B------:R2:W-:Y:S01]  /*0490*/  STG.E desc[UR6][R6.64], R19 ;  /* 0x0000001306007986 */ /* 0x0005e2000c101906 */
[----:B------:R-:W-:-:S05]  /*04a0*/  IMAD.WIDE R8, R4, 0x4, R6 ;  /* 0x0000000404087825 */ /* 0x000fca00078e0206 */
[----:B------:R2:W-:Y:S01]  /*04b0*/  STG.E desc[UR6][R8.64], R19 ;  /* 0x0000001308007986 */ /* 0x0005e2000c101906 */
[----:B------:R-:W-:-:S05]  /*04c0*/  IMAD.WIDE R10, R4, 0x4, R8 ;  /* 0x00000004040a7825 */ /* 0x000fca00078e0208 */
[----:B------:R2:W-:Y:S01]  /*04d0*/  STG.E desc[UR6][R10.64], R19 ;  /* 0x000000130a007986 */ /* 0x0005e2000c101906 */
[----:B------:R-:W-:-:S05]  /*04e0*/  IMAD.WIDE R14, R4, 0x4, R10 ;  /* 0x00000004040e7825 */ /* 0x000fca00078e020a */
[----:B------:R2:W-:Y:S01]  /*04f0*/  STG.E desc[UR6][R14.64], R19 ;  /* 0x000000130e007986 */ /* 0x0005e2000c101906 */
[----:B------:R-:W-:Y:S05]  /*0500*/  @!P0 BRA `(.L_x_18) ;  /* 0xfffffffc00d08947 */ /* 0x000fea000383ffff */
.L_x_14:
[----:B------:R-:W-:Y:S05]  /*0510*/  BSYNC.RECONVERGENT B0 ;  /* 0x0000000000007941 */ /* 0x000fea0003800200 */
.L_x_13:
[----:B------:R-:W-:-:S13]  /*0520*/  ISETP.NE.AND P0, PT, R5, RZ, PT ;  /* 0x000000ff0500720c */ /* 0x000fda0003f05270 */
[----:B------:R-:W-:Y:S05]  /*0530*/  @P0 EXIT ;  /* 0x000000000000094d */ /* 0x000fea0003800000 */
[----:B------:R-:W-:-:S13]  /*0540*/  ISETP.GE.U32.AND P0, PT, R3, R2, PT ;  /* 0x000000020300720c */ /* 0x000fda0003f06070 */
[----:B------:R-:W-:Y:S05]  /*0550*/  @P0 EXIT ;  /* 0x000000000000094d */ /* 0x000fea0003800000 */
[----:B------:R-:W0:Y:S01]  /*0560*/  LDC.64 R4, c[0x0][0x3a0] ;  /* 0x0000e800ff047b82 */ /* 0x000e220000000a00 */
[----:B--2---:R-:W-:Y:S01]  /*0570*/  IADD3 R9, PT, PT, R3, 0x1, RZ ;  /* 0x0000000103097810 */ /* 0x004fe20007ffe0ff */
[----:B------:R-:W-:-:S03]  /*0580*/  IMAD R10, R2, UR4, RZ ;  /* 0x00000004020a7c24 */ /* 0x000fc6000f8e02ff */
[----:B------:R-:W-:Y:S02]  /*0590*/  ISETP.GE.U32.AND P0, PT, R9, R2, PT ;  /* 0x000000020900720c */ /* 0x000fe40003f06070 */
[----:B-1----:R-:W-:-:S05]  /*05a0*/  IADD3 R11, PT, PT, R3, R10, RZ ;  /* 0x0000000a030b7210 */ /* 0x002fca0007ffe0ff */
[----:B0-----:R-:W-:-:S05]  /*05b0*/  IMAD.WIDE.U32 R6, R11, 0x4, R4 ;  /* 0x000000040b067825 */ /* 0x001fca00078e0004 */
[----:B------:R0:W-:Y:S01]  /*05c0*/  STG.E desc[UR6][R6.64], RZ ;  /* 0x000000ff06007986 */ /* 0x0001e2000c101906 */
[----:B------:R-:W-:Y:S05]  /*05d0*/  @P0 EXIT ;  /* 0x000000000000094d */ /* 0x000fea0003800000 */
[----:B0-----:R-:W0:Y:S02]  /*05e0*/  LDC.64 R6, c[0x0][0x380] ;  /* 0x0000e000ff067b82 */ /* 0x001e240000000a00 */
[----:B0-----:R-:W-:-:S05]  /*05f0*/  IMAD.WIDE.U32 R6, R3, 0x4, R6 ;  /* 0x0000000403067825 */ /* 0x001fca00078e0006 */
[----:B------:R0:W5:Y:S01]  /*0600*/  LDG.E.CONSTANT R8, desc[UR6][R6.64] ;  /* 0x0000000606087981 */ /* 0x000162000c1e9900 */
[----:B------:R-:W-:Y:S01]  /*0610*/  LOP3.LUT R13, RZ, R3, RZ, 0x33, !PT ;  /* 0x00000003ff0d7212 */ /* 0x000fe200078e33ff */
[----:B------:R-:W-:Y:S01]  /*0620*/  IMAD.MOV.U32 R0, RZ, RZ, RZ ;  /* 0x000000ffff007224 */ /* 0x000fe200078e00ff */
[----:B------:R-:W-:Y:S01]  /*0630*/  MOV R15, R9 ;  /* 0x00000009000f7202 */ /* 0x000fe20000000f00 */
[----:B------:R-:W-:Y:S02]  /*0640*/  HFMA2 R9, -RZ, RZ, 0, 0 ;  /* 0x00000000ff097431 */ /* 0x000fe400000001ff */
[----:B------:R-:W-:-:S05]  /*0650*/  IMAD.IADD R13, R13, 0x1, R2 ;  /* 0x000000010d0d7824 */ /* 0x000fca00078e0202 */
[----:B------:R-:W-:-:S13]  /*0660*/  LOP3.LUT P0, R17, R13, 0x3, RZ, 0xc0, !PT ;  /* 0x000000030d117812 */ /* 0x000fda000780c0ff */
[----:B0-----:R-:W-:Y:S05]  /*0670*/  @!P0 BRA `(.L_x_19) ;  /* 0x0000000000e08947 */ /* 0x001fea0003800000 */
[----:B------:R-:W0:Y:S01]  /*0680*/  LDCU.128 UR8, c[0x0][0x380] ;  /* 0x00007000ff0877ac */ /* 0x000e220008000c00 */
[----:B------:R-:W-:Y:S01]  /*0690*/  MOV R6, 0x4 ;  /* 0x0000000400067802 */ /* 0x000fe20000000f00 */
[----:B------:R-:W-:Y:S01]  /*06a0*/  VIADD R15, R11, 0x1 ;  /* 0x000000010b0f7836 */ /* 0x000fe20000000000 */
[----:B------:R-:W-:Y:S01]  /*06b0*/  MOV R7, 0x0 ;  /* 0x0000000000077802 */ /* 0x000fe20000000f00 */
[----:B------:R-:W-:Y:S01]  /*06c0*/  IMAD.MOV.U32 R18, RZ, RZ, R3 ;  /* 0x000000ffff127224 */ /* 0x000fe200078e0003 */
[----:B------:R-:W-:Y:S01]  /*06d0*/  IADD3 R17, PT, PT, -R17, RZ, RZ ;  /* 0x000000ff11117210 */ /* 0x000fe20007ffe1ff */
[----:B------:R-:W-:Y:S01]  /*06e0*/  IMAD.WIDE.U32 R14, R15, 0x4, R4 ;  /* 0x000000040f0e7825 */ /* 0x000fe200078e0004 */
[----:B------:R-:W-:-:S03]  /*06f0*/  MOV R9, RZ ;  /* 0x000000ff00097202 */ /* 0x000fc60000000f00 */
[----:B------:R-:W-:-:S03]  /*0700*/  IMAD.WIDE.U32 R6, R3, 0x4, R6 ;  /* 0x0000000403067825 */ /* 0x000fc600078e0006 */
[C---:B0-----:R-:W-:Y:S02]  /*0710*/  IADD3 R12, P0, PT, R6.reuse, UR10, RZ ;  /* 0x0000000a060c7c10 */ /* 0x041fe4000ff1e0ff */
[----:B------:R-:W-:Y:S02]  /*0720*/  IADD3 R11, P1, PT, R6, UR8, RZ ;  /* 0x00000008060b7c10 */ /* 0x000fe4000ff3e0ff */
[C---:B------:R-:W-:Y:S02]  /*0730*/  IADD3.X R13, PT, PT, R7.reuse, UR11, RZ, P0, !PT ;  /* 0x0000000b070d7c10 */ /* 0x040fe400087fe4ff */
[----:B------:R-:W-:-:S09]  /*0740*/  IADD3.X R16, PT, PT, R7, UR9, RZ, P1, !PT ;  /* 0x0000000907107c10 */ /* 0x000fd20008ffe4ff */
.L_x_20:
[----:B0-----:R-:W-:Y:S02]  /*0750*/  MOV R6, R11 ;  /* 0x0000000b00067202 */ /* 0x001fe40000000f00 */
[----:B------:R-:W-:-:S05]  /*0760*/  MOV R7, R16 ;  /* 0x0000001000077202 */ /* 0x000fca0000000f00 */
[----:B------:R0:W2:Y:S02]  /*0770*/  LDG.E.CONSTANT R19, desc[UR6][R6.64] ;  /* 0x0000000606137981 */ /* 0x0000a4000c1e9900 */
[----:B0-----:R-:W-:Y:S01]  /*0780*/  IMAD.MOV.U32 R6, RZ, RZ, R12 ;  /* 0x000000ffff067224 */ /* 0x001fe200078e000c */
[----:B------:R-:W-:-:S05]  /*0790*/  MOV R7, R13 ;  /* 0x0000000d00077202 */ /* 0x000fca0000000f00 */
[----:B------:R0:W3:Y:S01]  /*07a0*/  LDG.E.CONSTANT R20, desc[UR6][R6.64] ;  /* 0x0000000606147981 */ /* 0x0000e2000c1e9900 */
[----:B------:R-:W-:Y:S01]  /*07b0*/  HFMA2 R21, -RZ, RZ, 0, 0 ;  /* 0x00000000ff157431 */ /* 0x000fe200000001ff */
[----:B------:R-:W-:Y:S02]  /*07c0*/  IADD3 R17, PT, PT, R17, 0x1, RZ ;  /* 0x0000000111117810 */ /* 0x000fe40007ffe0ff */
[----:B------:R-:W-:Y:S02]  /*07d0*/  IADD3 R12, P2, PT, R12, 0x4, RZ ;  /* 0x000000040c0c7810 */ /* 0x000fe40007f5e0ff */
[----:B------:R-:W-:Y:S02]  /*07e0*/  IADD3 R11, P3, PT, R11, 0x4, RZ ;  /* 0x000000040b0b7810 */ /* 0x000fe40007f7e0ff */
[----:B------:R-:W-:Y:S02]  /*07f0*/  IADD3 R18, PT, PT, R18, 0x1, RZ ;  /* 0x0000000112127810 */ /* 0x000fe40007ffe0ff */
[----:B0-----:R-:W-:-:S02]  /*0800*/  MOV R6, R14 ;  /* 0x0000000e00067202 */ /* 0x001fc40000000f00 */
[----:B------:R-:W-:Y:S02]  /*0810*/  IADD3.X R13, PT, PT, RZ, R13, RZ, P2, !PT ;  /* 0x0000000dff0d7210 */ /* 0x000fe400017fe4ff */
[----:B------:R-:W-:Y:S02]  /*0820*/  IADD3.X R16, PT, PT, RZ, R16, RZ, P3, !PT ;  /* 0x00000010ff107210 */ /* 0x000fe40001ffe4ff */
[CC--:B--2--5:R-:W-:Y:S02]  /*0830*/  FSETP.GT.AND P0, PT, R19.reuse, R8.reuse, PT ;  /* 0x000000081300720b */ /* 0x0e4fe40003f04000 */
[----:B------:R-:W-:Y:S02]  /*0840*/  FSETP.GEU.AND P1, PT, R19, R8, PT ;  /* 0x000000081300720b */ /* 0x000fe40003f2e000 */
[----:B------:R-:W-:-:S09]  /*0850*/  SEL R8, RZ, 0x1, !P0 ;  /* 0x00000001ff087807 */ /* 0x000fd20004000000 */
[----:B------:R-:W-:Y:S01]  /*0860*/  @!P0 IMAD.MOV R21, RZ, RZ, -0x1 ;  /* 0xffffffffff158424 */ /* 0x000fe200078e02ff */
[----:B------:R-:W-:Y:S02]  /*0870*/  ISETP.NE.AND P0, PT, R17, RZ, PT ;  /* 0x000000ff1100720c */ /* 0x000fe40003f05270 */
[----:B------:R-:W-:Y:S02]  /*0880*/  @P1 IADD3 R21, PT, PT, R8, RZ, RZ ;  /* 0x000000ff08151210 */ /* 0x000fe40007ffe0ff */
[----:B------:R-:W-:Y:S02]  /*0890*/  IADD3 R14, P1, PT, R14, 0x4, RZ ;  /* 0x000000040e0e7810 */ /* 0x000fe40007f3e0ff */
        /* <DEDUP_REMOVED lines=11> */
[----:B------:R-:W-:-:S03]  /*0950*/  FADD R0, R21, -R0 ;  /* 0x8000000015007221 */ /* 0x000fc60000000000 */
[----:B------:R-:W-:Y:S01]  /*0960*/  FADD R7, R8, -R7 ;  /* 0x8000000708077221 */ /* 0x000fe20000000000 */
[----:B------:R-:W-:-:S03]  /*0970*/  IMAD.MOV.U32 R8, RZ, RZ, R19 ;  /* 0x000000ffff087224 */ /* 0x000fc600078e0013 */
[----:B------:R-:W-:Y:S01]  /*0980*/  FADD R0, R7, R0 ;  /* 0x0000000007007221 */ /* 0x000fe20000000000 */
[--C-:B------:R-:W-:Y:S02]  /*0990*/  IMAD.MOV.U32 R7, RZ, RZ, R15.reuse ;  /* 0x000000ffff077224 */ /* 0x100fe400078e000f */
[----:B------:R-:W-:Y:S02]  /*09a0*/  IMAD.X R15, RZ, RZ, R15, P1 ;  /* 0x000000ffff0f7224 */ /* 0x000fe400008e060f */
[----:B------:R-:W-:-:S05]  /*09b0*/  FADD R21, R9, R0 ;  /* 0x0000000009157221 */ /* 0x000fca0000000000 */
[----:B------:R0:W-:Y:S01]  /*09c0*/  STG.E desc[UR6][R6.64], R21 ;  /* 0x0000001506007986 */ /* 0x0001e2000c101906 */
[----:B------:R-:W-:Y:S05]  /*09d0*/  @P0 BRA `(.L_x_20) ;  /* 0xfffffffc005c0947 */ /* 0x000fea000383ffff */
[----:B------:R-:W-:Y:S02]  /*09e0*/  IADD3 R15, PT, PT, R18, 0x1, RZ ;  /* 0x00000001120f7810 */ /* 0x000fe40007ffe0ff */
[----:B------:R-:W-:-:S07]  /*09f0*/  MOV R8, R19 ;  /* 0x0000001300087202 */ /* 0x000fce0000000f00 */
.L_x_19:
[----:B------:R-:W-:-:S04]  /*0a00*/  IADD3 R3, PT, PT, -R3, -0x2, R2 ;  /* 0xfffffffe03037810 */ /* 0x000fc80007ffe102 */
[----:B------:R-:W-:-:S13]  /*0a10*/  ISETP.GE.U32.AND P0, PT, R3, 0x3, PT ;  /* 0x000000030300780c */ /* 0x000fda0003f06070 */
[----:B------:R-:W-:Y:S05]  /*0a20*/  @!P0 EXIT ;  /* 0x000000000000894d */ /* 0x000fea0003800000 */
[----:B------:R-:W1:Y:S01]  /*0a30*/  LDC.64 R12, c[0x0][0x3a0] ;  /* 0x0000e800ff0c7b82 */ /* 0x000e620000000a00 */
[----:B------:R-:W2:Y:S01]  /*0a40*/  LDCU.128 UR8, c[0x0][0x380] ;  /* 0x00007000ff0877ac */ /* 0x000ea20008000c00 */
[----:B0-----:R-:W-:Y:S01]  /*0a50*/  HFMA2 R7, -RZ, RZ, 0, 0 ;  /* 0x00000000ff077431 */ /* 0x001fe200000001ff */
[CC--:B------:R-:W-:Y:S01]  /*0a60*/  IADD3 R3, PT, PT, R10.reuse, R15.reuse, RZ ;  /* 0x0000000f0a037210 */ /* 0x0c0fe20007ffe0ff */
[----:B------:R-:W-:Y:S01]  /*0a70*/  IMAD.MOV.U32 R6, RZ, RZ, 0x8 ;  /* 0x00000008ff067424 */ /* 0x000fe200078e00ff */
[----:B------:R-:W-:-:S03]  /*0a80*/  IADD3 R14, P0, PT, R10, R15, RZ ;  /* 0x0000000f0a0e7210 */ /* 0x000fc60007f1e0ff */
[----:B------:R-:W-:Y:S01]  /*0a90*/  IMAD.WIDE.U32 R4, R3, 0x4, R4 ;  /* 0x0000000403047825 */ /* 0x000fe200078e0004 */
[----:B------:R-:W-:-:S03]  /*0aa0*/  IADD3.X R3, PT, PT, RZ, RZ, RZ, P0, !PT ;  /* 0x000000ffff037210 */ /* 0x000fc600007fe4ff */
[----:B------:R-:W-:-:S04]  /*0ab0*/  IMAD.WIDE.U32 R10, R15, 0x4, R6 ;  /* 0x000000040f0a7825 */ /* 0x000fc800078e0006 */
[----:B------:R-:W-:Y:S02]  /*0ac0*/  IMAD.IADD R6, R15, 0x1, -R2 ;  /* 0x000000010f067824 */ /* 0x000fe400078e0a02 */
[----:B------:R-:W-:Y:S01]  /*0ad0*/  IMAD.MOV.U32 R7, RZ, RZ, R5 ;  /* 0x000000ffff077224 */ /* 0x000fe200078e0005 */
[C---:B--2---:R-:W-:Y:S02]  /*0ae0*/  IADD3 R2, P0, PT, R10.reuse, UR8, RZ ;  /* 0x000000080a027c10 */ /* 0x044fe4000ff1e0ff */
[----:B------:R-:W-:Y:S02]  /*0af0*/  IADD3 R16, P3, PT, R10, UR10, RZ ;  /* 0x0000000a0a107c10 */ /* 0x000fe4000ff7e0ff */
[----:B------:R-:W-:Y:S02]  /*0b00*/  MOV R10, R4 ;  /* 0x00000004000a7202 */ /* 0x000fe40000000f00 */
[----:B-1----:R-:W-:Y:S02]  /*0b10*/  LEA R12, P1, R14, R12, 0x2 ;  /* 0x0000000c0e0c7211 */ /* 0x002fe400078210ff */
[----:B------:R-:W-:-:S02]  /*0b20*/  IADD3.X R5, PT, PT, R11, UR11, RZ, P3, !PT ;  /* 0x0000000b0b057c10 */ /* 0x000fc40009ffe4ff */
[----:B------:R-:W-:Y:S02]  /*0b30*/  IADD3 R12, P2, PT, R12, 0xc, RZ ;  /* 0x0000000c0c0c7810 */ /* 0x000fe40007f5e0ff */
[----:B------:R-:W-:Y:S02]  /*0b40*/  LEA.HI.X R13, R14, R13, R3, 0x2, P1 ;  /* 0x0000000d0e0d7211 */ /* 0x000fe400008f1403 */
[----:B------:R-:W-:Y:S02]  /*0b50*/  IADD3.X R3, PT, PT, R11, UR9, RZ, P0, !PT ;  /* 0x000000090b037c10 */ /* 0x000fe400087fe4ff */
[----:B------:R-:W-:-:S07]  /*0b60*/  IADD3.X R13, PT, PT, RZ, R13, RZ, P2, !PT ;  /* 0x0000000dff0d7210 */ /* 0x000fce00017fe4ff */
.L_x_21:
[----:B------:R-:W2:Y:S01]  /*0b70*/  LDG.E.CONSTANT R17, desc[UR6][R2.64+-0x8] ;  /* 0xfffff80602117981 */ /* 0x000ea2000c1e9900 */
[----:B------:R-:W-:-:S03]  /*0b80*/  MOV R4, R16 ;  /* 0x0000001000047202 */ /* 0x000fc60000000f00 */
[----:B------:R-:W3:Y:S04]  /*0b90*/  LDG.E.CONSTANT R18, desc[UR6][R2.64+-0x4] ;  /* 0xfffffc0602127981 */ /* 0x000ee8000c1e9900 */
[----:B------:R-:W4:Y:S04]  /*0ba0*/  LDG.E.CONSTANT R22, desc[UR6][R4.64+-0x8] ;  /* 0xfffff80604167981 */ /* 0x000f28000c1e9900 */
[----:B------:R-:W3:Y:S04]  /*0bb0*/  LDG.E.CONSTANT R16, desc[UR6][R4.64+-0x4] ;  /* 0xfffffc0604107981 */ /* 0x000ee8000c1e9900 */
[----:B0-----:R-:W3:Y:S04]  /*0bc0*/  LDG.E.CONSTANT R15, desc[UR6][R2.64] ;  /* 0x00000006020f7981 */ /* 0x001ee8000c1e9900 */
[----:B------:R-:W3:Y:S04]  /*0bd0*/  LDG.E.CONSTANT R14, desc[UR6][R4.64] ;  /* 0x00000006040e7981 */ /* 0x000ee8000c1e9900 */
[----:B------:R-:W3:Y:S01]  /*0be0*/  LDG.E.CONSTANT R11, desc[UR6][R4.64+0x4] ;  /* 0x00000406040b7981 */ /* 0x000ee2000c1e9900 */
[----:B------:R-:W-:Y:S01]  /*0bf0*/  IMAD.MOV.U32 R20, RZ, RZ, RZ ;  /* 0x000000ffff147224 */ /* 0x000fe200078e00ff */
[----:B--2--5:R-:W-:-:S02]  /*0c00*/  FSETP.GT.AND P0, PT, R17, R8, PT ;  /* 0x000000081100720b */ /* 0x024fc40003f04000 */
[----:B------:R-:W-:Y:S02]  /*0c10*/  FSETP.GEU.AND P1, PT, R17, R8, PT ;  /* 0x000000081100720b */ /* 0x000fe40003f2e000 */
[----:B------:R0:W2:Y:S01]  /*0c20*/  LDG.E.CONSTANT R8, desc[UR6][R2.64+0x4] ;  /* 0x0000040602087981 */ /* 0x0000a2000c1e9900 */
[----:B------:R-:W-:-:S08]  /*0c30*/  SEL R19, RZ, 0x1, !P0 ;  /* 0x00000001ff137807 */ /* 0x000fd00004000000 */
[----:B------:R-:W-:Y:S02]  /*0c40*/  @!P0 IADD3 R20, PT, PT, RZ, -0x1, RZ ;  /* 0xffffffffff148810 */ /* 0x000fe40007ffe0ff */
[----:B------:R-:W-:-:S04]  /*0c50*/  @P1 IADD3 R20, PT, PT, R19, RZ, RZ ;  /* 0x000000ff13141210 */ /* 0x000fc80007ffe0ff */
[----:B------:R-:W-:-:S05]  /*0c60*/  I2FP.F32.S32 R19, R20 ;  /* 0x0000001400137245 */ /* 0x000fca0000201400 */
[----:B----4-:R-:W-:Y:S01]  /*0c70*/  FFMA R20, R22, R19, R9 ;  /* 0x0000001316147223 */ /* 0x010fe20000000009 */
[----:B---3--:R-:W-:-:S03]  /*0c80*/  FSETP.GT.AND P0, PT, R18, R17, PT ;  /* 0x000000111200720b */ /* 0x008fc60003f04000 */
[----:B------:R-:W-:Y:S01]  /*0c90*/  FADD R21, R20, -R9 ;  /* 0x8000000914157221 */ /* 0x000fe20000000000 */
[----:B------:R-:W-:-:S03]  /*0ca0*/  FSETP.GEU.AND P1, PT, R18, R17, PT ;  /* 0x000000111200720b */ /* 0x000fc60003f2e000 */
[--C-:B------:R-:W-:Y:S01]  /*0cb0*/  FADD R24, R20, -R21.reuse ;  /* 0x8000001514187221 */ /* 0x100fe20000000000 */
[----:B------:R-:W-:-:S03]  /*0cc0*/  FFMA R19, R22, R19, -R21 ;  /* 0x0000001316137223 */ /* 0x000fc60000000815 */
[----:B------:R-:W-:Y:S01]  /*0cd0*/  FADD R24, -R24, R9 ;  /* 0x0000000918187221 */ /* 0x000fe20000000100 */
[----:B------:R-:W-:Y:S01]  /*0ce0*/  SEL R9, RZ, 0x1, !P0 ;  /* 0x00000001ff097807 */ /* 0x000fe20004000000 */
[----:B------:R-:W-:Y:S02]  /*0cf0*/  IMAD.MOV.U32 R17, RZ, RZ, RZ ;  /* 0x000000ffff117224 */ /* 0x000fe400078e00ff */
[----:B------:R-:W-:Y:S01]  /*0d00*/  FADD R19, R24, R19 ;  /* 0x0000001318137221 */ /* 0x000fe20000000000 */
[----:B------:R-:W-:Y:S02]  /*0d10*/  @!P0 IADD3 R17, PT, PT, RZ, -0x1, RZ ;  /* 0xffffffffff118810 */ /* 0x000fe40007ffe0ff */
[----:B------:R-:W-:Y:S01]  /*0d20*/  @P1 IADD3 R17, PT, PT, R9, RZ, RZ ;  /* 0x000000ff09111210 */ /* 0x000fe20007ffe0ff */
[----:B------:R-:W-:-:S03]  /*0d30*/  FADD R19, R19, R0 ;  /* 0x0000000013137221 */ /* 0x000fc60000000000 */
[----:B------:R-:W-:Y:S01]  /*0d40*/  I2FP.F32.S32 R21, R17 ;  /* 0x0000001100157245 */ /* 0x000fe20000201400 */
[----:B------:R-:W-:-:S04]  /*0d50*/  FADD R17, R20, R19 ;  /* 0x0000001314117221 */ /* 0x000fc80000000000 */
[-CC-:B------:R-:W-:Y:S01]  /*0d60*/  FFMA R0, R16, R21.reuse, R17.reuse ;  /* 0x0000001510007223 */ /* 0x180fe20000000011 */
[----:B------:R-:W-:Y:S01]  /*0d70*/  FADD R22, -R20, R17 ;  /* 0x0000001114167221 */ /* 0x000fe20000000100 */
[-C--:B------:R-:W-:Y:S02]  /*0d80*/  FSETP.GT.AND P0, PT, R15, R18.reuse, PT ;  /* 0x000000120f00720b */ /* 0x080fe40003f04000 */
[C---:B------:R-:W-:Y:S01]  /*0d90*/  FADD R23, -R17.reuse, R0 ;  /* 0x0000000011177221 */ /* 0x040fe20000000100 */
[--C-:B------:R-:W-:Y:S01]  /*0da0*/  FADD R9, R17, -R22.reuse ;  /* 0x8000001611097221 */ /* 0x100fe20000000000 */
[----:B------:R-:W-:Y:S02]  /*0db0*/  FSETP.GEU.AND P1, PT, R15, R18, PT ;  /* 0x000000120f00720b */ /* 0x000fe40003f2e000 */
[----:B------:R-:W-:Y:S01]  /*0dc0*/  FADD R18, R0, -R23 ;  /* 0x8000001700127221 */ /* 0x000fe20000000000 */
[----:B------:R-:W-:Y:S01]  /*0dd0*/  FADD R22, R19, -R22 ;  /* 0x8000001613167221 */ /* 0x000fe20000000000 */
[----:B------:R-:W-:Y:S01]  /*0de0*/  FADD R9, R20, -R9 ;  /* 0x8000000914097221 */ /* 0x000fe20000000000 */
[----:B------:R-:W-:Y:S01]  /*0df0*/  FFMA R21, R16, R21, -R23 ;  /* 0x0000001510157223 */ /* 0x000fe20000000817 */
[----:B------:R-:W-:-:S02]  /*0e00*/  FADD R18, R17, -R18 ;  /* 0x8000001211127221 */ /* 0x000fc40000000000 */
[----:B------:R-:W-:Y:S01]  /*0e10*/  FADD R16, R9, R22 ;  /* 0x0000001609107221 */ /* 0x000fe20000000000 */
[----:B------:R-:W-:Y:S01]  /*0e20*/  SEL R9, RZ, 0x1, !P0 ;  /* 0x00000001ff097807 */ /* 0x000fe20004000000 */
[----:B------:R-:W-:Y:S01]  /*0e30*/  FADD R21, R18, R21 ;  /* 0x0000001512157221 */ /* 0x000fe20000000000 */
[----:B------:R-:W-:Y:S01]  /*0e40*/  IMAD.MOV.U32 R19, RZ, RZ, RZ ;  /* 0x000000ffff137224 */ /* 0x000fe200078e00ff */
        /* <DEDUP_REMOVED lines=10> */
[----:B------:R-:W-:Y:S01]  /*0ef0*/  FADD R22, R18, -R25 ;  /* 0x8000001912167221 */ /* 0x000fe20000000000 */
[----:B------:R-:W-:Y:S01]  /*0f00*/  FADD R9, R0, -R9 ;  /* 0x8000000900097221 */ /* 0x000fe20000000000 */
[----:B------:R-:W-:Y:S02]  /*0f10*/  FFMA R23, R14, R23, -R25 ;  /* 0x000000170e177223 */ /* 0x000fe40000000819 */
[----:B------:R-:W-:Y:S01]  /*0f20*/  FADD R22, R19, -R22 ;  /* 0x8000001613167221 */ /* 0x000fe20000000000 */
[----:B------:R-:W-:Y:S01]  /*0f30*/  FADD R14, R9, R20 ;  /* 0x00000014090e7221 */ /* 0x000fe20000000000 */
[----:B------:R-:W-:-:S02]  /*0f40*/  IMAD.MOV.U32 R0, RZ, RZ, RZ ;  /* 0x000000ffff007224 */ /* 0x000fc400078e00ff */
[----:B------:R-:W-:-:S04]  /*0f50*/  FADD R23, R22, R23 ;  /* 0x0000001716177221 */ /* 0x000fc80000000000 */
[----:B------:R-:W-:-:S04]  /*0f60*/  FADD R23, R14, R23 ;  /* 0x000000170e177221 */ /* 0x000fc80000000000 */
[----:B------:R-:W-:Y:S01]  /*0f70*/  FADD R20, R18, R23 ;  /* 0x0000001712147221 */ /* 0x000fe20000000000 */
[----:B------:R-:W-:Y:S01]  /*0f80*/  FADD R19, R19, R14 ;  /* 0x0000000e13137221 */ /* 0x000fe20000000000 */
[----:B------:R-:W-:Y:S01]  /*0f90*/  FADD R17, R17, R16 ;  /* 0x0000001011117221 */ /* 0x000fe20000000000 */
[----:B------:R-:W-:Y:S01]  /*0fa0*/  IMAD.MOV.U32 R14, RZ, RZ, R10 ;  /* 0x000000ffff0e7224 */ /* 0x000fe200078e000a */
[----:B------:R-:W-:Y:S02]  /*0fb0*/  IADD3 R6, PT, PT, R6, 0x4, RZ ;  /* 0x0000000406067810 */ /* 0x000fe40007ffe0ff */
[----:B0-----:R-:W-:Y:S02]  /*0fc0*/  IADD3 R2, P2, PT, R2, 0x10, RZ ;  /* 0x0000001002027810 */ /* 0x001fe40007f5e0ff */
[----:B------:R-:W-:Y:S02]  /*0fd0*/  IADD3 R16, P4, PT, R4, 0x10, RZ ;  /* 0x0000001004107810 */ /* 0x000fe40007f9e0ff */
[----:B------:R-:W-:-:S02]  /*0fe0*/  IADD3.X R3, PT, PT, RZ, R3, RZ, P2, !PT ;  /* 0x00000003ff037210 */ /* 0x000fc400017fe4ff */
[----:B------:R-:W-:Y:S02]  /*0ff0*/  IADD3.X R5, PT, PT, RZ, R5, RZ, P4, !PT ;  /* 0x00000005ff057210 */ /* 0x000fe400027fe4ff */
[CC--:B--2---:R-:W-:Y:S02]  /*1000*/  FSETP.GT.AND P0, PT, R8.reuse, R15.reuse, PT ;  /* 0x0000000f0800720b */ /* 0x0c4fe40003f04000 */
[----:B------:R-:W-:Y:S02]  /*1010*/  FSETP.GEU.AND P1, PT, R8, R15, PT ;  /* 0x0000000f0800720b */ /* 0x000fe40003f2e000 */
[----:B------:R-:W-:-:S09]  /*1020*/  SEL R9, RZ, 0x1, !P0 ;  /* 0x00000001ff097807 */ /* 0x000fd20004000000 */
[----:B------:R-:W-:Y:S02]  /*1030*/  @!P0 IADD3 R0, PT, PT, RZ, -0x1, RZ ;  /* 0xffffffffff008810 */ /* 0x000fe40007ffe0ff */
[----:B------:R-:W-:-:S04]  /*1040*/  @P1 IADD3 R0, PT, PT, R9, RZ, RZ ;  /* 0x000000ff09001210 */ /* 0x000fc80007ffe0ff */
[----:B------:R-:W-:Y:S01]  /*1050*/  I2FP.F32.S32 R24, R0 ;  /* 0x0000000000187245 */ /* 0x000fe20000201400 */
[----:B------:R-:W-:-:S04]  /*1060*/  FADD R9, -R18, R20 ;  /* 0x0000001412097221 */ /* 0x000fc80000000100 */
[----:B------:R-:W-:-:S04]  /*1070*/  FFMA R0, R11, R24, R20 ;  /* 0x000000180b007223 */ /* 0x000fc80000000014 */
        /* <DEDUP_REMOVED lines=9> */
[----:B------:R-:W-:-:S04]  /*1110*/  FADD R11, R15, R24 ;  /* 0x000000180f0b7221 */ /* 0x000fc80000000000 */
[----:B------:R-:W-:-:S04]  /*1120*/  FADD R9, R0, R11 ;  /* 0x0000000b00097221 */ /* 0x000fc80000000000 */
[----:B------:R-:W-:-:S04]  /*1130*/  FADD R18, -R0, R9 ;  /* 0x0000000900127221 */ /* 0x000fc80000000100 */
[--C-:B------:R-:W-:Y:S01]  /*1140*/  FADD R21, R9, -R18.reuse ;  /* 0x8000001209157221 */ /* 0x100fe20000000000 */
[----:B------:R-:W-:-:S03]  /*1150*/  FADD R11, R11, -R18 ;  /* 0x800000120b0b7221 */ /* 0x000fc60000000000 */
[----:B------:R-:W-:-:S04]  /*1160*/  FADD R0, R0, -R21 ;  /* 0x8000001500007221 */ /* 0x000fc80000000000 */
[----:B------:R-:W-:Y:S01]  /*1170*/  FADD R0, R0, R11 ;  /* 0x0000000b00007221 */ /* 0x000fe20000000000 */
[----:B------:R-:W-:Y:S01]  /*1180*/  FADD R11, R20, R15 ;  /* 0x0000000f140b7221 */ /* 0x000fe20000000000 */
[----:B------:R-:W-:Y:S02]  /*1190*/  MOV R15, R7 ;  /* 0x00000007000f7202 */ /* 0x000fe40000000f00 */
[----:B------:R-:W-:-:S03]  /*11a0*/  FADD R21, R9, R0 ;  /* 0x0000000009157221 */ /* 0x000fc60000000000 */
[----:B------:R0:W-:Y:S01]  /*11b0*/  STG.E desc[UR6][R14.64], R17 ;  /* 0x000000110e007986 */ /* 0x0001e2000c101906 */
[----:B------:R-:W-:Y:S02]  /*11c0*/  ISETP.NE.AND P0, PT, R6, RZ, PT ;  /* 0x000000ff0600720c */ /* 0x000fe40003f05270 */
[----:B0-----:R-:W-:Y:S01]  /*11d0*/  MOV R14, R12 ;  /* 0x0000000c000e7202 */ /* 0x001fe20000000f00 */
[----:B------:R-:W-:-:S05]  /*11e0*/  IMAD.MOV.U32 R15, RZ, RZ, R13 ;  /* 0x000000ffff0f7224 */ /* 0x000fca00078e000d */
[----:B------:R0:W-:Y:S04]  /*11f0*/  STG.E desc[UR6][R14.64+-0x8], R19 ;  /* 0xfffff8130e007986 */ /* 0x0001e8000c101906 */
[----:B------:R0:W-:Y:S04]  /*1200*/  STG.E desc[UR6][R14.64+-0x4], R11 ;  /* 0xfffffc0b0e007986 */ /* 0x0001e8000c101906 */
[----:B------:R0:W-:Y:S01]  /*1210*/  STG.E desc[UR6][R14.64], R21 ;  /* 0x000000150e007986 */ /* 0x0001e2000c101906 */
[----:B------:R-:W-:Y:S02]  /*1220*/  IADD3 R12, P3, PT, R14, 0x10, RZ ;  /* 0x000000100e0c7810 */ /* 0x000fe40007f7e0ff */
[----:B------:R-:W-:-:S03]  /*1230*/  IADD3 R10, P1, PT, R10, 0x10, RZ ;  /* 0x000000100a0a7810 */ /* 0x000fc60007f3e0ff */
[----:B------:R-:W-:Y:S01]  /*1240*/  IMAD.X R13, RZ, RZ, R15, P3 ;  /* 0x000000ffff0d7224 */ /* 0x000fe200018e060f */
[----:B------:R-:W-:Y:S01]  /*1250*/  IADD3.X R7, PT, PT, RZ, R7, RZ, P1, !PT ;  /* 0x00000007ff077210 */ /* 0x000fe20000ffe4ff */
[----:B------:R-:W-:Y:S08]  /*1260*/  @P0 BRA `(.L_x_21) ;  /* 0xfffffff800400947 */ /* 0x000ff0000383ffff */
[----:B------:R-:W-:Y:S05]  /*1270*/  EXIT ;  /* 0x000000000000794d */ /* 0x000fea0003800000 */
.L_x_22:
        /* <DEDUP_REMOVED lines=16> */
.L_x_466:


//--------------------- .text.obv_batch_f32_replicate_rows --------------------------
	.section	.text.obv_batch_f32_replicate_rows,"ax",@progbits
	.align	128
        .global         obv_batch_f32_replicate_rows
        .type           obv_batch_f32_replicate_rows,@function
        .size           obv_batch_f32_replicate_rows,(.L_x_467 - obv_batch_f32_replicate_rows)
        .other          obv_batch_f32_replicate_rows,@"STO_CUDA_ENTRY STV_DEFAULT"
obv_batch_f32_replicate_rows:
.text.obv_batch_f32_replicate_rows:
        /* <DEDUP_REMOVED lines=9> */
[----:B------:R-:W0:Y:S01]  /*0090*/  LDCU UR4, c[0x0][0x370] ;  /* 0x00006e00ff0477ac */ /* 0x000e220008000800 */
[C---:B------:R-:W-:Y:S02]  /*00a0*/  IADD3 R24, PT, PT, R3.reuse, 0x7, RZ ;  /* 0x0000000703187810 */ /* 0x040fe40007ffe0ff */
[C---:B------:R-:W-:Y:S01]  /*00b0*/  IADD3 R25, PT, PT, R3.reuse, 0x3, RZ ;  /* 0x0000000303197810 */ /* 0x040fe20007ffe0ff */
[----:B------:R-:W1:Y:S01]  /*00c0*/  LDCU.64 UR6, c[0x0][0x358] ;  /* 0x00006b00ff0677ac */ /* 0x000e620008000a00 */
[----:B------:R-:W-:Y:S02]  /*00d0*/  LOP3.LUT R0, R24, 0x7, RZ, 0xc0, !PT ;  /* 0x0000000718007812 */ /* 0x000fe400078ec0ff */
[----:B------:R-:W-:Y:S02]  /*00e0*/  IADD3 R4, PT, PT, R3, -0x2, RZ ;  /* 0xfffffffe03047810 */ /* 0x000fe40007ffe0ff */
[----:B------:R-:W-:Y:S01]  /*00f0*/  LOP3.LUT R5, R25, 0x3, RZ, 0xc0, !PT ;  /* 0x0000000319057812 */ /* 0x000fe200078ec0ff */
[----:B------:R-:W-:Y:S01]  /*0100*/  VIADD R2, R0, 0xffffffff ;  /* 0xffffffff00027836 */ /* 0x000fe20000000000 */
[----:B------:R-:W-:-:S02]  /*0110*/  IADD3 R0, PT, PT, R3, -0x1, RZ ;  /* 0xffffffff03007810 */ /* 0x000fc40007ffe0ff */
[----:B------:R-:W-:Y:S02]  /*0120*/  ISETP.GE.U32.AND P0, PT, R4, 0x7, PT ;  /* 0x000000070400780c */ /* 0x000fe40003f06070 */
[----:B------:R-:W-:Y:S02]  /*0130*/  LOP3.LUT R18, R0, 0xfffffff8, RZ, 0xc0, !PT ;  /* 0xfffffff800127812 */ /* 0x000fe400078ec0ff */
[----:B------:R-:W-:Y:S01]  /*0140*/  ISETP.NE.AND P1, PT, R5, 0x1, PT ;  /* 0x000000010500780c */ /* 0x000fe20003f25270 */
[----:B0-----:R-:W-:Y:S01]  /*0150*/  IMAD R17, R17, UR4, RZ ;  /* 0x0000000411117c24 */ /* 0x001fe2000f8e02ff */
[----:B------:R-:W-:Y:S02]  /*0160*/  ISETP.GE.U32.AND P2, PT, R2, 0x3, PT ;  /* 0x000000030200780c */ /* 0x000fe40003f46070 */
[----:B------:R-:W-:-:S11]  /*0170*/  IADD3 R18, PT, PT, -R18, RZ, RZ ;  /* 0x000000ff12127210 */ /* 0x000fd60007ffe1ff */
.L_x_28:
[----:B012---:R-:W0:Y:S02]  /*0180*/  LDC.64 R2, c[0x0][0x380] ;  /* 0x0000e000ff027b82 */ /* 0x007e240000000a00 */
[----:B0-----:R-:W-:-:S05]  /*0190*/  IMAD.WIDE R2, R16, 0x4, R2 ;  /* 0x0000000410027825 */ /* 0x001fca00078e0202 */
[----:B-1---5:R0:W5:Y:S01]  /*01a0*/  LDG.E.CONSTANT R19, desc[UR6][R2.64] ;  /* 0x0000000602137981 */ /* 0x022162000c1e9900 */
[----:B------:R-:W-:Y:S01]  /*01b0*/  IMAD.MOV.U32 R5, RZ, RZ, 0x1 ;  /* 0x00000001ff057424 */ /* 0x000fe200078e00ff */
[----:B------:R-:W-:Y:S06]  /*01c0*/  @!P0 BRA `(.L_x_23) ;  /* 0x00000000006c8947 */ /* 0x000fec0003800000 */
[----:B------:R-:W1:Y:S01]  /*01d0*/  LDC R29, c[0x0][0x388] ;  /* 0x0000e200ff1d7b82 */ /* 0x000e620000000800 */
[----:B------:R-:W-:Y:S01]  /*01e0*/  HFMA2 R26, -RZ, RZ, 0, 0 ;  /* 0x00000000ff1a7431 */ /* 0x000fe200000001ff */
[----:B------:R-:W-:-:S06]  /*01f0*/  MOV R28, R18 ;  /* 0x00000012001c7202 */ /* 0x000fcc0000000f00 */
[----:B0-----:R-:W0:Y:S01]  /*0200*/  LDC.64 R2, c[0x0][0x390] ;  /* 0x0000e400ff027b82 */ /* 0x001e220000000a00 */
[----:B-1----:R-:W-:-:S07]  /*0210*/  IMAD.IADD R27, R16, 0x1, R29 ;  /* 0x00000001101b7824 */ /* 0x002fce00078e021d */
.L_x_24:
[----:B01----:R-:W-:Y:S01]  /*0220*/  IMAD.WIDE R20, R27, 0x4, R2 ;  /* 0x000000041b147825 */ /* 0x003fe200078e0202 */
[----:B------:R-:W-:Y:S02]  /*0230*/  IADD3 R28, PT, PT, R28, 0x8, RZ ;  /* 0x000000081c1c7810 */ /* 0x000fe40007ffe0ff */
[----:B------:R-:W-:Y:S02]  /*0240*/  IADD3 R26, PT, PT, R26, 0x8, RZ ;  /* 0x000000081a1a7810 */ /* 0x000fe40007ffe0ff */
[----:B-----5:R1:W-:Y:S01]  /*0250*/  STG.E desc[UR6][R20.64], R19 ;  /* 0x0000001314007986 */ /* 0x0203e2000c101906 */
[C---:B------:R-:W-:Y:S01]  /*0260*/  IMAD.WIDE R10, R29.reuse, 0x4, R20 ;  /* 0x000000041d0a7825 */ /* 0x040fe200078e0214 */
[----:B------:R-:W-:Y:S02]  /*0270*/  ISETP.NE.AND P3, PT, R28, RZ, PT ;  /* 0x000000ff1c00720c */ /* 0x000fe40003f65270 */
[C---:B------:R-:W-:Y:S02]  /*0280*/  LEA R27, R29.reuse, R27, 0x3 ;  /* 0x0000001b1d1b7211 */ /* 0x040fe400078e18ff */
        /* <DEDUP_REMOVED lines=14> */
[----:B-1----:R-:W-:-:S07]  /*0370*/  VIADD R5, R26, 0x1 ;  /* 0x000000011a057836 */ /* 0x002fce0000000000 */
.L_x_23:
[----:B------:R-:W-:-:S13]  /*0380*/  LOP3.LUT P3, RZ, R0, 0x7, RZ, 0xc0, !PT ;  /* 0x0000000700ff7812 */ /* 0x000fda000786c0ff */
[----:B------:R-:W-:Y:S05]  /*0390*/  @!P3 BRA `(.L_x_25) ;  /* 0x000000000078b947 */ /* 0x000fea0003800000 */
[----:B------:R-:W-:Y:S01]  /*03a0*/  LOP3.LUT P3, RZ, R24, 0x3, RZ, 0xc0, !PT ;  /* 0x0000000318ff7812 */ /* 0x000fe2000786c0ff */
[----:B------:R-:W-:-:S12]  /*03b0*/  @!P2 BRA `(.L_x_26) ;  /* 0x000000000030a947 */ /* 0x000fd80003800000 */
[----:B------:R-:W1:Y:S08]  /*03c0*/  LDC R11, c[0x0][0x388] ;  /* 0x0000e200ff0b7b82 */ /* 0x000e700000000800 */
[----:B0-----:R-:W0:Y:S01]  /*03d0*/  LDC.64 R2, c[0x0][0x390] ;  /* 0x0000e400ff027b82 */ /* 0x001e220000000a00 */
[C---:B-1----:R-:W-:Y:S01]  /*03e0*/  IMAD R7, R5.reuse, R11, R16 ;  /* 0x0000000b05077224 */ /* 0x042fe200078e0210 */
[----:B------:R-:W-:-:S03]  /*03f0*/  IADD3 R5, PT, PT, R5, 0x4, RZ ;  /* 0x0000000405057810 */ /* 0x000fc60007ffe0ff */
[----:B0-----:R-:W-:-:S05]  /*0400*/  IMAD.WIDE R2, R7, 0x4, R2 ;  /* 0x0000000407027825 */ /* 0x001fca00078e0202 */
[----:B-----5:R1:W-:Y:S01]  /*0410*/  STG.E desc[UR6][R2.64], R19 ;  /* 0x0000001302007986 */ /* 0x0203e2000c101906 */
[----:B------:R-:W-:-:S05]  /*0420*/  IMAD.WIDE R6, R11, 0x4, R2 ;  /* 0x000000040b067825 */ /* 0x000fca00078e0202 */
[----:B------:R1:W-:Y:S01]  /*0430*/  STG.E desc[UR6][R6.64], R19 ;  /* 0x0000001306007986 */ /* 0x0003e2000c101906 */
[----:B------:R-:W-:-:S05]  /*0440*/  IMAD.WIDE R8, R11, 0x4, R6 ;  /* 0x000000040b087825 */ /* 0x000fca00078e0206 */
[----:B------:R1:W-:Y:S01]  /*0450*/  STG.E desc[UR6][R8.64], R19 ;  /* 0x0000001308007986 */ /* 0x0003e2000c101906 */
[----:B------:R-:W-:-:S05]  /*0460*/  IMAD.WIDE R10, R11, 0x4, R8 ;  /* 0x000000040b0a7825 */ /* 0x000fca00078e0208 */
[----:B------:R1:W-:Y:S02]  /*0470*/  STG.E desc[UR6][R10.64], R19 ;  /* 0x000000130a007986 */ /* 0x0003e4000c101906 */
.L_x_26:
[----:B------:R-:W-:Y:S05]  /*0480*/  @!P3 BRA `(.L_x_25) ;  /* 0x00000000003cb947 */ /* 0x000fea0003800000 */
[----:B------:R-:W-:-:S13]  /*0490*/  LOP3.LUT P3, RZ, R25, 0x1, RZ, 0xc0, !PT ;  /* 0x0000000119ff7812 */ /* 0x000fda000786c0ff */
[----:B------:R-:W2:Y:S08]  /*04a0*/  @P3 LDC R4, c[0x0][0x388] ;  /* 0x0000e200ff043b82 */ /* 0x000eb00000000800 */
[----:B01----:R-:W0:Y:S01]  /*04b0*/  @P3 LDC.64 R2, c[0x0][0x390] ;  /* 0x0000e400ff023b82 */ /* 0x003e220000000a00 */
[----:B------:R-:W-:Y:S05]  /*04c0*/  @!P1 BRA `(.L_x_27) ;  /* 0x0000000000209947 */ /* 0x000fea0003800000 */
[----:B------:R-:W1:Y:S08]  /*04d0*/  LDC R9, c[0x0][0x388] ;  /* 0x0000e200ff097b82 */ /* 0x000e700000000800 */
[----:B------:R-:W3:Y:S01]  /*04e0*/  LDC.64 R6, c[0x0][0x390] ;  /* 0x0000e400ff067b82 */ /* 0x000ee20000000a00 */
[C---:B-1----:R-:W-:Y:S01]  /*04f0*/  IMAD R11, R5.reuse, R9, R16 ;  /* 0x00000009050b7224 */ /* 0x042fe200078e0210 */
[----:B------:R-:W-:-:S03]  /*0500*/  IADD3 R5, PT, PT, R5, 0x2, RZ ;  /* 0x0000000205057810 */ /* 0x000fc60007ffe0ff */
[----:B---3--:R-:W-:-:S05]  /*0510*/  IMAD.WIDE R6, R11, 0x4, R6 ;  /* 0x000000040b067825 */ /* 0x008fca00078e0206 */
[----:B-----5:R1:W-:Y:S01]  /*0520*/  STG.E desc[UR6][R6.64], R19 ;  /* 0x0000001306007986 */ /* 0x0203e2000c101906 */
[----:B------:R-:W-:-:S05]  /*0530*/  IMAD.WIDE R8, R9, 0x4, R6 ;  /* 0x0000000409087825 */ /* 0x000fca00078e0206 */
[----:B------:R1:W-:Y:S02]  /*0540*/  STG.E desc[UR6][R8.64], R19 ;  /* 0x0000001308007986 */ /* 0x0003e4000c101906 */
.L_x_27:
[----:B--2---:R-:W-:-:S04]  /*0550*/  @P3 IMAD R5, R5, R4, R16 ;  /* 0x0000000405053224 */ /* 0x004fc800078e0210 */
[----:B0-----:R-:W-:-:S05]  /*0560*/  @P3 IMAD.WIDE R2, R5, 0x4, R2 ;  /* 0x0000000405023825 */ /* 0x001fca00078e0202 */
[----:B-----5:R2:W-:Y:S02]  /*0570*/  @P3 STG.E desc[UR6][R2.64], R19 ;  /* 0x0000001302003986 */ /* 0x0205e4000c101906 */
.L_x_25:
[----:B------:R-:W3:Y:S01]  /*0580*/  LDCU UR4, c[0x0][0x388] ;  /* 0x00007100ff0477ac */ /* 0x000ee20008000800 */
[----:B------:R-:W-:-:S04]  /*0590*/  IADD3 R16, PT, PT, R17, R16, RZ ;  /* 0x0000001011107210 */ /* 0x000fc80007ffe0ff */
[----:B---3--:R-:W-:-:S13]  /*05a0*/  ISETP.GE.AND P3, PT, R16, UR4, PT ;  /* 0x0000000410007c0c */ /* 0x008fda000bf66270 */
[----:B------:R-:W-:Y:S05]  /*05b0*/  @!P3 BRA `(.L_x_28) ;  /* 0xfffffff800f0b947 */ /* 0x000fea000383ffff */
[----:B------:R-:W-:Y:S05]  /*05c0*/  EXIT ;  /* 0x000000000000794d */ /* 0x000fea0003800000 */
.L_x_29:
        /* <DEDUP_REMOVED lines=11> */
.L_x_467:


//--------------------- .text.obv_batch_f32_pass3_add_offsets --------------------------
	.section	.text.obv_batch_f32_pass3_add_offsets,"ax",@progbits
	.align	128
        .global         obv_batch_f32_pass3_add_offsets
        .type           obv_batch_f32_pass3_add_offsets,@function
        .size           obv_batch_f32_pass3_add_offsets,(.L_x_468 - obv_batch_f32_pass3_add_offsets)
        .other          obv_batch_f32_pass3_add_offsets,@"STO_CUDA_ENTRY STV_DEFAULT"
obv_batch_f32_pass3_add_offsets:
.text.obv_batch_f32_pass3_add_offsets:
[----:B------:R-:W-:Y:S01]  /*0000*/  LDC R1, c[0x0][0x37c] ;  /* 0x0000df00ff017b82 */ /* 0x000fe20000000800 */
[----:B------:R-:W0:Y:S01]  /*0010*/  S2R R9, SR_CTAID.X ;  /* 0x0000000000097919 */ /* 0x000e220000002500 */
[----:B------:R-:W0:Y:S02]  /*0020*/  LDCU UR4, c[0x0][0x3a0] ;  /* 0x00007400ff0477ac */ /* 0x000e240008000800 */
[----:B0-----:R-:W-:-:S13]  /*0030*/  ISETP.GE.AND P0, PT, R9, UR4, PT ;  /* 0x0000000409007c0c */ /* 0x001fda000bf06270 */
[----:B------:R-:W-:Y:S05]  /*0040*/  @P0 EXIT ;  /* 0x000000000000094d */ /* 0x000fea0003800000 */
[----:B------:R-:W0:Y:S01]  /*0050*/  S2R R7, SR_TID.X ;  /* 0x0000000000077919 */ /* 0x000e220000002100 */
[----:B------:R-:W1:Y:S01]  /*0060*/  LDCU UR5, c[0x0][0x360] ;  /* 0x00006c00ff0577ac */ /* 0x000e620008000800 */
[----:B------:R-:W2:Y:S01]  /*0070*/  LDC.64 R4, c[0x0][0x398] ;  /* 0x0000e600ff047b82 */ /* 0x000ea20000000a00 */
[----:B------:R-:W3:Y:S01]  /*0080*/  LDCU UR8, c[0x0][0x380] ;  /* 0x00007000ff0877ac */ /* 0x000ee20008000800 */
[----:B------:R-:W4:Y:S01]  /*0090*/  LDCU UR4, c[0x0][0x388] ;  /* 0x00007100ff0477ac */ /* 0x000f220008000800 */
[----:B-1----:R-:W-:Y:S01]  /*00a0*/  IMAD R0, R9, UR5, RZ ;  /* 0x0000000509007c24 */ /* 0x002fe2000f8e02ff */
[----:B----4-:R-:W-:-:S04]  /*00b0*/  UISETP.LT.AND UP0, UPT, URZ, UR4, UPT ;  /* 0x00000004ff00728c */ /* 0x010fc8000bf01270 */
[----:B------:R-:W-:Y:S01]  /*00c0*/  USEL UR4, URZ, UR4, !UP0 ;  /* 0x00000004ff047287 */ /* 0x000fe2000c000000 */
[----:B0-----:R-:W-:-:S04]  /*00d0*/  LEA R7, R0, R7, 0x3 ;  /* 0x0000000700077211 */ /* 0x001fc800078e18ff */
[----:B---3--:R-:W-:-:S13]  /*00e0*/  ISETP.GE.AND P0, PT, R7, UR8, PT ;  /* 0x0000000807007c0c */ /* 0x008fda000bf06270 */
[----:B------:R-:W-:Y:S05]  /*00f0*/  @P0 EXIT ;  /* 0x000000000000094d */ /* 0x000fea0003800000 */
[----:B------:R-:W0:Y:S01]  /*0100*/  LDCU.64 UR6, c[0x0][0x358] ;  /* 0x00006b00ff0677ac */ /* 0x000e220008000a00 */
[----:B--2---:R-:W-:Y:S01]  /*0110*/  IMAD.WIDE.U32 R4, R9, 0x8, R4 ;  /* 0x0000000809047825 */ /* 0x004fe200078e0004 */
[C---:B------:R-:W-:Y:S02]  /*0120*/  ISETP.GT.AND P0, PT, R7.reuse, UR4, PT ;  /* 0x0000000407007c0c */ /* 0x040fe4000bf04270 */
[----:B------:R-:W-:Y:S01]  /*0130*/  IADD3 R3, PT, PT, R7, UR5, RZ ;  /* 0x0000000507037c10 */ /* 0x000fe2000fffe0ff */
[----:B------:R-:W-:Y:S03]  /*0140*/  BSSY.RECONVERGENT B0, `(.L_x_30) ;  /* 0x0000017000007945 */ /* 0x000fe60003800200 */
[----:B------:R-:W-:Y:S01]  /*0150*/  ISETP.GE.AND P1, PT, R3, UR8, PT ;  /* 0x0000000803007c0c */ /* 0x000fe2000bf26270 */
[----:B0-----:R0:W5:Y:S04]  /*0160*/  LDG.E.CONSTANT R0, desc[UR6][R4.64] ;  /* 0x0000000604007981 */ /* 0x001168000c1e9900 */
[----:B------:R0:W5:Y:S02]  /*0170*/  LDG.E.CONSTANT R2, desc[UR6][R4.64+0x4] ;  /* 0x0000040604027981 */ /* 0x000164000c1e9900 */
[----:B------:R-:W-:Y:S06]  /*0180*/  @!P0 BRA `(.L_x_31) ;  /* 0x0000000000488947 */ /* 0x000fec0003800000 */
[----:B0-----:R-:W0:Y:S02]  /*0190*/  LDC.64 R4, c[0x0][0x390] ;  /* 0x0000e400ff047b82 */ /* 0x001e240000000a00 */
[----:B0-----:R-:W-:-:S05]  /*01a0*/  IMAD.WIDE.U32 R4, R7, 0x4, R4 ;  /* 0x0000000407047825 */ /* 0x001fca00078e0004 */
[----:B------:R-:W2:Y:S02]  /*01b0*/  LDG.E R7, desc[UR6][R4.64] ;  /* 0x0000000604077981 */ /* 0x000ea4000c1e1900 */
[----:B--2--5:R-:W-:-:S04]  /*01c0*/  FADD R6, R0, R7 ;  /* 0x0000000700067221 */ /* 0x024fc80000000000 */
[----:B------:R-:W-:-:S04]  /*01d0*/  FADD R9, -R7, R6 ;  /* 0x0000000607097221 */ /* 0x000fc80000000100 */
[--C-:B------:R-:W-:Y:S01]  /*01e0*/  FADD R8, R6, -R9.reuse ;  /* 0x8000000906087221 */ /* 0x100fe20000000000 */
[----:B------:R-:W-:-:S03]  /*01f0*/  FADD R9, R0, -R9 ;  /* 0x8000000900097221 */ /* 0x000fc60000000000 */
[----:B------:R-:W-:-:S04]  /*0200*/  FADD R8, R7, -R8 ;  /* 0x8000000807087221 */ /* 0x000fc80000000000 */
[----:B------:R-:W-:-:S04]  /*0210*/  FADD R9, R8, R9 ;  /* 0x0000000908097221 */ /* 0x000fc80000000000 */
[----:B------:R-:W-:-:S04]  /*0220*/  FADD R9, R2, R9 ;  /* 0x0000000902097221 */ /* 0x000fc80000000000 */
[----:B------:R-:W-:-:S04]  /*0230*/  FADD R7, R6, R9 ;  /* 0x0000000906077221 */ /* 0x000fc80000000000 */
[----:B------:R-:W-:-:S04]  /*0240*/  FADD R8, -R6, R7 ;  /* 0x0000000706087221 */ /* 0x000fc80000000100 */
[--C-:B------:R-:W-:Y:S01]  /*0250*/  FADD R11, R7, -R8.reuse ;  /* 0x80000008070b7221 */ /* 0x100fe20000000000 */
[----:B------:R-:W-:-:S03]  /*0260*/  FADD R8, R9, -R8 ;  /* 0x8000000809087221 */ /* 0x000fc60000000000 */
[----:B------:R-:W-:-:S04]  /*0270*/  FADD R11, R6, -R11 ;  /* 0x8000000b060b7221 */ /* 0x000fc80000000000 */
[----:B------:R-:W-:-:S04]  /*0280*/  FADD R8, R11, R8 ;  /* 0x000000080b087221 */ /* 0x000fc80000000000 */
[----:B------:R-:W-:-:S05]  /*0290*/  FADD R7, R7, R8 ;  /* 0x0000000807077221 */ /* 0x000fca0000000000 */
[----:B------:R1:W-:Y:S02]  /*02a0*/  STG.E desc[UR6][R4.64], R7 ;  /* 0x0000000704007986 */ /* 0x0003e4000c101906 */
.L_x_31:
[----:B------:R-:W-:Y:S05]  /*02b0*/  BSYNC.RECONVERGENT B0 ;  /* 0x0000000000007941 */ /* 0x000fea0003800200 */
.L_x_30:
[----:B------:R-:W-:Y:S05]  /*02c0*/  @P1 EXIT ;  /* 0x000000000000194d */ /* 0x000fea0003800000 */
[C---:B------:R-:W-:Y:S01]  /*02d0*/  ISETP.GT.AND P0, PT, R3.reuse, UR4, PT ;  /* 0x0000000403007c0c */ /* 0x040fe2000bf04270 */
[----:B------:R-:W-:Y:S01]  /*02e0*/  BSSY.RECONVERGENT B0, `(.L_x_32) ;  /* 0x0000016000007945 */ /* 0x000fe20003800200 */
[----:B------:R-:W-:-:S04]  /*02f0*/  IADD3 R11, PT, PT, R3, UR5, RZ ;  /* 0x00000005030b7c10 */ /* 0x000fc8000fffe0ff */
[----:B------:R-:W-:-:S07]  /*0300*/  ISETP.GE.AND P1, PT, R11, UR8, PT ;  /* 0x000000080b007c0c */ /* 0x000fce000bf26270 */
[----:B------:R-:W-:Y:S06]  /*0310*/  @!P0 BRA `(.L_x_33) ;  /* 0x0000000000488947 */ /* 0x000fec0003800000 */
[----:B01----:R-:W0:Y:S02]  /*0320*/  LDC.64 R4, c[0x0][0x390] ;  /* 0x0000e400ff047b82 */ /* 0x003e240000000a00 */
        /* <DEDUP_REMOVED lines=17> */
.L_x_33:
[----:B------:R-:W-:Y:S05]  /*0440*/  BSYNC.RECONVERGENT B0 ;  /* 0x0000000000007941 */ /* 0x000fea0003800200 */
.L_x_32:
[----:B------:R-:W-:Y:S05]  /*0450*/  @P1 EXIT ;  /* 0x000000000000194d */ /* 0x000fea0003800000 */
[C---:B------:R-:W-:Y:S01]  /*0460*/  ISETP.GT.AND P0, PT, R11.reuse, UR4, PT ;  /* 0x000000040b007c0c */ /* 0x040fe2000bf04270 */
[----:B------:R-:W-:Y:S01]  /*0470*/  BSSY.RECONVERGENT B0, `(.L_x_34) ;  /* 0x0000016000007945 */ /* 0x000fe20003800200 */
[----:B------:R-:W-:-:S04]  /*0480*/  IADD3 R13, PT, PT, R11, UR5, RZ ;  /* 0x000000050b0d7c10 */ /* 0x000fc8000fffe0ff */
[----:B------:R-:W-:-:S07]  /*0490*/  ISETP.GE.AND P1, PT, R13, UR8, PT ;  /* 0x000000080d007c0c */ /* 0x000fce000bf26270 */
[----:B------:R-:W-:Y:S06]  /*04a0*/  @!P0 BRA `(.L_x_35) ;  /* 0x0000000000488947 */ /* 0x000fec0003800000 */
[----:B012---:R-:W0:Y:S02]  /*04b0*/  LDC.64 R4, c[0x0][0x390] ;  /* 0x0000e400ff047b82 */ /* 0x007e240000000a00 */
        /* <DEDUP_REMOVED lines=17> */
.L_x_35:
[----:B------:R-:W-:Y:S05]  /*05d0*/  BSYNC.RECONVERGENT B0 ;  /* 0x0000000000007941 */ /* 0x000fea0003800200 */
.L_x_34:
[----:B------:R-:W-:Y:S05]  /*05e0*/  @P1 EXIT ;  /* 0x000000000000194d */ /* 0x000fea0003800000 */
[C---:B------:R-:W-:Y:S01]  /*05f0*/  ISETP.GT.AND P0, PT, R13.reuse, UR4, PT ;  /* 0x000000040d007c0c */ /* 0x040fe2000bf04270 */
[----:B------:R-:W-:Y:S01]  /*0600*/  BSSY.RECONVERGENT B0, `(.L_x_36) ;  /* 0x0000016000007945 */ /* 0x000fe20003800200 */
[----:B------:R-:W-:-:S04]  /*0610*/  IADD3 R11, PT, PT, R13, UR5, RZ ;  /* 0x000000050d0b7c10 */ /* 0x000fc8000fffe0ff */
[----:B------:R-:W-:-:S07]  /*0620*/  ISETP.GE.AND P1, PT, R11, UR8, PT ;  /* 0x000000080b007c0c */ /* 0x000fce000bf26270 */
[----:B------:R-:W-:Y:S06]  /*0630*/  @!P0 BRA `(.L_x_37) ;  /* 0x0000000000488947 */ /* 0x000fec0003800000 */
[----:B0123--:R-:W0:Y:S02]  /*0640*/  LDC.64 R4, c[0x0][0x390] ;  /* 0x0000e400ff047b82 */ /* 0x00fe240000000a00 */
        /* <DEDUP_REMOVED lines=17> */
.L_x_37:
[----:B------:R-:W-:Y:S05]  /*0760*/  BSYNC.RECONVERGENT B0 ;  /* 0x0000000000007941 */ /* 0x000fea0003800200 */
.L_x_36:
[----:B------:R-:W-:Y:S05]  /*0770*/  @P1 EXIT ;  /* 0x000000000000194d */ /* 0x000fea0003800000 */
[C---:B------:R-:W-:Y:S01]  /*0780*/  ISETP.GT.AND P0, PT, R11.reuse, UR4, PT ;  /* 0x000000040b007c0c */ /* 0x040fe2000bf04270 */
[----:B------:R-:W-:Y:S01]  /*0790*/  BSSY.RECONVERGENT B0, `(.L_x_38) ;  /* 0x0000016000007945 */ /* 0x000fe20003800200 */
[----:B------:R-:W-:-:S04]  /*07a0*/  IADD3 R13, PT, PT, R11, UR5, RZ ;  /* 0x000000050b0d7c10 */ /* 0x000fc8000fffe0ff */
[----:B------:R-:W-:-:S07]  /*07b0*/  ISETP.GE.AND P1, PT, R13, UR8, PT ;  /* 0x000000080d007c0c */ /* 0x000fce000bf26270 */
[----:B------:R-:W-:Y:S06]  /*07c0*/  @!P0 BRA `(.L_x_39) ;  /* 0x0000000000488947 */ /* 0x000fec0003800000 */
[----:B01234-:R-:W0:Y:S02]  /*07d0*/  LDC.64 R4, c[0x0][0x390] ;  /* 0x0000e400ff047b82 */ /* 0x01fe240000000a00 */
        /* <DEDUP_REMOVED lines=17> */
.L_x_39:
[----:B------:R-:W-:Y:S05]  /*08f0*/  BSYNC.RECONVERGENT B0 ;  /* 0x0000000000007941 */ /* 0x000fea0003800200 */
.L_x_38:
        /* <DEDUP_REMOVED lines=24> */
.L_x_41:
[----:B------:R-:W-:Y:S05]  /*0a80*/  BSYNC.RECONVERGENT B0 ;  /* 0x0000000000007941 */ /* 0x000fea0003800200 */
.L_x_40:
[----:B------:R-:W-:Y:S05]  /*0a90*/  @P1 EXIT ;  /* 0x000000000000194d */ /* 0x000fea0003800000 */
[C---:B------:R-:W-:Y:S01]  /*0aa0*/  ISETP.GT.AND P1, PT, R11.reuse, UR4, PT ;  /* 0x000000040b007c0c */ /* 0x040fe2000bf24270 */
[----:B------:R-:W-:Y:S01]  /*0ab0*/  BSSY.RECONVERGENT B0, `(.L_x_42) ;  /* 0x0000017000007945 */ /* 0x000fe20003800200 */
[----:B------:R-:W-:-:S04]  /*0ac0*/  IADD3 R13, PT, PT, R11, UR5, RZ ;  /* 0x000000050b0d7c10 */ /* 0x000fc8000fffe0ff */
[----:B------:R-:W-:-:S04]  /*0ad0*/  ISETP.GT.AND P0, PT, R13, UR4, PT ;  /* 0x000000040d007c0c */ /* 0x000fc8000bf04270 */
[----:B------:R-:W-:-:S03]  /*0ae0*/  ISETP.GE.OR P0, PT, R13, UR8, !P0 ;  /* 0x000000080d007c0c */ /* 0x000fc6000c706670 */
[----:B------:R-:W-:Y:S10]  /*0af0*/  @!P1 BRA `(.L_x_43) ;  /* 0x0000000000489947 */ /* 0x000ff40003800000 */
        /* <DEDUP_REMOVED lines=18> */
.L_x_43:
[----:B------:R-:W-:Y:S05]  /*0c20*/  BSYNC.RECONVERGENT B0 ;  /* 0x0000000000007941 */ /* 0x000fea0003800200 */
.L_x_42:
[----:B------:R-:W-:Y:S05]  /*0c30*/  @P0 EXIT ;  /* 0x000000000000094d */ /* 0x000fea0003800000 */
        /* <DEDUP_REMOVED lines=17> */
[----:B------:R-:W-:Y:S01]  /*0d50*/  STG.E desc[UR6][R4.64], R3 ;  /* 0x0000000304007986 */ /* 0x000fe2000c101906 */
[----:B------:R-:W-:Y:S05]  /*0d60*/  EXIT ;  /* 0x000000000000794d */ /* 0x000fea0003800000 */
.L_x_44:
        /* <DEDUP_REMOVED lines=9> */
.L_x_468:


//--------------------- .text.obv_batch_f32_pass2_scan_block_sums --------------------------
	.section	.text.obv_batch_f32_pass2_scan_block_sums,"ax",@progbits
	.align	128
        .global         obv_batch_f32_pass2_scan_block_sums
        .type           obv_batch_f32_pass2_scan_block_sums,@function
        .size           obv_batch_f32_pass2_scan_block_sums,(.L_x_469 - obv_batch_f32_pass2_scan_block_sums)
        .other          obv_batch_f32_pass2_scan_block_sums,@"STO_CUDA_ENTRY STV_DEFAULT"
obv_batch_f32_pass2_scan_block_sums:
.text.obv_batch_f32_pass2_scan_block_sums:
[----:B------:R-:W-:Y:S08]  /*0000*/  LDC R1, c[0x0][0x37c] ;  /* 0x0000df00ff017b82 */ /* 0x000ff00000000800 */
[----:B------:R-:W0:Y:S02]  /*0010*/  LDC R0, c[0x0][0x388] ;  /* 0x0000e200ff007b82 */ /* 0x000e240000000800 */
[----:B0-----:R-:W-:-:S13]  /*0020*/  ISETP.GE.AND P0, PT, R0, 0x1, PT ;  /* 0x000000010000780c */ /* 0x001fda0003f06270 */
[----:B------:R-:W-:Y:S05]  /*0030*/  @!P0 EXIT ;  /* 0x000000000000894d */ /* 0x000fea0003800000 */
[----:B------:R-:W0:Y:S02]  /*0040*/  S2R R2, SR_TID.X ;  /* 0x0000000000027919 */ /* 0x000e240000002100 */
[----:B0-----:R-:W-:-:S13]  /*0050*/  LOP3.LUT P0, RZ, R2, 0x1f, RZ, 0xc0, !PT ;  /* 0x0000001f02ff7812 */ /* 0x001fda000780c0ff */
[----:B------:R-:W-:Y:S05]  /*0060*/  @P0 EXIT ;  /* 0x000000000000094d */ /* 0x000fea0003800000 */
[C---:B------:R-:W-:Y:S01]  /*0070*/  ISETP.GE.U32.AND P1, PT, R0.reuse, 0x8, PT ;  /* 0x000000080000780c */ /* 0x040fe20003f26070 */
[----:B------:R-:W0:Y:S01]  /*0080*/  LDCU.64 UR8, c[0x0][0x358] ;  /* 0x00006b00ff0877ac */ /* 0x000e220008000a00 */
[----:B------:R-:W-:Y:S01]  /*0090*/  LOP3.LUT R18, R0, 0x7, RZ, 0xc0, !PT ;  /* 0x0000000700127812 */ /* 0x000fe200078ec0ff */
[----:B------:R-:W-:Y:S01]  /*00a0*/  HFMA2 R11, -RZ, RZ, 0, 0 ;  /* 0x00000000ff0b7431 */ /* 0x000fe200000001ff */
[----:B------:R-:W-:Y:S01]  /*00b0*/  MOV R7, RZ ;  /* 0x000000ff00077202 */ /* 0x000fe20000000f00 */
[----:B------:R-:W-:Y:S01]  /*00c0*/  HFMA2 R19, -RZ, RZ, 0, 0 ;  /* 0x00000000ff137431 */ /* 0x000fe200000001ff */
[----:B------:R-:W-:-:S07]  /*00d0*/  ISETP.NE.AND P0, PT, R18, RZ, PT ;  /* 0x000000ff1200720c */ /* 0x000fce0003f05270 */
[----:B------:R-:W-:Y:S06]  /*00e0*/  @!P1 BRA `(.L_x_45) ;  /* 0x0000000800989947 */ /* 0x000fec0003800000 */
[----:B------:R-:W1:Y:S01]  /*00f0*/  LDCU.64 UR6, c[0x0][0x390] ;  /* 0x00007200ff0677ac */ /* 0x000e620008000a00 */
[----:B------:R-:W-:Y:S02]  /*0100*/  LOP3.LUT R7, R0, 0x7ffffff8, RZ, 0xc0, !PT ;  /* 0x7ffffff800077812 */ /* 0x000fe400078ec0ff */
[----:B------:R-:W-:Y:S01]  /*0110*/  MOV R11, RZ ;  /* 0x000000ff000b7202 */ /* 0x000fe20000000f00 */
[----:B------:R-:W2:Y:S01]  /*0120*/  LDCU.64 UR4, c[0x0][0x380] ;  /* 0x00007000ff0477ac */ /* 0x000ea20008000a00 */
[----:B------:R-:W-:Y:S01]  /*0130*/  IADD3 R6, PT, PT, -R7, RZ, RZ ;  /* 0x000000ff07067210 */ /* 0x000fe20007ffe1ff */
[----:B-1----:R-:W-:Y:S02]  /*0140*/  UIADD3 UR6, UP0, UPT, UR6, 0x20, URZ ;  /* 0x0000002006067890 */ /* 0x002fe4000ff1e0ff */
[----:B--2---:R-:W-:Y:S02]  /*0150*/  UIADD3 UR4, UP1, UPT, UR4, 0x20, URZ ;  /* 0x0000002004047890 */ /* 0x004fe4000ff3e0ff */
[----:B------:R-:W-:-:S02]  /*0160*/  UIADD3.X UR7, UPT, UPT, URZ, UR7, URZ, UP0, !UPT ;  /* 0x00000007ff077290 */ /* 0x000fc400087fe4ff */
[----:B------:R-:W-:Y:S01]  /*0170*/  MOV R8, UR6 ;  /* 0x0000000600087c02 */ /* 0x000fe20008000f00 */
[----:B------:R-:W-:Y:S01]  /*0180*/  UIADD3.X UR5, UPT, UPT, URZ, UR5, URZ, UP1, !UPT ;  /* 0x00000005ff057290 */ /* 0x000fe20008ffe4ff */
[----:B------:R-:W-:Y:S02]  /*0190*/  MOV R2, UR4 ;  /* 0x0000000400027c02 */ /* 0x000fe40008000f00 */
[----:B------:R-:W-:-:S03]  /*01a0*/  MOV R29, UR7 ;  /* 0x00000007001d7c02 */ /* 0x000fc60008000f00 */
[----:B------:R-:W-:-:S07]  /*01b0*/  MOV R3, UR5 ;  /* 0x0000000500037c02 */ /* 0x000fce0008000f00 */
.L_x_46:
[----:B0-----:R-:W2:Y:S04]  /*01c0*/  LDG.E.CONSTANT R9, desc[UR8][R2.64+-0x20] ;  /* 0xffffe00802097981 */ /* 0x001ea8000c1e9900 */
[----:B-1----:R-:W3:Y:S04]  /*01d0*/  LDG.E.CONSTANT R13, desc[UR8][R2.64+-0x1c] ;  /* 0xffffe408020d7981 */ /* 0x002ee8000c1e9900 */
[----:B------:R-:W4:Y:S04]  /*01e0*/  LDG.E.CONSTANT R24, desc[UR8][R2.64+-0x18] ;  /* 0xffffe80802187981 */ /* 0x000f28000c1e9900 */
[----:B------:R-:W5:Y:S04]  /*01f0*/  LDG.E.CONSTANT R26, desc[UR8][R2.64+-0x14] ;  /* 0xffffec08021a7981 */ /* 0x000f68000c1e9900 */
[----:B------:R-:W5:Y:S04]  /*0200*/  LDG.E.CONSTANT R22, desc[UR8][R2.64+-0x10] ;  /* 0xfffff00802167981 */ /* 0x000f68000c1e9900 */
[----:B------:R-:W5:Y:S04]  /*0210*/  LDG.E.CONSTANT R20, desc[UR8][R2.64+-0xc] ;  /* 0xfffff40802147981 */ /* 0x000f68000c1e9900 */
[----:B------:R-:W5:Y:S04]  /*0220*/  LDG.E.CONSTANT R14, desc[UR8][R2.64+-0x8] ;  /* 0xfffff808020e7981 */ /* 0x000f68000c1e9900 */
[----:B------:R-:W5:Y:S04]  /*0230*/  LDG.E.CONSTANT R16, desc[UR8][R2.64+-0x4] ;  /* 0xfffffc0802107981 */ /* 0x000f68000c1e9900 */
[----:B------:R-:W5:Y:S04]  /*0240*/  LDG.E.CONSTANT R12, desc[UR8][R2.64] ;  /* 0x00000008020c7981 */ /* 0x000f68000c1e9900 */
[----:B------:R-:W5:Y:S04]  /*0250*/  LDG.E.CONSTANT R10, desc[UR8][R2.64+0x4] ;  /* 0x00000408020a7981 */ /* 0x000f68000c1e9900 */
[----:B------:R-:W5:Y:S04]  /*0260*/  LDG.E.CONSTANT R5, desc[UR8][R2.64+0x8] ;  /* 0x0000080802057981 */ /* 0x000f68000c1e9900 */
[----:B------:R-:W5:Y:S01]  /*0270*/  LDG.E.CONSTANT R4, desc[UR8][R2.64+0xc] ;  /* 0x00000c0802047981 */ /* 0x000f62000c1e9900 */
[----:B--2---:R-:W-:-:S04]  /*0280*/  FADD R28, R9, R11 ;  /* 0x0000000b091c7221 */ /* 0x004fc80000000000 */
[----:B------:R-:W-:Y:S01]  /*0290*/  FADD R15, R28, -R11 ;  /* 0x8000000b1c0f7221 */ /* 0x000fe20000000000 */
[----:B---3--:R-:W-:-:S03]  /*02a0*/  FADD R13, R13, R19 ;  /* 0x000000130d0d7221 */ /* 0x008fc60000000000 */
[--C-:B------:R-:W-:Y:S01]  /*02b0*/  FADD R17, R28, -R15.reuse ;  /* 0x8000000f1c117221 */ /* 0x100fe20000000000 */
[----:B------:R-:W-:-:S03]  /*02c0*/  FADD R9, R9, -R15 ;  /* 0x8000000f09097221 */ /* 0x000fc60000000000 */
[----:B------:R-:W-:-:S04]  /*02d0*/  FADD R17, -R17, R11 ;  /* 0x0000000b11117221 */ /* 0x000fc80000000100 */
[----:B------:R-:W-:-:S04]  /*02e0*/  FADD R9, R17, R9 ;  /* 0x0000000911097221 */ /* 0x000fc80000000000 */
[----:B------:R-:W-:-:S04]  /*02f0*/  FADD R9, R9, R13 ;  /* 0x0000000d09097221 */ /* 0x000fc80000000000 */
[----:B------:R-:W-:-:S04]  /*0300*/  FADD R23, R28, R9 ;  /* 0x000000091c177221 */ /* 0x000fc80000000000 */
[----:B------:R-:W-:-:S04]  /*0310*/  FADD R13, -R28, R23 ;  /* 0x000000171c0d7221 */ /* 0x000fc80000000100 */
[--C-:B------:R-:W-:Y:S01]  /*0320*/  FADD R15, R9, -R13.reuse ;  /* 0x8000000d090f7221 */ /* 0x100fe20000000000 */
[C---:B----4-:R-:W-:Y:S01]  /*0330*/  FADD R9, R23.reuse, R24 ;  /* 0x0000001817097221 */ /* 0x050fe20000000000 */
[----:B------:R-:W-:-:S03]  /*0340*/  FADD R13, R23, -R13 ;  /* 0x8000000d170d7221 */ /* 0x000fc60000000000 */
[----:B------:R-:W-:Y:S01]  /*0350*/  FADD R17, -R23, R9 ;  /* 0x0000000917117221 */ /* 0x000fe20000000100 */
[----:B------:R-:W-:-:S03]  /*0360*/  FADD R13, R28, -R13 ;  /* 0x8000000d1c0d7221 */ /* 0x000fc60000000000 */
[----:B------:R-:W-:Y:S01]  /*0370*/  FADD R28, R9, -R17 ;  /* 0x80000011091c7221 */ /* 0x000fe20000000000 */
[----:B------:R-:W-:Y:S01]  /*0380*/  FADD R13, R13, R15 ;  /* 0x0000000f0d0d7221 */ /* 0x000fe20000000000 */
[----:B------:R-:W-:Y:S02]  /*0390*/  FADD R17, R24, -R17 ;  /* 0x8000001118117221 */ /* 0x000fe40000000000 */
[----:B------:R-:W-:Y:S01]  /*03a0*/  FADD R28, R23, -R28 ;  /* 0x8000001c171c7221 */ /* 0x000fe20000000000 */
[----:B-----5:R-:W-:-:S03]  /*03b0*/  FADD R26, R13, R26 ;  /* 0x0000001a0d1a7221 */ /* 0x020fc60000000000 */
[----:B------:R-:W-:-:S04]  /*03c0*/  FADD R17, R28, R17 ;  /* 0x000000111c117221 */ /* 0x000fc80000000000 */
[----:B------:R-:W-:-:S04]  /*03d0*/  FADD R26, R17, R26 ;  /* 0x0000001a111a7221 */ /* 0x000fc80000000000 */
[----:B------:R-:W-:-:S04]  /*03e0*/  FADD R21, R9, R26 ;  /* 0x0000001a09157221 */ /* 0x000fc80000000000 */
[----:B------:R-:W-:Y:S01]  /*03f0*/  FADD R15, -R9, R21 ;  /* 0x00000015090f7221 */ /* 0x000fe20000000100 */
[----:B------:R-:W-:-:S03]  /*0400*/  FADD R24, R21, R22 ;  /* 0x0000001615187221 */ /* 0x000fc60000000000 */
[--C-:B------:R-:W-:Y:S01]  /*0410*/  FADD R28, R26, -R15.reuse ;  /* 0x8000000f1a1c7221 */ /* 0x100fe20000000000 */
[----:B------:R-:W-:-:S04]  /*0420*/  FADD R26, R21, -R15 ;  /* 0x8000000f151a7221 */ /* 0x000fc80000000000 */
[----:B------:R-:W-:Y:S01]  /*0430*/  FADD R15, R9, -R26 ;  /* 0x8000001a090f7221 */ /* 0x000fe20000000000 */
[----:B------:R-:W-:-:S03]  /*0440*/  FADD R9, -R21, R24 ;  /* 0x0000001815097221 */ /* 0x000fc60000000100 */
[----:B------:R-:W-:Y:S01]  /*0450*/  FADD R15, R15, R28 ;  /* 0x0000001c0f0f7221 */ /* 0x000fe20000000000 */
[--C-:B------:R-:W-:Y:S01]  /*0460*/  FADD R26, R24, -R9.reuse ;  /* 0x80000009181a7221 */ /* 0x100fe20000000000 */
[----:B------:R-:W-:Y:S02]  /*0470*/  FADD R9, R22, -R9 ;  /* 0x8000000916097221 */ /* 0x000fe40000000000 */
[----:B------:R-:W-:Y:S01]  /*0480*/  FADD R20, R15, R20 ;  /* 0x000000140f147221 */ /* 0x000fe20000000000 */
[----:B------:R-:W-:-:S04]  /*0490*/  FADD R26, R21, -R26 ;  /* 0x8000001a151a7221 */ /* 0x000fc80000000000 */
[----:B------:R-:W-:-:S04]  /*04a0*/  FADD R9, R26, R9 ;  /* 0x000000091a097221 */ /* 0x000fc80000000000 */
[----:B------:R-:W-:-:S04]  /*04b0*/  FADD R17, R9, R20 ;  /* 0x0000001409117221 */ /* 0x000fc80000000000 */
[----:B------:R-:W-:-:S04]  /*04c0*/  FADD R9, R24, R17 ;  /* 0x0000001118097221 */ /* 0x000fc80000000000 */
[----:B------:R-:W-:-:S04]  /*04d0*/  FADD R20, -R24, R9 ;  /* 0x0000000918147221 */ /* 0x000fc80000000100 */
[--C-:B------:R-:W-:Y:S01]  /*04e0*/  FADD R22, R17, -R20.reuse ;  /* 0x8000001411167221 */ /* 0x100fe20000000000 */
[C---:B------:R-:W-:Y:S01]  /*04f0*/  FADD R17, R9.reuse, -R20 ;  /* 0x8000001409117221 */ /* 0x040fe20000000000 */
[----:B------:R-:W-:-:S03]  /*0500*/  FADD R20, R9, R14 ;  /* 0x0000000e09147221 */ /* 0x000fc60000000000 */
[----:B------:R-:W-:Y:S01]  /*0510*/  FADD R17, R24, -R17 ;  /* 0x8000001118117221 */ /* 0x000fe20000000000 */
[----:B------:R-:W-:-:S03]  /*0520*/  FADD R25, -R9, R20 ;  /* 0x0000001409197221 */ /* 0x000fc60000000100 */
[----:B------:R-:W-:Y:S01]  /*0530*/  FADD R17, R17, R22 ;  /* 0x0000001611117221 */ /* 0x000fe20000000000 */
[--C-:B------:R-:W-:Y:S01]  /*0540*/  FADD R22, R20, -R25.reuse ;  /* 0x8000001914167221 */ /* 0x100fe20000000000 */
[----:B------:R-:W-:-:S03]  /*0550*/  FADD R25, R14, -R25 ;  /* 0x800000190e197221 */ /* 0x000fc60000000000 */
[----:B------:R-:W-:-:S04]  /*0560*/  FADD R22, R9, -R22 ;  /* 0x8000001609167221 */ /* 0x000fc80000000000 */
[----:B------:R-:W-:Y:S01]  /*0570*/  FADD R22, R22, R25 ;  /* 0x0000001916167221 */ /* 0x000fe20000000000 */
        /* <DEDUP_REMOVED lines=15> */
[----:B------:R-:W-:Y:S02]  /*0670*/  FADD R16, R12, R10 ;  /* 0x0000000a0c107221 */ /* 0x000fe40000000000 */
[----:B------:R-:W2:Y:S02]  /*0680*/  LDG.E.CONSTANT R12, desc[UR8][R2.64+0x10] ;  /* 0x00001008020c7981 */ /* 0x000ea4000c1e9900 */
[----:B------:R-:W-:-:S04]  /*0690*/  FADD R10, R14, R16 ;  /* 0x000000100e0a7221 */ /* 0x000fc80000000000 */
[----:B------:R-:W-:-:S04]  /*06a0*/  FADD R20, -R14, R10 ;  /* 0x0000000a0e147221 */ /* 0x000fc80000000100 */
[--C-:B------:R-:W-:Y:S01]  /*06b0*/  FADD R22, R10, -R20.reuse ;  /* 0x800000140a167221 */ /* 0x100fe20000000000 */
[----:B------:R-:W-:-:S03]  /*06c0*/  FADD R16, R16, -R20 ;  /* 0x8000001410107221 */ /* 0x000fc60000000000 */
[----:B------:R-:W-:Y:S01]  /*06d0*/  FADD R14, R14, -R22 ;  /* 0x800000160e0e7221 */ /* 0x000fe20000000000 */
[----:B------:R-:W-:-:S03]  /*06e0*/  FADD R22, R10, R5 ;  /* 0x000000050a167221 */ /* 0x000fc60000000000 */
[----:B------:R-:W-:Y:S01]  /*06f0*/  FADD R14, R14, R16 ;  /* 0x000000100e0e7221 */ /* 0x000fe20000000000 */
[----:B------:R-:W-:-:S04]  /*0700*/  FADD R16, -R10, R22 ;  /* 0x000000160a107221 */ /* 0x000fc80000000100 */
[--C-:B------:R-:W-:Y:S01]  /*0710*/  FADD R20, R5, -R16.reuse ;  /* 0x8000001005147221 */ /* 0x100fe20000000000 */
[----:B------:R-:W-:Y:S02]  /*0720*/  FADD R5, R22, -R16 ;  /* 0x8000001016057221 */ /* 0x000fe40000000000 */
[----:B------:R-:W3:Y:S02]  /*0730*/  LDG.E.CONSTANT R16, desc[UR8][R2.64+0x14] ;  /* 0x0000140802107981 */ /* 0x000ee4000c1e9900 */
[----:B------:R-:W-:Y:S01]  /*0740*/  FADD R5, R10, -R5 ;  /* 0x800000050a057221 */ /* 0x000fe20000000000 */
[----:B------:R-:W-:-:S03]  /*0750*/  FADD R4, R14, R4 ;  /* 0x000000040e047221 */ /* 0x000fc60000000000 */
[----:B------:R-:W-:Y:S02]  /*0760*/  FADD R5, R5, R20 ;  /* 0x0000001405057221 */ /* 0x000fe40000000000 */
[----:B------:R-:W4:Y:S02]  /*0770*/  LDG.E.CONSTANT R20, desc[UR8][R2.64+0x18] ;  /* 0x0000180802147981 */ /* 0x000f24000c1e9900 */
[----:B------:R-:W-:Y:S01]  /*0780*/  FADD R24, R5, R4 ;  /* 0x0000000405187221 */ /* 0x000fe20000000000 */
[----:B------:R-:W-:-:S03]  /*0790*/  MOV R5, R29 ;  /* 0x0000001d00057202 */ /* 0x000fc60000000f00 */
[----:B------:R-:W-:Y:S01]  /*07a0*/  FADD R29, R22, R24 ;  /* 0x00000018161d7221 */ /* 0x000fe20000000000 */
[----:B------:R-:W-:-:S03]  /*07b0*/  MOV R4, R8 ;  /* 0x0000000800047202 */ /* 0x000fc60000000f00 */
[----:B------:R-:W-:-:S04]  /*07c0*/  FADD R8, -R22, R29 ;  /* 0x0000001d16087221 */ /* 0x000fc80000000100 */
[--C-:B------:R-:W-:Y:S01]  /*07d0*/  FADD R24, R24, -R8.reuse ;  /* 0x8000000818187221 */ /* 0x100fe20000000000 */
[----:B------:R-:W-:-:S04]  /*07e0*/  FADD R8, R29, -R8 ;  /* 0x800000081d087221 */ /* 0x000fc80000000000 */
[----:B------:R-:W-:Y:S02]  /*07f0*/  FADD R22, R22, -R8 ;  /* 0x8000000816167221 */ /* 0x000fe40000000000 */
[----:B------:R0:W5:Y:S02]  /*0800*/  LDG.E.CONSTANT R8, desc[UR8][R2.64+0x1c] ;  /* 0x00001c0802087981 */ /* 0x000164000c1e9900 */
[----:B------:R-:W-:Y:S02]  /*0810*/  FADD R22, R22, R24 ;  /* 0x0000001816167221 */ /* 0x000fe40000000000 */
[----:B------:R1:W-:Y:S04]  /*0820*/  STG.E desc[UR8][R4.64+-0x20], R11 ;  /* 0xffffe00b04007986 */ /* 0x0003e8000c101908 */
[----:B------:R4:W-:Y:S04]  /*0830*/  STG.E desc[UR8][R4.64+-0x8], R9 ;  /* 0xfffff80904007986 */ /* 0x0009e8000c101908 */
[----:B------:R4:W-:Y:S04]  /*0840*/  STG.E desc[UR8][R4.64+-0x1c], R19 ;  /* 0xffffe41304007986 */ /* 0x0009e8000c101908 */
[----:B------:R4:W-:Y:S01]  /*0850*/  STG.E desc[UR8][R4.64+-0x14], R13 ;  /* 0xffffec0d04007986 */ /* 0x0009e2000c101908 */
[----:B------:R-:W-:-:S04]  /*0860*/  IADD3 R6, PT, PT, R6, 0x8, RZ ;  /* 0x0000000806067810 */ /* 0x000fc80007ffe0ff */
[----:B------:R-:W-:Y:S01]  /*0870*/  ISETP.NE.AND P1, PT, R6, RZ, PT ;  /* 0x000000ff0600720c */ /* 0x000fe20003f25270 */
[----:B------:R-:W-:Y:S01]  /*0880*/  STG.E desc[UR8][R4.64+-0x18], R23 ;  /* 0xffffe81704007986 */ /* 0x000fe2000c101908 */
[----:B0-----:R-:W-:-:S03]  /*0890*/  IADD3 R2, P3, PT, R2, 0x40, RZ ;  /* 0x0000004002027810 */ /* 0x001fc60007f7e0ff */
[----:B------:R-:W-:Y:S01]  /*08a0*/  STG.E desc[UR8][R4.64+-0x10], R21 ;  /* 0xfffff01504007986 */ /* 0x000fe2000c101908 */
[----:B------:R-:W-:-:S03]  /*08b0*/  IADD3.X R3, PT, PT, RZ, R3, RZ, P3, !PT ;  /* 0x00000003ff037210 */ /* 0x000fc60001ffe4ff */
[----:B------:R-:W-:Y:S04]  /*08c0*/  STG.E desc[UR8][R4.64+-0xc], R15 ;  /* 0xfffff40f04007986 */ /* 0x000fe8000c101908 */
[----:B------:R-:W-:Y:S04]  /*08d0*/  STG.E desc[UR8][R4.64+-0x4], R17 ;  /* 0xfffffc1104007986 */ /* 0x000fe8000c101908 */
[----:B------:R-:W-:Y:S04]  /*08e0*/  STG.E desc[UR8][R4.64], R25 ;  /* 0x0000001904007986 */ /* 0x000fe8000c101908 */
[----:B------:R-:W-:Y:S04]  /*08f0*/  STG.E desc[UR8][R4.64+0x4], R27 ;  /* 0x0000041b04007986 */ /* 0x000fe8000c101908 */
[----:B------:R-:W-:Y:S04]  /*0900*/  STG.E desc[UR8][R4.64+0x8], R10 ;  /* 0x0000080a04007986 */ /* 0x000fe8000c101908 */
[----:B------:R-:W-:Y:S04]  /*0910*/  STG.E desc[UR8][R4.64+0xc], R14 ;  /* 0x00000c0e04007986 */ /* 0x000fe8000c101908 */
[----:B------:R0:W-:Y:S04]  /*0920*/  STG.E desc[UR8][R4.64+0x10], R29 ;  /* 0x0000101d04007986 */ /* 0x0001e8000c101908 */
[----:B------:R0:W-:Y:S01]  /*0930*/  STG.E desc[UR8][R4.64+0x14], R22 ;  /* 0x0000141604007986 */ /* 0x0001e2000c101908 */
[----:B--2---:R-:W-:-:S04]  /*0940*/  FADD R24, R29, R12 ;  /* 0x0000000c1d187221 */ /* 0x004fc80000000000 */
[----:B------:R-:W-:-:S04]  /*0950*/  FADD R26, -R29, R24 ;  /* 0x000000181d1a7221 */ /* 0x000fc80000000100 */
[--C-:B------:R-:W-:Y:S01]  /*0960*/  FADD R12, R12, -R26.reuse ;  /* 0x8000001a0c0c7221 */ /* 0x100fe20000000000 */
[----:B------:R-:W-:-:S04]  /*0970*/  FADD R26, R24, -R26 ;  /* 0x8000001a181a7221 */ /* 0x000fc80000000000 */
[----:B------:R-:W-:-:S04]  /*0980*/  FADD R26, R29, -R26 ;  /* 0x8000001a1d1a7221 */ /* 0x000fc80000000000 */
[----:B-1----:R-:W-:Y:S01]  /*0990*/  FADD R11, R26, R12 ;  /* 0x0000000c1a0b7221 */ /* 0x002fe20000000000 */
[----:B---3--:R-:W-:-:S04]  /*09a0*/  FADD R16, R22, R16 ;  /* 0x0000001016107221 */ /* 0x008fc80000000000 */
[----:B------:R-:W-:-:S04]  /*09b0*/  FADD R11, R11, R16 ;  /* 0x000000100b0b7221 */ /* 0x000fc80000000000 */
[----:B------:R-:W-:-:S04]  /*09c0*/  FADD R16, R24, R11 ;  /* 0x0000000b18107221 */ /* 0x000fc80000000000 */
[----:B----4-:R-:W-:Y:S01]  /*09d0*/  FADD R12, R16, R20 ;  /* 0x00000014100c7221 */ /* 0x010fe20000000000 */
[----:B------:R-:W-:-:S03]  /*09e0*/  FADD R26, -R24, R16 ;  /* 0x00000010181a7221 */ /* 0x000fc60000000100 */
[C---:B------:R-:W-:Y:S01]  /*09f0*/  FADD R9, -R16.reuse, R12 ;  /* 0x0000000c10097221 */ /* 0x040fe20000000100 */
[--C-:B------:R-:W-:Y:S01]  /*0a00*/  FADD R28, R16, -R26.reuse ;  /* 0x8000001a101c7221 */ /* 0x100fe20000000000 */
[----:B------:R-:W-:Y:S02]  /*0a10*/  FADD R11, R11, -R26 ;  /* 0x8000001a0b0b7221 */ /* 0x000fe40000000000 */
[--C-:B------:R-:W-:Y:S01]  /*0a20*/  FADD R19, R12, -R9.reuse ;  /* 0x800000090c137221 */ /* 0x100fe20000000000 */
[----:B------:R-:W-:Y:S01]  /*0a30*/  FADD R28, R24, -R28 ;  /* 0x8000001c181c7221 */ /* 0x000fe20000000000 */
[----:B------:R-:W-:Y:S02]  /*0a40*/  FADD R20, R20, -R9 ;  /* 0x8000000914147221 */ /* 0x000fe40000000000 */
[----:B------:R-:W-:Y:S01]  /*0a50*/  FADD R19, R16, -R19 ;  /* 0x8000001310137221 */ /* 0x000fe20000000000 */
[----:B------:R-:W-:-:S03]  /*0a60*/  FADD R13, R28, R11 ;  /* 0x0000000b1c0d7221 */ /* 0x000fc60000000000 */
[----:B------:R-:W-:Y:S01]  /*0a70*/  FADD R19, R19, R20 ;  /* 0x0000001413137221 */ /* 0x000fe20000000000 */
[----:B-----5:R-:W-:-:S04]  /*0a80*/  FADD R8, R13, R8 ;  /* 0x000000080d087221 */ /* 0x020fc80000000000 */
[----:B------:R-:W-:-:S04]  /*0a90*/  FADD R19, R19, R8 ;  /* 0x0000000813137221 */ /* 0x000fc80000000000 */
[----:B------:R-:W-:-:S04]  /*0aa0*/  FADD R11, R12, R19 ;  /* 0x000000130c0b7221 */ /* 0x000fc80000000000 */
[----:B------:R-:W-:-:S04]  /*0ab0*/  FADD R20, -R12, R11 ;  /* 0x0000000b0c147221 */ /* 0x000fc80000000100 */
[--C-:B------:R-:W-:Y:S01]  /*0ac0*/  FADD R9, R11, -R20.reuse ;  /* 0x800000140b097221 */ /* 0x100fe20000000000 */
[----:B------:R-:W-:Y:S01]  /*0ad0*/  IADD3 R8, P2, PT, R4, 0x40, RZ ;  /* 0x0000004004087810 */ /* 0x000fe20007f5e0ff */
[----:B------:R-:W-:Y:S01]  /*0ae0*/  FADD R20, R19, -R20 ;  /* 0x8000001413147221 */ /* 0x000fe20000000000 */
[----:B------:R1:W-:Y:S01]  /*0af0*/  STG.E desc[UR8][R4.64+0x18], R16 ;  /* 0x0000181004007986 */ /* 0x0003e2000c101908 */
[----:B------:R-:W-:-:S03]  /*0b00*/  FADD R9, R12, -R9 ;  /* 0x800000090c097221 */ /* 0x000fc60000000000 */
[----:B------:R1:W-:Y:S01]  /*0b10*/  STG.E desc[UR8][R4.64+0x1c], R13 ;  /* 0x00001c0d04007986 */ /* 0x0003e2000c101908 */
[----:B0-----:R-:W-:Y:S01]  /*0b20*/  IADD3.X R29, PT, PT, RZ, R5, RZ, P2, !PT ;  /* 0x00000005ff1d7210 */ /* 0x001fe200017fe4ff */
[----:B------:R-:W-:Y:S01]  /*0b30*/  FADD R19, R9, R20 ;  /* 0x0000001409137221 */ /* 0x000fe20000000000 */
[----:B------:R-:W-:Y:S06]  /*0b40*/  @P1 BRA `(.L_x_46) ;  /* 0xfffffff4009c1947 */ /* 0x000fec000383ffff */
.L_x_45:
[----:B0-----:R-:W-:Y:S05]  /*0b50*/  @!P0 EXIT ;  /* 0x000000000000894d */ /* 0x001fea0003800000 */
[----:B------:R-:W-:Y:S02]  /*0b60*/  ISETP.GE.U32.AND P0, PT, R18, 0x4, PT ;  /* 0x000000041200780c */ /* 0x000fe40003f06070 */
[----:B-1----:R-:W-:-:S04]  /*0b70*/  LOP3.LUT R16, R0, 0x3, RZ, 0xc0, !PT ;  /* 0x0000000300107812 */ /* 0x002fc800078ec0ff */
[----:B------:R-:W-:-:S07]  /*0b80*/  ISETP.NE.AND P1, PT, R16, RZ, PT ;  /* 0x000000ff1000720c */ /* 0x000fce0003f25270 */
[----:B------:R-:W-:Y:S06]  /*0b90*/  @!P0 BRA `(.L_x_47) ;  /* 0x0000000400348947 */ /* 0x000fec0003800000 */
[----:B------:R-:W0:Y:S02]  /*0ba0*/  LDC.64 R14, c[0x0][0x380] ;  /* 0x0000e000ff0e7b82 */ /* 0x000e240000000a00 */
[----:B0-----:R-:W-:-:S05]  /*0bb0*/  IMAD.WIDE.U32 R14, R7, 0x8, R14 ;  /* 0x00000008070e7825 */ /* 0x001fca00078e000e */
[----:B------:R-:W2:Y:S04]  /*0bc0*/  LDG.E.CONSTANT R8, desc[UR8][R14.64] ;  /* 0x000000080e087981 */ /* 0x000ea8000c1e9900 */
[----:B------:R-:W3:Y:S04]  /*0bd0*/  LDG.E.CONSTANT R10, desc[UR8][R14.64+0x4] ;  /* 0x000004080e0a7981 */ /* 0x000ee8000c1e9900 */
[----:B------:R-:W4:Y:S04]  /*0be0*/  LDG.E.CONSTANT R9, desc[UR8][R14.64+0x8] ;  /* 0x000008080e097981 */ /* 0x000f28000c1e9900 */
[----:B------:R-:W5:Y:S04]  /*0bf0*/  LDG.E.CONSTANT R3, desc[UR8][R14.64+0xc] ;  /* 0x00000c080e037981 */ /* 0x000f68000c1e9900 */
[----:B------:R-:W5:Y:S04]  /*0c00*/  LDG.E.CONSTANT R2, desc[UR8][R14.64+0x10] ;  /* 0x000010080e027981 */ /* 0x000f68000c1e9900 */
[----:B------:R-:W5:Y:S04]  /*0c10*/  LDG.E.CONSTANT R6, desc[UR8][R14.64+0x14] ;  /* 0x000014080e067981 */ /* 0x000f68000c1e9900 */
[----:B------:R-:W5:Y:S04]  /*0c20*/  LDG.E.CONSTANT R4, desc[UR8][R14.64+0x18] ;  /* 0x000018080e047981 */ /* 0x000f68000c1e9900 */
[----:B------:R0:W5:Y:S01]  /*0c30*/  LDG.E.CONSTANT R5, desc[UR8][R14.64+0x1c] ;  /* 0x00001c080e057981 */ /* 0x000162000c1e9900 */
[----:B--2---:R-:W-:-:S04]  /*0c40*/  FADD R12, R11, R8 ;  /* 0x000000080b0c7221 */ /* 0x004fc80000000000 */
[----:B------:R-:W-:Y:S01]  /*0c50*/  FADD R13, -R11, R12 ;  /* 0x0000000c0b0d7221 */ /* 0x000fe20000000100 */
[----:B---3--:R-:W-:-:S03]  /*0c60*/  FADD R10, R19, R10 ;  /* 0x0000000a130a7221 */ /* 0x008fc60000000000 */
[--C-:B------:R-:W-:Y:S01]  /*0c70*/  FADD R18, R12, -R13.reuse ;  /* 0x8000000d0c127221 */ /* 0x100fe20000000000 */
[----:B------:R-:W-:-:S03]  /*0c80*/  FADD R13, R8, -R13 ;  /* 0x8000000d080d7221 */ /* 0x000fc60000000000 */
[----:B------:R-:W-:-:S04]  /*0c90*/  FADD R18, R11, -R18 ;  /* 0x800000120b127221 */ /* 0x000fc80000000000 */
[----:B------:R-:W-:-:S04]  /*0ca0*/  FADD R13, R18, R13 ;  /* 0x0000000d120d7221 */ /* 0x000fc80000000000 */
[----:B------:R-:W-:-:S04]  /*0cb0*/  FADD R17, R13, R10 ;  /* 0x0000000a0d117221 */ /* 0x000fc80000000000 */
[----:B------:R-:W-:-:S04]  /*0cc0*/  FADD R8, R12, R17 ;  /* 0x000000110c087221 */ /* 0x000fc80000000000 */
[----:B----4-:R-:W-:Y:S01]  /*0cd0*/  FADD R13, R8, R9 ;  /* 0x00000009080d7221 */ /* 0x010fe20000000000 */
[----:B------:R-:W-:-:S03]  /*0ce0*/  FADD R10, -R12, R8 ;  /* 0x000000080c0a7221 */ /* 0x000fc60000000100 */
[C---:B0-----:R-:W-:Y:S01]  /*0cf0*/  FADD R14, -R8.reuse, R13 ;  /* 0x0000000d080e7221 */ /* 0x041fe20000000100 */
        /* <DEDUP_REMOVED lines=11> */
[----:B------:R-:W-:Y:S01]  /*0db0*/  FADD R12, R9, R2 ;  /* 0x00000002090c7221 */ /* 0x000fe20000000000 */
        /* <DEDUP_REMOVED lines=8> */
[----:B------:R-:W-:Y:S01]  /*0e40*/  FADD R13, R13, R14 ;  /* 0x0000000e0d0d7221 */ /* 0x000fe20000000000 */
[----:B------:R-:W0:Y:S02]  /*0e50*/  LDC.64 R2, c[0x0][0x390] ;  /* 0x0000e400ff027b82 */ /* 0x000e240000000a00 */
[----:B------:R-:W-:Y:S01]  /*0e60*/  FADD R15, R20, R15 ;  /* 0x0000000f140f7221 */ /* 0x000fe20000000000 */
[----:B------:R-:W-:-:S04]  /*0e70*/  FADD R6, R13, R6 ;  /* 0x000000060d067221 */ /* 0x000fc80000000000 */
[----:B------:R-:W-:-:S04]  /*0e80*/  FADD R17, R15, R6 ;  /* 0x000000060f117221 */ /* 0x000fc80000000000 */
[----:B------:R-:W-:-:S04]  /*0e90*/  FADD R15, R12, R17 ;  /* 0x000000110c0f7221 */ /* 0x000fc80000000000 */
[----:B------:R-:W-:Y:S01]  /*0ea0*/  FADD R14, -R12, R15 ;  /* 0x0000000f0c0e7221 */ /* 0x000fe20000000100 */
[----:B------:R-:W-:-:S03]  /*0eb0*/  FADD R6, R15, R4 ;  /* 0x000000040f067221 */ /* 0x000fc60000000000 */
[C---:B------:R-:W-:Y:S01]  /*0ec0*/  FADD R21, R15.reuse, -R14 ;  /* 0x8000000e0f157221 */ /* 0x040fe20000000000 */
[----:B------:R-:W-:Y:S01]  /*0ed0*/  FADD R23, -R15, R6 ;  /* 0x000000060f177221 */ /* 0x000fe20000000100 */
[----:B------:R-:W-:Y:S02]  /*0ee0*/  FADD R14, R17, -R14 ;  /* 0x8000000e110e7221 */ /* 0x000fe40000000000 */
[----:B------:R-:W-:Y:S01]  /*0ef0*/  FADD R21, R12, -R21 ;  /* 0x800000150c157221 */ /* 0x000fe20000000000 */
[--C-:B------:R-:W-:Y:S01]  /*0f00*/  FADD R12, R6, -R23.reuse ;  /* 0x80000017060c7221 */ /* 0x100fe20000000000 */
[----:B------:R-:W-:Y:S01]  /*0f10*/  FADD R23, R4, -R23 ;  /* 0x8000001704177221 */ /* 0x000fe20000000000 */
[----:B0-----:R-:W-:-:S04]  /*0f20*/  IMAD.WIDE.U32 R2, R7, 0x8, R2 ;  /* 0x0000000807027825 */ /* 0x001fc800078e0002 */
[----:B------:R-:W-:Y:S01]  /*0f30*/  FADD R14, R21, R14 ;  /* 0x0000000e150e7221 */ /* 0x000fe20000000000 */
[----:B------:R-:W-:Y:S01]  /*0f40*/  FADD R12, R15, -R12 ;  /* 0x8000000c0f0c7221 */ /* 0x000fe20000000000 */
[----:B------:R-:W-:Y:S02]  /*0f50*/  IADD3 R7, PT, PT, R7, 0x4, RZ ;  /* 0x0000000407077810 */ /* 0x000fe40007ffe0ff */
[----:B------:R-:W-:Y:S01]  /*0f60*/  FADD R5, R14, R5 ;  /* 0x000000050e057221 */ /* 0x000fe20000000000 */
[----:B------:R-:W-:Y:S01]  /*0f70*/  FADD R12, R12, R23 ;  /* 0x000000170c0c7221 */ /* 0x000fe20000000000 */
[----:B------:R-:W-:Y:S03]  /*0f80*/  STG.E desc[UR8][R2.64+0x8], R8 ;  /* 0x0000080802007986 */ /* 0x000fe6000c101908 */
[----:B------:R-:W-:Y:S01]  /*0f90*/  FADD R5, R12, R5 ;  /* 0x000000050c057221 */ /* 0x000fe20000000000 */
[----:B------:R-:W-:Y:S04]  /*0fa0*/  STG.E desc[UR8][R2.64+0xc], R10 ;  /* 0x00000c0a02007986 */ /* 0x000fe8000c101908 */
[----:B------:R-:W-:Y:S04]  /*0fb0*/  STG.E desc[UR8][R2.64+0x10], R9 ;  /* 0x0000100902007986 */ /* 0x000fe8000c101908 */
[----:B------:R-:W-:Y:S04]  /*0fc0*/  STG.E desc[UR8][R2.64+0x14], R13 ;  /* 0x0000140d02007986 */ /* 0x000fe8000c101908 */
[----:B------:R-:W-:Y:S04]  /*0fd0*/  STG.E desc[UR8][R2.64+0x18], R15 ;  /* 0x0000180f02007986 */ /* 0x000fe8000c101908 */
[----:B------:R-:W-:Y:S04]  /*0fe0*/  STG.E desc[UR8][R2.64+0x1c], R14 ;  /* 0x00001c0e02007986 */ /* 0x000fe8000c101908 */
[----:B------:R0:W-:Y:S04]  /*0ff0*/  STG.E desc[UR8][R2.64], R11 ;  /* 0x0000000b02007986 */ /* 0x0001e8000c101908 */
[----:B------:R1:W-:Y:S01]  /*1000*/  STG.E desc[UR8][R2.64+0x4], R19 ;  /* 0x0000041302007986 */ /* 0x0003e2000c101908 */
[----:B0-----:R-:W-:-:S04]  /*1010*/  FADD R11, R6, R5 ;  /* 0x00000005060b7221 */ /* 0x001fc80000000000 */
[----:B------:R-:W-:-:S04]  /*1020*/  FADD R4, -R6, R11 ;  /* 0x0000000b06047221 */ /* 0x000fc80000000100 */
[--C-:B------:R-:W-:Y:S01]  /*1030*/  FADD R17, R11, -R4.reuse ;  /* 0x800000040b117221 */ /* 0x100fe20000000000 */
[----:B------:R-:W-:-:S03]  /*1040*/  FADD R4, R5, -R4 ;  /* 0x8000000405047221 */ /* 0x000fc60000000000 */
[----:B------:R-:W-:-:S04]  /*1050*/  FADD R17, R6, -R17 ;  /* 0x8000001106117221 */ /* 0x000fc80000000000 */
[----:B-1----:R-:W-:-:S07]  /*1060*/  FADD R19, R17, R4 ;  /* 0x0000000411137221 */ /* 0x002fce0000000000 */
.L_x_47:
[----:B------:R-:W-:Y:S05]  /*1070*/  @!P1 EXIT ;  /* 0x000000000000994d */ /* 0x000fea0003800000 */
[----:B------:R-:W-:Y:S02]  /*1080*/  ISETP.NE.AND P0, PT, R16, 0x1, PT ;  /* 0x000000011000780c */ /* 0x000fe40003f05270 */
[----:B------:R-:W-:-:S04]  /*1090*/  LOP3.LUT R0, R0, 0x1, RZ, 0xc0, !PT ;  /* 0x0000000100007812 */ /* 0x000fc800078ec0ff */
[----:B------:R-:W-:-:S07]  /*10a0*/  ISETP.NE.U32.AND P1, PT, R0, 0x1, PT ;  /* 0x000000010000780c */ /* 0x000fce0003f25070 */
[----:B------:R-:W-:Y:S06]  /*10b0*/  @!P0 BRA `(.L_x_48) ;  /* 0x0000000000a48947 */ /* 0x000fec0003800000 */
[----:B------:R-:W0:Y:S02]  /*10c0*/  LDC.64 R2, c[0x0][0x380] ;  /* 0x0000e000ff027b82 */ /* 0x000e240000000a00 */
[----:B0-----:R-:W-:-:S05]  /*10d0*/  IMAD.WIDE.U32 R4, R7, 0x8, R2 ;  /* 0x0000000807047825 */ /* 0x001fca00078e0002 */
[----:B------:R-:W2:Y:S04]  /*10e0*/  LDG.E.CONSTANT R2, desc[UR8][R4.64] ;  /* 0x0000000804027981 */ /* 0x000ea8000c1e9900 */
[----:B------:R-:W3:Y:S04]  /*10f0*/  LDG.E.CONSTANT R6, desc[UR8][R4.64+0x4] ;  /* 0x0000040804067981 */ /* 0x000ee8000c1e9900 */
[----:B------:R-:W4:Y:S04]  /*1100*/  LDG.E.CONSTANT R12, desc[UR8][R4.64+0x8] ;  /* 0x00000808040c7981 */ /* 0x000f28000c1e9900 */
[----:B------:R0:W5:Y:S01]  /*1110*/  LDG.E.CONSTANT R0, desc[UR8][R4.64+0xc] ;  /* 0x00000c0804007981 */ /* 0x000162000c1e9900 */
[----:B--2---:R-:W-:-:S04]  /*1120*/  FADD R8, R11, R2 ;  /* 0x000000020b087221 */ /* 0x004fc80000000000 */
[----:B------:R-:W-:Y:S01]  /*1130*/  FADD R3, -R11, R8 ;  /* 0x000000080b037221 */ /* 0x000fe20000000100 */
[----:B---3--:R-:W-:-:S03]  /*1140*/  FADD R9, R19, R6 ;  /* 0x0000000613097221 */ /* 0x008fc60000000000 */
[--C-:B------:R-:W-:Y:S01]  /*1150*/  FADD R10, R8, -R3.reuse ;  /* 0x80000003080a7221 */ /* 0x100fe20000000000 */
[----:B------:R-:W-:-:S03]  /*1160*/  FADD R3, R2, -R3 ;  /* 0x8000000302037221 */ /* 0x000fc60000000000 */
[----:B------:R-:W-:-:S04]  /*1170*/  FADD R10, R11, -R10 ;  /* 0x8000000a0b0a7221 */ /* 0x000fc80000000000 */
[----:B------:R-:W-:Y:S02]  /*1180*/  FADD R10, R10, R3 ;  /* 0x000000030a0a7221 */ /* 0x000fe40000000000 */
[----:B------:R-:W1:Y:S02]  /*1190*/  LDC.64 R2, c[0x0][0x390] ;  /* 0x0000e400ff027b82 */ /* 0x000e640000000a00 */
[----:B------:R-:W-:-:S04]  /*11a0*/  FADD R9, R10, R9 ;  /* 0x000000090a097221 */ /* 0x000fc80000000000 */
[----:B------:R-:W-:-:S04]  /*11b0*/  FADD R13, R8, R9 ;  /* 0x00000009080d7221 */ /* 0x000fc80000000000 */
[----:B----4-:R-:W-:Y:S01]  /*11c0*/  FADD R6, R13, R12 ;  /* 0x0000000c0d067221 */ /* 0x010fe20000000000 */
[----:B0-----:R-:W-:-:S03]  /*11d0*/  FADD R4, -R8, R13 ;  /* 0x0000000d08047221 */ /* 0x001fc60000000100 */
[C---:B------:R-:W-:Y:S01]  /*11e0*/  FADD R15, -R13.reuse, R6 ;  /* 0x000000060d0f7221 */ /* 0x040fe20000000100 */
[--C-:B------:R-:W-:Y:S01]  /*11f0*/  FADD R5, R13, -R4.reuse ;  /* 0x800000040d057221 */ /* 0x100fe20000000000 */
[----:B------:R-:W-:Y:S02]  /*1200*/  FADD R4, R9, -R4 ;  /* 0x8000000409047221 */ /* 0x000fe40000000000 */
[----:B------:R-:W-:Y:S01]  /*1210*/  FADD R10, R6, -R15 ;  /* 0x8000000f060a7221 */ /* 0x000fe20000000000 */
[----:B------:R-:W-:Y:S01]  /*1220*/  FADD R5, R8, -R5 ;  /* 0x8000000508057221 */ /* 0x000fe20000000000 */
[----:B------:R-:W-:Y:S02]  /*1230*/  FADD R15, R12, -R15 ;  /* 0x8000000f0c0f7221 */ /* 0x000fe40000000000 */
[----:B------:R-:W-:Y:S01]  /*1240*/  FADD R10, R13, -R10 ;  /* 0x8000000a0d0a7221 */ /* 0x000fe20000000000 */
[----:B------:R-:W-:Y:S01]  /*1250*/  FADD R5, R5, R4 ;  /* 0x0000000405057221 */ /* 0x000fe20000000000 */
[C---:B-1----:R-:W-:Y:S01]  /*1260*/  IMAD.WIDE.U32 R2, R7.reuse, 0x8, R2 ;  /* 0x0000000807027825 */ /* 0x042fe200078e0002 */
[----:B------:R-:W-:-:S03]  /*1270*/  IADD3 R7, PT, PT, R7, 0x2, RZ ;  /* 0x0000000207077810 */ /* 0x000fc60007ffe0ff */
[----:B------:R-:W-:Y:S01]  /*1280*/  FADD R10, R10, R15 ;  /* 0x0000000f0a0a7221 */ /* 0x000fe20000000000 */
[----:B-----5:R-:W-:Y:S01]  /*1290*/  FADD R9, R5, R0 ;  /* 0x0000000005097221 */ /* 0x020fe20000000000 */
[----:B------:R-:W-:Y:S03]  /*12a0*/  STG.E desc[UR8][R2.64+0x8], R13 ;  /* 0x0000080d02007986 */ /* 0x000fe6000c101908 */
[----:B------:R-:W-:Y:S01]  /*12b0*/  FADD R9, R10, R9 ;  /* 0x000000090a097221 */ /* 0x000fe20000000000 */
        /* <DEDUP_REMOVED lines=9> */
.L_x_48:
[----:B------:R-:W-:Y:S05]  /*1350*/  @P1 EXIT ;  /* 0x000000000000194d */ /* 0x000fea0003800000 */
[----:B------:R-:W0:Y:S02]  /*1360*/  LDC.64 R2, c[0x0][0x390] ;  /* 0x0000e400ff027b82 */ /* 0x000e240000000a00 */
[----:B0-----:R-:W-:-:S05]  /*1370*/  IMAD.WIDE.U32 R2, R7, 0x8, R2 ;  /* 0x0000000807027825 */ /* 0x001fca00078e0002 */
[----:B------:R-:W-:Y:S04]  /*1380*/  STG.E desc[UR8][R2.64], R11 ;  /* 0x0000000b02007986 */ /* 0x000fe8000c101908 */
[----:B------:R-:W-:Y:S01]  /*1390*/  STG.E desc[UR8][R2.64+0x4], R19 ;  /* 0x0000041302007986 */ /* 0x000fe2000c101908 */
[----:B------:R-:W-:Y:S05]  /*13a0*/  EXIT ;  /* 0x000000000000794d */ /* 0x000fea0003800000 */
.L_x_49:
        /* <DEDUP_REMOVED lines=13> */
.L_x_469:


//--------------------- .text.obv_batch_f32_pass1_tilescan --------------------------
	.section	.text.obv_batch_f32_pass1_tilescan,"ax",@progbits
	.align	128
        .global         obv_batch_f32_pass1_tilescan
        .type           obv_batch_f32_pass1_tilescan,@function
        .size           obv_batch_f32_pass1_tilescan,(.L_x_470 - obv_batch_f32_pass1_tilescan)
        .other          obv_batch_f32_pass1_tilescan,@"STO_CUDA_ENTRY STV_DEFAULT"
obv_batch_f32_pass1_tilescan:
.text.obv_batch_f32_pass1_tilescan:
[----:B------:R-:W-:Y:S01]  /*0000*/  LDC R1, c[0x0][0x37c] ;  /* 0x0000df00ff017b82 */ /* 0x000fe20000000800 */
[----:B------:R-:W0:Y:S07]  /*0010*/  S2R R12, SR_CTAID.X ;  /* 0x00000000000c7919 */ /* 0x000e2e0000002500 */
[----:B------:R-:W1:Y:S01]  /*0020*/  LDC R11, c[0x0][0x390] ;  /* 0x0000e400ff0b7b82 */ /* 0x000e620000000800 */
[----:B------:R-:W0:Y:S02]  /*0030*/  LDCU UR4, c[0x0][0x3b0] ;  /* 0x00007600ff0477ac */ /* 0x000e240008000800 */
[----:B0-----:R-:W-:-:S04]  /*0040*/  ISETP.GE.AND P0, PT, R12, UR4, PT ;  /* 0x000000040c007c0c */ /* 0x001fc8000bf06270 */
[----:B-1----:R-:W-:-:S13]  /*0050*/  ISETP.LT.OR P0, PT, R11, 0x1, P0 ;  /* 0x000000010b00780c */ /* 0x002fda0000701670 */
[----:B------:R-:W-:Y:S05]  /*0060*/  @P0 EXIT ;  /* 0x000000000000094d */ /* 0x000fea0003800000 */
[----:B------:R-:W0:Y:S01]  /*0070*/  S2R R10, SR_TID.X ;  /* 0x00000000000a7919 */ /* 0x000e220000002100 */
[----:B------:R-:W1:Y:S01]  /*0080*/  LDCU UR8, c[0x0][0x360] ;  /* 0x00006c00ff0877ac */ /* 0x000e620008000800 */
[----:B------:R-:W-:Y:S01]  /*0090*/  HFMA2 R0, -RZ, RZ, 0, 0 ;  /* 0x00000000ff007431 */ /* 0x000fe200000001ff */
[----:B------:R-:W2:Y:S01]  /*00a0*/  LDC R9, c[0x0][0x398] ;  /* 0x0000e600ff097b82 */ /* 0x000ea20000000800 */
[----:B------:R-:W3:Y:S01]  /*00b0*/  LDCU.64 UR6, c[0x0][0x358] ;  /* 0x00006b00ff0677ac */ /* 0x000ee20008000a00 */
[----:B-1----:R-:W-:-:S05]  /*00c0*/  IMAD R3, R12, UR8, RZ ;  /* 0x000000080c037c24 */ /* 0x002fca000f8e02ff */
[----:B0-----:R-:W-:-:S04]  /*00d0*/  LEA R20, R3, R10, 0x3 ;  /* 0x0000000a03147211 */ /* 0x001fc800078e18ff */
[----:B------:R-:W-:-:S13]  /*00e0*/  ISETP.GE.AND P0, PT, R20, R11, PT ;  /* 0x0000000b1400720c */ /* 0x000fda0003f06270 */
[----:B------:R-:W0:Y:S02]  /*00f0*/  @!P0 LDC.64 R2, c[0x0][0x380] ;  /* 0x0000e000ff028b82 */ /* 0x000e240000000a00 */
[----:B0-----:R-:W-:-:S05]  /*0100*/  @!P0 IMAD.WIDE R2, R20, 0x4, R2 ;  /* 0x0000000414028825 */ /* 0x001fca00078e0202 */
[----:B---3--:R-:W3:Y:S01]  /*0110*/  @!P0 LDG.E.CONSTANT R0, desc[UR6][R2.64] ;  /* 0x0000000602008981 */ /* 0x008ee2000c1e9900 */
[----:B------:R-:W-:Y:S01]  /*0120*/  BSSY.RECONVERGENT B0, `(.L_x_50) ;  /* 0x0000028000007945 */ /* 0x000fe20003800200 */
[----:B------:R-:W-:Y:S02]  /*0130*/  MOV R19, RZ ;  /* 0x000000ff00137202 */ /* 0x000fe40000000f00 */
[----:B------:R-:W-:Y:S02]  /*0140*/  LOP3.LUT R8, R10, 0x1f, RZ, 0xc0, !PT ;  /* 0x0000001f0a087812 */ /* 0x000fe400078ec0ff */
[----:B--2---:R-:W-:Y:S01]  /*0150*/  VIMNMX R7, PT, PT, RZ, R9, !PT ;  /* 0x00000009ff077248 */ /* 0x004fe20007fe0100 */
[----:B---3--:R0:W1:Y:S01]  /*0160*/  SHFL.UP PT, R4, R0, 0x1, RZ ;  /* 0x0420000000047989 */ /* 0x00806200000e00ff */
[----:B------:R-:W-:Y:S05]  /*0170*/  @P0 BRA `(.L_x_51) ;  /* 0x0000000000880947 */ /* 0x000fea0003800000 */
[----:B------:R-:W-:-:S13]  /*0180*/  ISETP.GE.AND P0, PT, R20, R7, PT ;  /* 0x000000071400720c */ /* 0x000fda0003f06270 */
[----:B------:R-:W2:Y:S01]  /*0190*/  @!P0 LDC.64 R2, c[0x0][0x3a0] ;  /* 0x0000e800ff028b82 */ /* 0x000ea20000000a00 */
[----:B------:R-:W-:Y:S01]  /*01a0*/  @!P0 MOV R5, 0x7fffffff ;  /* 0x7fffffff00058802 */ /* 0x000fe20000000f00 */
[----:B--2---:R-:W-:-:S05]  /*01b0*/  @!P0 IMAD.WIDE R2, R20, 0x4, R2 ;  /* 0x0000000414028825 */ /* 0x004fca00078e0202 */
[----:B------:R2:W-:Y:S01]  /*01c0*/  @!P0 STG.E desc[UR6][R2.64], R5 ;  /* 0x0000000502008986 */ /* 0x0005e2000c101906 */
[----:B------:R-:W-:Y:S05]  /*01d0*/  @!P0 BRA `(.L_x_51) ;  /* 0x0000000000708947 */ /* 0x000fea0003800000 */
[----:B--2---:R-:W2:Y:S01]  /*01e0*/  LDC.64 R2, c[0x0][0x3a0] ;  /* 0x0000e800ff027b82 */ /* 0x004ea20000000a00 */
[----:B------:R-:W-:Y:S01]  /*01f0*/  ISETP.NE.AND P0, PT, R20, R7, PT ;  /* 0x000000071400720c */ /* 0x000fe20003f05270 */
[----:B--2---:R-:W-:-:S12]  /*0200*/  IMAD.WIDE.U32 R2, R7, 0x4, R2 ;  /* 0x0000000407027825 */ /* 0x004fd800078e0002 */
[----:B------:R3:W-:Y:S01]  /*0210*/  @!P0 STG.E desc[UR6][R2.64], RZ ;  /* 0x000000ff02008986 */ /* 0x0007e2000c101906 */
[----:B------:R-:W-:Y:S05]  /*0220*/  @!P0 BRA `(.L_x_51) ;  /* 0x00000000005c8947 */ /* 0x000fea0003800000 */
[----:B---3--:R-:W2:Y:S02]  /*0230*/  LDC.64 R2, c[0x0][0x388] ;  /* 0x0000e200ff027b82 */ /* 0x008ea40000000a00 */
[----:B--2---:R-:W-:-:S05]  /*0240*/  IMAD.WIDE.U32 R2, R20, 0x4, R2 ;  /* 0x0000000414027825 */ /* 0x004fca00078e0002 */
[----:B------:R2:W5:Y:S01]  /*0250*/  LDG.E.CONSTANT R19, desc[UR6][R2.64] ;  /* 0x0000000602137981 */ /* 0x000562000c1e9900 */
[----:B------:R-:W-:Y:S01]  /*0260*/  ISETP.NE.AND P0, PT, R8, RZ, PT ;  /* 0x000000ff0800720c */ /* 0x000fe20003f05270 */
[----:B------:R-:W-:Y:S01]  /*0270*/  BSSY.RECONVERGENT B1, `(.L_x_52) ;  /* 0x000000a000017945 */ /* 0x000fe20003800200 */
[----:B-1----:R-:W-:-:S11]  /*0280*/  MOV R5, R4 ;  /* 0x0000000400057202 */ /* 0x002fd60000000f00 */
[----:B--2---:R-:W-:Y:S05]  /*0290*/  @P0 BRA `(.L_x_53) ;  /* 0x00000000001c0947 */ /* 0x004fea0003800000 */
[----:B------:R-:W-:Y:S02]  /*02a0*/  ISETP.NE.AND P0, PT, R20, RZ, PT ;  /* 0x000000ff1400720c */ /* 0x000fe40003f05270 */
[----:B------:R-:W-:-:S11]  /*02b0*/  MOV R5, R0 ;  /* 0x0000000000057202 */ /* 0x000fd60000000f00 */
[----:B------:R-:W-:Y:S05]  /*02c0*/  @!P0 BRA `(.L_x_53) ;  /* 0x0000000000108947 */ /* 0x000fea0003800000 */
[----:B------:R-:W1:Y:S01]  /*02d0*/  LDC.64 R2, c[0x0][0x380] ;  /* 0x0000e000ff027b82 */ /* 0x000e620000000a00 */
[----:B------:R-:W-:-:S05]  /*02e0*/  IADD3 R5, PT, PT, R20, -0x1, RZ ;  /* 0xffffffff14057810 */ /* 0x000fca0007ffe0ff */
[----:B-1----:R-:W-:-:S05]  /*02f0*/  IMAD.WIDE.U32 R2, R5, 0x4, R2 ;  /* 0x0000000405027825 */ /* 0x002fca00078e0002 */
[----:B------:R1:W5:Y:S02]  /*0300*/  LDG.E.CONSTANT R5, desc[UR6][R2.64] ;  /* 0x0000000602057981 */ /* 0x000364000c1e9900 */
.L_x_53:
[----:B------:R-:W-:Y:S05]  /*0310*/  BSYNC.RECONVERGENT B1 ;  /* 0x0000000000017941 */ /* 0x000fea0003800200 */
.L_x_52:
[CC--:B-----5:R-:W-:Y:S02]  /*0320*/  FSETP.GT.AND P0, PT, R0.reuse, R5.reuse, PT ;  /* 0x000000050000720b */ /* 0x0e0fe40003f04000 */
[----:B------:R-:W-:Y:S01]  /*0330*/  FSETP.GEU.AND P1, PT, R0, R5, PT ;  /* 0x000000050000720b */ /* 0x000fe20003f2e000 */
[----:B0-----:R-:W-:Y:S01]  /*0340*/  HFMA2 R0, -RZ, RZ, 0, 0 ;  /* 0x00000000ff007431 */ /* 0x001fe200000001ff */
[----:B-1----:R-:W-:-:S09]  /*0350*/  SEL R2, RZ, 0x1, !P0 ;  /* 0x00000001ff027807 */ /* 0x002fd20004000000 */
[----:B------:R-:W-:Y:S02]  /*0360*/  @!P0 IADD3 R0, PT, PT, RZ, -0x1, RZ ;  /* 0xffffffffff008810 */ /* 0x000fe40007ffe0ff */
[----:B------:R-:W-:-:S04]  /*0370*/  @P1 IADD3 R0, PT, PT, R2, RZ, RZ ;  /* 0x000000ff02001210 */ /* 0x000fc80007ffe0ff */
[----:B------:R-:W-:-:S05]  /*0380*/  I2FP.F32.S32 R0, R0 ;  /* 0x0000000000007245 */ /* 0x000fca0000201400 */
[----:B------:R-:W-:-:S07]  /*0390*/  FMUL R19, R0, R19 ;  /* 0x0000001300137220 */ /* 0x000fce0000400000 */
.L_x_51:
[----:B------:R-:W-:Y:S05]  /*03a0*/  BSYNC.RECONVERGENT B0 ;  /* 0x0000000000007941 */ /* 0x000fea0003800200 */
.L_x_50:
[C---:B------:R-:W-:Y:S01]  /*03b0*/  ISETP.NE.AND P5, PT, R8.reuse, RZ, PT ;  /* 0x000000ff0800720c */ /* 0x040fe20003fa5270 */
[----:B-1----:R1:W4:Y:S01]  /*03c0*/  SHFL.UP PT, R4, R19, 0x1, RZ ;  /* 0x0420000013047989 */ /* 0x00232200000e00ff */
[----:B------:R-:W-:Y:S01]  /*03d0*/  BSSY.RECONVERGENT B0, `(.L_x_54) ;  /* 0x0000015000007945 */ /* 0x000fe20003800200 */
[C---:B------:R-:W-:Y:S02]  /*03e0*/  ISETP.GE.U32.AND P4, PT, R8.reuse, 0x2, PT ;  /* 0x000000020800780c */ /* 0x040fe40003f86070 */
[C---:B------:R-:W-:Y:S02]  /*03f0*/  ISETP.GE.U32.AND P3, PT, R8.reuse, 0x4, PT ;  /* 0x000000040800780c */ /* 0x040fe40003f66070 */
[C---:B------:R-:W-:Y:S02]  /*0400*/  ISETP.GE.U32.AND P2, PT, R8.reuse, 0x8, PT ;  /* 0x000000080800780c */ /* 0x040fe40003f46070 */
[----:B------:R-:W-:Y:S02]  /*0410*/  ISETP.GE.U32.AND P1, PT, R8, 0x10, PT ;  /* 0x000000100800780c */ /* 0x000fe40003f26070 */
[----:B------:R-:W-:-:S02]  /*0420*/  MOV R17, RZ ;  /* 0x000000ff00117202 */ /* 0x000fc40000000f00 */
[----:B------:R-:W-:Y:S01]  /*0430*/  MOV R16, R19 ;  /* 0x0000001300107202 */ /* 0x000fe20000000f00 */
[----:B-1----:R-:W-:Y:S08]  /*0440*/  @!P5 BRA `(.L_x_55) ;  /* 0x000000000034d947 */ /* 0x002ff00003800000 */
[----:B0---4-:R-:W-:-:S04]  /*0450*/  FADD R0, R4, R19 ;  /* 0x0000001304007221 */ /* 0x011fc80000000000 */
[----:B--23--:R-:W-:-:S04]  /*0460*/  FADD R3, R0, -R19 ;  /* 0x8000001300037221 */ /* 0x00cfc80000000000 */
[--C-:B------:R-:W-:Y:S01]  /*0470*/  FADD R2, R0, -R3.reuse ;  /* 0x8000000300027221 */ /* 0x100fe20000000000 */
[----:B------:R-:W-:-:S03]  /*0480*/  FADD R3, R4, -R3 ;  /* 0x8000000304037221 */ /* 0x000fc60000000000 */
[----:B------:R-:W-:-:S04]  /*0490*/  FADD R2, -R2, R19 ;  /* 0x0000001302027221 */ /* 0x000fc80000000100 */
[----:B------:R-:W-:-:S04]  /*04a0*/  FADD R2, R2, R3 ;  /* 0x0000000302027221 */ /* 0x000fc80000000000 */
[----:B------:R-:W-:-:S04]  /*04b0*/  FADD R3, RZ, R2 ;  /* 0x00000002ff037221 */ /* 0x000fc80000000000 */
[----:B------:R-:W-:-:S04]  /*04c0*/  FADD R16, R0, R3 ;  /* 0x0000000300107221 */ /* 0x000fc80000000000 */
[----:B------:R-:W-:-:S04]  /*04d0*/  FADD R2, -R0, R16 ;  /* 0x0000001000027221 */ /* 0x000fc80000000100 */
[--C-:B------:R-:W-:Y:S01]  /*04e0*/  FADD R5, R16, -R2.reuse ;  /* 0x8000000210057221 */ /* 0x100fe20000000000 */
[----:B------:R-:W-:-:S03]  /*04f0*/  FADD R2, R3, -R2 ;  /* 0x8000000203027221 */ /* 0x000fc60000000000 */
[----:B------:R-:W-:-:S04]  /*0500*/  FADD R5, R0, -R5 ;  /* 0x8000000500057221 */ /* 0x000fc80000000000 */
[----:B------:R-:W-:-:S07]  /*0510*/  FADD R17, R5, R2 ;  /* 0x0000000205117221 */ /* 0x000fce0000000000 */
.L_x_55:
[----:B------:R-:W-:Y:S05]  /*0520*/  BSYNC.RECONVERGENT B0 ;  /* 0x0000000000007941 */ /* 0x000fea0003800200 */
.L_x_54:
[----:B------:R1:W0:Y:S01]  /*0530*/  SHFL.UP PT, R13, R16, 0x2, RZ ;  /* 0x04400000100d7989 */ /* 0x00022200000e00ff */
[----:B------:R-:W-:Y:S03]  /*0540*/  BSSY.RECONVERGENT B0, `(.L_x_56) ;  /* 0x0000011000007945 */ /* 0x000fe60003800200 */
[----:B--23--:R1:W2:Y:S01]  /*0550*/  SHFL.UP PT, R2, R17, 0x2, RZ ;  /* 0x0440000011027989 */ /* 0x00c2a200000e00ff */
[----:B------:R-:W-:Y:S05]  /*0560*/  @!P4 BRA `(.L_x_57) ;  /* 0x000000000038c947 */ /* 0x000fea0003800000 */
[----:B0-----:R-:W-:Y:S01]  /*0570*/  FADD R3, R16, R13 ;  /* 0x0000000d10037221 */ /* 0x001fe20000000000 */
[----:B-12---:R-:W-:-:S03]  /*0580*/  FADD R17, R17, R2 ;  /* 0x0000000211117221 */ /* 0x006fc60000000000 */
        /* <DEDUP_REMOVED lines=11> */
[----:B------:R-:W-:-:S07]  /*0640*/  FADD R17, R2, R5 ;  /* 0x0000000502117221 */ /* 0x000fce0000000000 */
.L_x_57:
[----:B------:R-:W-:Y:S05]  /*0650*/  BSYNC.RECONVERGENT B0 ;  /* 0x0000000000007941 */ /* 0x000fea0003800200 */
.L_x_56:
[----:B0-----:R0:W3:Y:S01]  /*0660*/  SHFL.UP PT, R13, R16, 0x4, RZ ;  /* 0x04800000100d7989 */ /* 0x0010e200000e00ff */
[----:B------:R-:W-:Y:S03]  /*0670*/  BSSY.RECONVERGENT B0, `(.L_x_58) ;  /* 0x0000011000007945 */ /* 0x000fe60003800200 */
[----:B--2---:R0:W2:Y:S01]  /*0680*/  SHFL.UP PT, R2, R17, 0x4, RZ ;  /* 0x0480000011027989 */ /* 0x0040a200000e00ff */
[----:B------:R-:W-:Y:S05]  /*0690*/  @!P3 BRA `(.L_x_59) ;  /* 0x000000000038b947 */ /* 0x000fea0003800000 */
[----:B---3--:R-:W-:Y:S01]  /*06a0*/  FADD R3, R16, R13 ;  /* 0x0000000d10037221 */ /* 0x008fe20000000000 */
[----:B012---:R-:W-:-:S03]  /*06b0*/  FADD R17, R17, R2 ;  /* 0x0000000211117221 */ /* 0x007fc60000000000 */
        /* <DEDUP_REMOVED lines=12> */
.L_x_59:
[----:B------:R-:W-:Y:S05]  /*0780*/  BSYNC.RECONVERGENT B0 ;  /* 0x0000000000007941 */ /* 0x000fea0003800200 */
.L_x_58:
[----:B---3--:R3:W0:Y:S01]  /*0790*/  SHFL.UP PT, R13, R16, 0x8, RZ ;  /* 0x05000000100d7989 */ /* 0x00862200000e00ff */
[----:B------:R-:W-:Y:S03]  /*07a0*/  BSSY.RECONVERGENT B0, `(.L_x_60) ;  /* 0x0000011000007945 */ /* 0x000fe60003800200 */
[----:B--2---:R3:W2:Y:S01]  /*07b0*/  SHFL.UP PT, R2, R17, 0x8, RZ ;  /* 0x0500000011027989 */ /* 0x0046a200000e00ff */
[----:B------:R-:W-:Y:S05]  /*07c0*/  @!P2 BRA `(.L_x_61) ;  /* 0x000000000038a947 */ /* 0x000fea0003800000 */
[----:B0-----:R-:W-:Y:S01]  /*07d0*/  FADD R3, R16, R13 ;  /* 0x0000000d10037221 */ /* 0x001fe20000000000 */
[----:B-123--:R-:W-:-:S03]  /*07e0*/  FADD R17, R17, R2 ;  /* 0x0000000211117221 */ /* 0x00efc60000000000 */
        /* <DEDUP_REMOVED lines=12> */
.L_x_61:
[----:B------:R-:W-:Y:S05]  /*08b0*/  BSYNC.RECONVERGENT B0 ;  /* 0x0000000000007941 */ /* 0x000fea0003800200 */
.L_x_60:
[----:B0-----:R0:W0:Y:S01]  /*08c0*/  SHFL.UP PT, R13, R16, 0x10, RZ ;  /* 0x06000000100d7989 */ /* 0x00102200000e00ff */
[----:B------:R-:W-:Y:S03]  /*08d0*/  BSSY.RECONVERGENT B0, `(.L_x_62) ;  /* 0x0000011000007945 */ /* 0x000fe60003800200 */
[----:B--2---:R2:W0:Y:S01]  /*08e0*/  SHFL.UP PT, R2, R17, 0x10, RZ ;  /* 0x0600000011027989 */ /* 0x00442200000e00ff */
        /* <DEDUP_REMOVED lines=15> */
.L_x_63:
[----:B------:R-:W-:Y:S05]  /*09e0*/  BSYNC.RECONVERGENT B0 ;  /* 0x0000000000007941 */ /* 0x000fea0003800200 */
.L_x_62:
[----:B------:R-:W5:Y:S01]  /*09f0*/  S2UR UR5, SR_CgaCtaId ;  /* 0x00000000000579c3 */ /* 0x000f620000008800 */
[----:B------:R-:W-:Y:S01]  /*0a00*/  ISETP.NE.AND P0, PT, R8, 0x1f, PT ;  /* 0x0000001f0800780c */ /* 0x000fe20003f05270 */
[----:B------:R-:W-:Y:S01]  /*0a10*/  UMOV UR4, 0x400 ;  /* 0x0000040000047882 */ /* 0x000fe20000000000 */
[----:B------:R-:W-:Y:S02]  /*0a20*/  SHF.R.U32.HI R6, RZ, 0x2, R10 ;  /* 0x00000002ff067819 */ /* 0x000fe4000001160a */
[----:B------:R-:W-:Y:S02]  /*0a30*/  P2R R0, PR, RZ, 0x1 ;  /* 0x00000001ff007803 */ /* 0x000fe40000000000 */
[----:B------:R-:W-:Y:S01]  /*0a40*/  LOP3.LUT R6, R6, 0xf8, RZ, 0xc0, !PT ;  /* 0x000000f806067812 */ /* 0x000fe200078ec0ff */
[----:B-----5:R-:W-:-:S06]  /*0a50*/  ULEA UR4, UR5, UR4, 0x18 ;  /* 0x0000000405047291 */ /* 0x020fcc000f8ec0ff */
[----:B----4-:R-:W-:-:S03]  /*0a60*/  LEA R4, R8, UR4, 0x3 ;  /* 0x0000000408047c11 */ /* 0x010fc6000f8e18ff */
[----:B------:R4:W-:Y:S01]  /*0a70*/  @!P0 STS.64 [R6+UR4], R16 ;  /* 0x0000001006008988 */ /* 0x0009e20008000a04 */
[----:B------:R-:W-:Y:S01]  /*0a80*/  BAR.SYNC.DEFER_BLOCKING 0x0 ;  /* 0x0000000000007b1d */ /* 0x000fe20000010000 */
[----:B------:R-:W-:-:S04]  /*0a90*/  ISETP.GT.U32.AND P0, PT, R10, 0x1f, PT ;  /* 0x0000001f0a00780c */ /* 0x000fc80003f04070 */
[----:B------:R-:W-:-:S09]  /*0aa0*/  P2R R0, PR, RZ, 0x1 ;  /* 0x00000001ff007803 */ /* 0x000fd20000000000 */
[----:B----4-:R-:W-:Y:S05]  /*0ab0*/  @P0 BRA `(.L_x_64) ;  /* 0x0000000400f40947 */ /* 0x010fea0003800000 */
[----:B------:R-:W-:Y:S02]  /*0ac0*/  ISETP.GT.U32.AND P6, PT, R8, 0x7, PT ;  /* 0x000000070800780c */ /* 0x000fe40003fc4070 */
[----:B------:R-:W-:Y:S01]  /*0ad0*/  CS2R R14, SRZ ;  /* 0x00000000000e7805 */ /* 0x000fe2000001ff00 */
[----:B------:R-:W-:-:S10]  /*0ae0*/  UMOV UR5, 0xffffffff ;  /* 0xffffffff00057882 */ /* 0x000fd40000000000 */
[----:B------:R4:W0:Y:S01]  /*0af0*/  @!P6 LDS.64 R14, [R4] ;  /* 0x00000000040ee984 */ /* 0x0008220000000a00 */
[----:B------:R-:W-:Y:S05]  /*0b00*/  BRA.DIV UR5, `(.L_x_65) ;  /* 0x000000a605fc7947 */ /* 0x000fea000b800000 */
[----:B0-----:R0:W0:Y:S04]  /*0b10*/  SHFL.UP PT, R23, R14, 0x1, RZ ;  /* 0x042000000e177989 */ /* 0x00102800000e00ff */
[----:B------:R0:W0:Y:S02]  /*0b20*/  SHFL.UP PT, R13, R15, 0x1, RZ ;  /* 0x042000000f0d7989 */ /* 0x00002400000e00ff */
.L_x_314:
[----:B------:R-:W-:Y:S01]  /*0b30*/  BSSY.RECONVERGENT B0, `(.L_x_66) ;  /* 0x0000012000007945 */ /* 0x000fe20003800200 */
[----:B------:R-:W-:Y:S02]  /*0b40*/  MOV R21, R14 ;  /* 0x0000000e00157202 */ /* 0x000fe40000000f00 */
[----:B------:R-:W-:Y:S01]  /*0b50*/  MOV R18, R15 ;  /* 0x0000000f00127202 */ /* 0x000fe20000000f00 */
[----:B------:R-:W-:Y:S06]  /*0b60*/  @!P5 BRA `(.L_x_67) ;  /* 0x000000000038d947 */ /* 0x000fec0003800000 */
[----:B0-----:R-:W-:Y:S01]  /*0b70*/  FADD R0, R23, R14 ;  /* 0x0000000e17007221 */ /* 0x001fe20000000000 */
[----:B------:R-:W-:-:S03]  /*0b80*/  FADD R13, R13, R15 ;  /* 0x0000000f0d0d7221 */ /* 0x000fc60000000000 */
[----:B------:R-:W-:-:S04]  /*0b90*/  FADD R2, R0, -R14 ;  /* 0x8000000e00027221 */ /* 0x000fc80000000000 */
        /* <DEDUP_REMOVED lines=11> */
.L_x_67:
[----:B------:R-:W-:Y:S05]  /*0c50*/  BSYNC.RECONVERGENT B0 ;  /* 0x0000000000007941 */ /* 0x000fea0003800200 */
.L_x_66:
[----:B------:R-:W-:-:S03]  /*0c60*/  UMOV UR5, 0xffffffff ;  /* 0xffffffff00057882 */ /* 0x000fc60000000000 */
[----:B------:R-:W-:Y:S05]  /*0c70*/  BRA.DIV UR5, `(.L_x_68) ;  /* 0x000000a605d47947 */ /* 0x000fea000b800000 */
[----:B------:R1:W1:Y:S04]  /*0c80*/  SHFL.UP PT, R22, R21, 0x2, RZ ;  /* 0x0440000015167989 */ /* 0x00026800000e00ff */
[----:B0-----:R0:W0:Y:S02]  /*0c90*/  SHFL.UP PT, R13, R18, 0x2, RZ ;  /* 0x04400000120d7989 */ /* 0x00102400000e00ff */
.L_x_318:
[----:B------:R-:W-:Y:S04]  /*0ca0*/  BSSY.RECONVERGENT B0, `(.L_x_69) ;  /* 0x0000010000007945 */ /* 0x000fe80003800200 */
[----:B------:R-:W-:Y:S05]  /*0cb0*/  @!P4 BRA `(.L_x_70) ;  /* 0x000000000038c947 */ /* 0x000fea0003800000 */
[----:B-1----:R-:W-:Y:S01]  /*0cc0*/  FADD R0, R21, R22 ;  /* 0x0000001615007221 */ /* 0x002fe20000000000 */
[----:B0-----:R-:W-:-:S03]  /*0cd0*/  FADD R13, R18, R13 ;  /* 0x0000000d120d7221 */ /* 0x001fc60000000000 */
        /* <DEDUP_REMOVED lines=12> */
.L_x_70:
[----:B------:R-:W-:Y:S05]  /*0da0*/  BSYNC.RECONVERGENT B0 ;  /* 0x0000000000007941 */ /* 0x000fea0003800200 */
.L_x_69:
[----:B------:R-:W-:-:S03]  /*0db0*/  UMOV UR5, 0xffffffff ;  /* 0xffffffff00057882 */ /* 0x000fc60000000000 */
[----:B------:R-:W-:Y:S05]  /*0dc0*/  BRA.DIV UR5, `(.L_x_71) ;  /* 0x000000a605c87947 */ /* 0x000fea000b800000 */
[----:B-1----:R1:W1:Y:S04]  /*0dd0*/  SHFL.UP PT, R22, R21, 0x4, RZ ;  /* 0x0480000015167989 */ /* 0x00226800000e00ff */
[----:B0-----:R0:W0:Y:S02]  /*0de0*/  SHFL.UP PT, R13, R18, 0x4, RZ ;  /* 0x04800000120d7989 */ /* 0x00102400000e00ff */
.L_x_322:
        /* <DEDUP_REMOVED lines=16> */
.L_x_73:
[----:B------:R-:W-:Y:S05]  /*0ef0*/  BSYNC.RECONVERGENT B0 ;  /* 0x0000000000007941 */ /* 0x000fea0003800200 */
.L_x_72:
[----:B------:R-:W-:-:S03]  /*0f00*/  UMOV UR5, 0xffffffff ;  /* 0xffffffff00057882 */ /* 0x000fc60000000000 */
[----:B------:R-:W-:Y:S05]  /*0f10*/  BRA.DIV UR5, `(.L_x_74) ;  /* 0x000000a605bc7947 */ /* 0x000fea000b800000 */
[----:B-1----:R1:W1:Y:S04]  /*0f20*/  SHFL.UP PT, R22, R21, 0x8, RZ ;  /* 0x0500000015167989 */ /* 0x00226800000e00ff */
[----:B0-----:R0:W0:Y:S02]  /*0f30*/  SHFL.UP PT, R13, R18, 0x8, RZ ;  /* 0x05000000120d7989 */ /* 0x00102400000e00ff */
.L_x_326:
        /* <DEDUP_REMOVED lines=16> */
.L_x_76:
[----:B------:R-:W-:Y:S05]  /*1040*/  BSYNC.RECONVERGENT B0 ;  /* 0x0000000000007941 */ /* 0x000fea0003800200 */
.L_x_75:
[----:B------:R-:W-:-:S03]  /*1050*/  UMOV UR5, 0xffffffff ;  /* 0xffffffff00057882 */ /* 0x000fc60000000000 */
[----:B------:R-:W-:Y:S05]  /*1060*/  BRA.DIV UR5, `(.L_x_77) ;  /* 0x000000a605b07947 */ /* 0x000fea000b800000 */
[----:B-1----:R1:W1:Y:S04]  /*1070*/  SHFL.UP PT, R22, R21, 0x10, RZ ;  /* 0x0600000015167989 */ /* 0x00226800000e00ff */
[----:B0-----:R0:W0:Y:S02]  /*1080*/  SHFL.UP PT, R13, R18, 0x10, RZ ;  /* 0x06000000120d7989 */ /* 0x00102400000e00ff */
.L_x_330:
        /* <DEDUP_REMOVED lines=16> */
.L_x_79:
[----:B------:R-:W-:Y:S05]  /*1190*/  BSYNC.RECONVERGENT B0 ;  /* 0x0000000000007941 */ /* 0x000fea0003800200 */
.L_x_78:
[----:B0-----:R-:W-:Y:S01]  /*11a0*/  FADD R13, R21, -R14 ;  /* 0x8000000e150d7221 */ /* 0x001fe20000000000 */
[----:B------:R-:W-:-:S03]  /*11b0*/  FADD R5, R18, -R15 ;  /* 0x8000000f12057221 */ /* 0x000fc60000000000 */
[----:B------:R-:W-:-:S04]  /*11c0*/  FADD R3, R13, -R21 ;  /* 0x800000150d037221 */ /* 0x000fc80000000000 */
[----:B------:R-:W-:Y:S01]  /*11d0*/  FADD R0, R13, -R3 ;  /* 0x800000030d007221 */ /* 0x000fe20000000000 */
[----:B------:R-:W-:-:S03]  /*11e0*/  FADD R3, -R3, -R14 ;  /* 0x8000000e03037221 */ /* 0x000fc60000000100 */
[----:B------:R-:W-:-:S04]  /*11f0*/  FADD R0, -R0, R21 ;  /* 0x0000001500007221 */ /* 0x000fc80000000100 */
[----:B------:R-:W-:-:S04]  /*1200*/  FADD R0, R0, R3 ;  /* 0x0000000300007221 */ /* 0x000fc80000000000 */
[----:B------:R-:W-:-:S04]  /*1210*/  FADD R14, R0, R5 ;  /* 0x00000005000e7221 */ /* 0x000fc80000000000 */
[----:B------:R-:W-:-:S04]  /*1220*/  @!P6 FADD R2, R13, R14 ;  /* 0x0000000e0d02e221 */ /* 0x000fc80000000000 */
[----:B------:R-:W-:-:S04]  /*1230*/  @!P6 FADD R3, -R13, R2 ;  /* 0x000000020d03e221 */ /* 0x000fc80000000100 */
[--C-:B------:R-:W-:Y:S01]  /*1240*/  @!P6 FADD R0, R2, -R3.reuse ;  /* 0x800000030200e221 */ /* 0x100fe20000000000 */
[----:B------:R-:W-:-:S03]  /*1250*/  @!P6 FADD R3, R14, -R3 ;  /* 0x800000030e03e221 */ /* 0x000fc60000000000 */
[----:B------:R-:W-:-:S04]  /*1260*/  @!P6 FADD R0, R13, -R0 ;  /* 0x800000000d00e221 */ /* 0x000fc80000000000 */
[----:B------:R-:W-:-:S05]  /*1270*/  @!P6 FADD R3, R3, R0 ;  /* 0x000000000303e221 */ /* 0x000fca0000000000 */
[----:B------:R0:W-:Y:S02]  /*1280*/  @!P6 STS.64 [R4], R2 ;  /* 0x000000020400e388 */ /* 0x0001e40000000a00 */
.L_x_64:
[----:B------:R-:W-:Y:S05]  /*1290*/  WARPSYNC.ALL ;  /* 0x0000000000007948 */ /* 0x000fea0003800000 */
[----:B------:R-:W-:Y:S01]  /*12a0*/  BAR.SYNC.DEFER_BLOCKING 0x0 ;  /* 0x0000000000007b1d */ /* 0x000fe20000010000 */
[--C-:B0-----:R-:W-:Y:S01]  /*12b0*/  FADD R13, R16, -R19.reuse ;  /* 0x80000013100d7221 */ /* 0x101fe20000000000 */
[C---:B------:R-:W-:Y:S02]  /*12c0*/  ISETP.GT.AND P0, PT, R20.reuse, R7, PT ;  /* 0x000000071400720c */ /* 0x040fe40003f04270 */
[C---:B------:R-:W-:Y:S01]  /*12d0*/  IADD3 R24, PT, PT, R20.reuse, UR8, RZ ;  /* 0x0000000814187c10 */ /* 0x040fe2000fffe0ff */
[C---:B------:R-:W-:Y:S01]  /*12e0*/  FADD R0, R13.reuse, -R16 ;  /* 0x800000100d007221 */ /* 0x040fe20000000000 */
[----:B------:R-:W-:Y:S01]  /*12f0*/  ISETP.GE.OR P0, PT, R20, R11, !P0 ;  /* 0x0000000b1400720c */ /* 0x000fe20004706670 */
[----:B------:R-:W-:Y:S02]  /*1300*/  BSSY.RECONVERGENT B0, `(.L_x_80) ;  /* 0x000003b000007945 */ /* 0x000fe40003800200 */
[----:B------:R-:W-:Y:S01]  /*1310*/  FADD R5, R13, -R0 ;  /* 0x800000000d057221 */ /* 0x000fe20000000000 */
[----:B------:R-:W-:-:S03]  /*1320*/  FADD R0, -R0, -R19 ;  /* 0x8000001300007221 */ /* 0x000fc60000000100 */
[----:B------:R-:W-:-:S04]  /*1330*/  FADD R5, -R5, R16 ;  /* 0x0000001005057221 */ /* 0x000fc80000000100 */
[----:B------:R-:W-:-:S04]  /*1340*/  FADD R0, R5, R0 ;  /* 0x0000000005007221 */ /* 0x000fc80000000000 */
[----:B------:R-:W-:Y:S01]  /*1350*/  FADD R0, R0, R17 ;  /* 0x0000001100007221 */ /* 0x000fe20000000000 */
[----:B------:R-:W0:Y:S03]  /*1360*/  LDS.64 R2, [R6+UR4] ;  /* 0x0000000406027984 */ /* 0x000e260008000a00 */
[----:B------:R-:W-:-:S04]  /*1370*/  FADD R14, R13, R0 ;  /* 0x000000000d0e7221 */ /* 0x000fc80000000000 */
[----:B------:R-:W-:-:S04]  /*1380*/  FADD R15, -R13, R14 ;  /* 0x0000000e0d0f7221 */ /* 0x000fc80000000100 */
[--C-:B-1-3--:R-:W-:Y:S01]  /*1390*/  FADD R16, R14, -R15.reuse ;  /* 0x8000000f0e107221 */ /* 0x10afe20000000000 */
[----:B------:R-:W-:-:S03]  /*13a0*/  FADD R15, R0, -R15 ;  /* 0x8000000f000f7221 */ /* 0x000fc60000000000 */
[----:B------:R-:W-:-:S04]  /*13b0*/  FADD R16, R13, -R16 ;  /* 0x800000100d107221 */ /* 0x000fc80000000000 */
[----:B------:R-:W-:Y:S01]  /*13c0*/  FADD R16, R16, R15 ;  /* 0x0000000f10107221 */ /* 0x000fe20000000000 */
[----:B0-----:R-:W-:-:S03]  /*13d0*/  FADD R5, R2, R14 ;  /* 0x0000000e02057221 */ /* 0x001fc60000000000 */
[----:B------:R-:W-:Y:S01]  /*13e0*/  FADD R16, R16, R3 ;  /* 0x0000000310107221 */ /* 0x000fe20000000000 */
[----:B--2---:R-:W-:-:S04]  /*13f0*/  FADD R17, -R2, R5 ;  /* 0x0000000502117221 */ /* 0x004fc80000000100 */
[--C-:B------:R-:W-:Y:S01]  /*1400*/  FADD R13, R5, -R17.reuse ;  /* 0x80000011050d7221 */ /* 0x100fe20000000000 */
[----:B------:R-:W-:-:S03]  /*1410*/  FADD R14, R14, -R17 ;  /* 0x800000110e0e7221 */ /* 0x000fc60000000000 */
[----:B------:R-:W-:-:S04]  /*1420*/  FADD R13, R2, -R13 ;  /* 0x8000000d020d7221 */ /* 0x000fc80000000000 */
[----:B------:R-:W-:-:S04]  /*1430*/  FADD R13, R13, R14 ;  /* 0x0000000e0d0d7221 */ /* 0x000fc80000000000 */
[----:B------:R-:W-:-:S04]  /*1440*/  FADD R16, R13, R16 ;  /* 0x000000100d107221 */ /* 0x000fc80000000000 */
[----:B------:R-:W-:-:S04]  /*1450*/  FADD R0, R5, R16 ;  /* 0x0000001005007221 */ /* 0x000fc80000000000 */
[----:B------:R-:W-:Y:S01]  /*1460*/  FADD R3, R0, R19 ;  /* 0x0000001300037221 */ /* 0x000fe20000000000 */
[----:B------:R-:W-:-:S03]  /*1470*/  FADD R13, -R5, R0 ;  /* 0x00000000050d7221 */ /* 0x000fc60000000100 */
[C---:B------:R-:W-:Y:S01]  /*1480*/  FADD R14, -R0.reuse, R3 ;  /* 0x00000003000e7221 */ /* 0x040fe20000000100 */
[--C-:B------:R-:W-:Y:S01]  /*1490*/  FADD R2, R0, -R13.reuse ;  /* 0x8000000d00027221 */ /* 0x100fe20000000000 */
[----:B------:R-:W-:Y:S02]  /*14a0*/  FADD R13, R16, -R13 ;  /* 0x8000000d100d7221 */ /* 0x000fe40000000000 */
[----:B------:R-:W-:Y:S01]  /*14b0*/  FADD R15, R3, -R14 ;  /* 0x8000000e030f7221 */ /* 0x000fe20000000000 */
[----:B------:R-:W-:Y:S01]  /*14c0*/  FADD R2, R5, -R2 ;  /* 0x8000000205027221 */ /* 0x000fe20000000000 */
[----:B------:R-:W-:Y:S02]  /*14d0*/  FADD R14, -R14, R19 ;  /* 0x000000130e0e7221 */ /* 0x000fe40000000100 */
[----:B------:R-:W-:Y:S01]  /*14e0*/  FADD R15, R0, -R15 ;  /* 0x8000000f000f7221 */ /* 0x000fe20000000000 */
[----:B------:R-:W-:-:S03]  /*14f0*/  FADD R2, R2, R13 ;  /* 0x0000000d02027221 */ /* 0x000fc60000000000 */
[----:B------:R-:W-:Y:S01]  /*1500*/  FADD R14, R15, R14 ;  /* 0x0000000e0f0e7221 */ /* 0x000fe20000000000 */
[----:B------:R-:W-:-:S04]  /*1510*/  FADD R5, RZ, R2 ;  /* 0x00000002ff057221 */ /* 0x000fc80000000000 */
[----:B------:R-:W-:-:S04]  /*1520*/  FADD R14, R14, R5 ;  /* 0x000000050e0e7221 */ /* 0x000fc80000000000 */
[----:B------:R-:W-:-:S04]  /*1530*/  FADD R2, R3, R14 ;  /* 0x0000000e03027221 */ /* 0x000fc80000000000 */
[----:B------:R-:W-:-:S04]  /*1540*/  FADD R5, -R3, R2 ;  /* 0x0000000203057221 */ /* 0x000fc80000000100 */
[--C-:B------:R-:W-:Y:S01]  /*1550*/  FADD R0, R2, -R5.reuse ;  /* 0x8000000502007221 */ /* 0x100fe20000000000 */
[----:B------:R-:W-:-:S03]  /*1560*/  FADD R14, R14, -R5 ;  /* 0x800000050e0e7221 */ /* 0x000fc60000000000 */
[----:B------:R-:W-:-:S04]  /*1570*/  FADD R3, R3, -R0 ;  /* 0x8000000003037221 */ /* 0x000fc80000000000 */
[----:B------:R-:W-:Y:S01]  /*1580*/  FADD R3, R3, R14 ;  /* 0x0000000e03037221 */ /* 0x000fe20000000000 */
[----:B------:R-:W-:Y:S06]  /*1590*/  @P0 BRA `(.L_x_81) ;  /* 0x0000000000440947 */ /* 0x000fec0003800000 */
[----:B------:R-:W-:-:S04]  /*15a0*/  FADD R5, RZ, R2 ;  /* 0x00000002ff057221 */ /* 0x000fc80000000000 */
[--C-:B------:R-:W-:Y:S01]  /*15b0*/  FADD R0, R5, -R5.reuse ;  /* 0x8000000505007221 */ /* 0x100fe20000000000 */
[----:B------:R-:W-:-:S03]  /*15c0*/  FADD R13, R2, -R5 ;  /* 0x80000005020d7221 */ /* 0x000fc60000000000 */
[----:B------:R-:W-:Y:S01]  /*15d0*/  FADD R14, RZ, R0 ;  /* 0x00000000ff0e7221 */ /* 0x000fe20000000000 */
[----:B------:R-:W-:-:S03]  /*15e0*/  FADD R0, RZ, R3 ;  /* 0x00000003ff007221 */ /* 0x000fc60000000000 */
[----:B------:R-:W-:Y:S02]  /*15f0*/  FADD R13, R13, R14 ;  /* 0x0000000e0d0d7221 */ /* 0x000fe40000000000 */
[----:B------:R-:W0:Y:S02]  /*1600*/  LDC.64 R14, c[0x0][0x3a0] ;  /* 0x0000e800ff0e7b82 */ /* 0x000e240000000a00 */
[----:B------:R-:W-:-:S04]  /*1610*/  FADD R0, R0, R13 ;  /* 0x0000000d00007221 */ /* 0x000fc80000000000 */
[----:B------:R-:W-:-:S04]  /*1620*/  FADD R16, R5, R0 ;  /* 0x0000000005107221 */ /* 0x000fc80000000000 */
[----:B------:R-:W-:-:S04]  /*1630*/  FADD R13, -R5, R16 ;  /* 0x00000010050d7221 */ /* 0x000fc80000000100 */
[--C-:B------:R-:W-:Y:S01]  /*1640*/  FADD R18, -R16, R13.reuse ;  /* 0x0000000d10127221 */ /* 0x100fe20000000100 */
[----:B------:R-:W-:-:S03]  /*1650*/  FADD R0, R0, -R13 ;  /* 0x8000000d00007221 */ /* 0x000fc60000000000 */
[----:B------:R-:W-:-:S04]  /*1660*/  FADD R5, R5, R18 ;  /* 0x0000001205057221 */ /* 0x000fc80000000000 */
[----:B------:R-:W-:Y:S01]  /*1670*/  FADD R5, R0, R5 ;  /* 0x0000000500057221 */ /* 0x000fe20000000000 */
[----:B0-----:R-:W-:-:S04]  /*1680*/  IMAD.WIDE.U32 R14, R20, 0x4, R14 ;  /* 0x00000004140e7825 */ /* 0x001fc800078e000e */
[----:B------:R-:W-:-:S05]  /*1690*/  FADD R5, R16, R5 ;  /* 0x0000000510057221 */ /* 0x000fca0000000000 */
[----:B------:R0:W-:Y:S02]  /*16a0*/  STG.E desc[UR6][R14.64], R5 ;  /* 0x000000050e007986 */ /* 0x0001e4000c101906 */
.L_x_81:
[----:B------:R-:W-:Y:S05]  /*16b0*/  BSYNC.RECONVERGENT B0 ;  /* 0x0000000000007941 */ /* 0x000fea0003800200 */
.L_x_80:
[----:B------:R-:W-:Y:S01]  /*16c0*/  ISETP.GE.AND P0, PT, R24, R11, PT ;  /* 0x0000000b1800720c */ /* 0x000fe20003f06270 */
[----:B------:R-:W-:-:S12]  /*16d0*/  HFMA2 R0, -RZ, RZ, 0, 0 ;  /* 0x00000000ff007431 */ /* 0x000fd800000001ff */
[----:B------:R-:W1:Y:S02]  /*16e0*/  @!P0 LDC.64 R16, c[0x0][0x380] ;  /* 0x0000e000ff108b82 */ /* 0x000e640000000a00 */
[----:B-1----:R-:W-:-:S05]  /*16f0*/  @!P0 IMAD.WIDE R16, R24, 0x4, R16 ;  /* 0x0000000418108825 */ /* 0x002fca00078e0210 */
[----:B------:R-:W2:Y:S01]  /*1700*/  @!P0 LDG.E.CONSTANT R0, desc[UR6][R16.64] ;  /* 0x0000000610008981 */ /* 0x000ea2000c1e9900 */
[----:B------:R-:W-:Y:S01]  /*1710*/  UIADD3 UR5, UPT, UPT, UR8, -0x1, URZ ;  /* 0xffffffff08057890 */ /* 0x000fe2000fffe0ff */
[----:B------:R-:W-:Y:S01]  /*1720*/  BSSY.RECONVERGENT B0, `(.L_x_82) ;  /* 0x0000034000007945 */ /* 0x000fe20003800200 */
[----:B------:R-:W-:-:S04]  /*1730*/  MOV R21, RZ ;  /* 0x000000ff00157202 */ /* 0x000fc80000000f00 */
[----:B------:R-:W-:-:S04]  /*1740*/  ISETP.NE.AND P6, PT, R10, UR5, PT ;  /* 0x000000050a007c0c */ /* 0x000fc8000bfc5270 */
[----:B------:R-:W-:-:S09]  /*1750*/  P2R R18, PR, RZ, 0x40 ;  /* 0x00000040ff127803 */ /* 0x000fd20000000000 */
[----:B------:R-:W-:Y:S01]  /*1760*/  @!P6 STS.64 [UR4+0x40], R2 ;  /* 0x00004002ff00e988 */ /* 0x000fe20008000a04 */
[----:B------:R-:W-:Y:S06]  /*1770*/  BAR.SYNC.DEFER_BLOCKING 0x0 ;  /* 0x0000000000007b1d */ /* 0x000fec0000010000 */
[----:B0-----:R-:W0:Y:S02]  /*1780*/  LDS.64 R14, [UR4+0x40] ;  /* 0x00004004ff0e7984 */ /* 0x001e240008000a00 */
[----:B0-----:R-:W-:Y:S01]  /*1790*/  FADD R5, RZ, R14 ;  /* 0x0000000eff057221 */ /* 0x001fe20000000000 */
[----:B------:R-:W-:-:S03]  /*17a0*/  FADD R22, RZ, R15 ;  /* 0x0000000fff167221 */ /* 0x000fc60000000000 */
[--C-:B------:R-:W-:Y:S01]  /*17b0*/  FADD R13, R5, -R5.reuse ;  /* 0x80000005050d7221 */ /* 0x100fe20000000000 */
[----:B------:R-:W-:-:S03]  /*17c0*/  FADD R14, R14, -R5 ;  /* 0x800000050e0e7221 */ /* 0x000fc60000000000 */
[----:B------:R-:W-:-:S04]  /*17d0*/  FADD R13, RZ, R13 ;  /* 0x0000000dff0d7221 */ /* 0x000fc80000000000 */
[----:B------:R-:W-:-:S04]  /*17e0*/  FADD R13, R13, R14 ;  /* 0x0000000e0d0d7221 */ /* 0x000fc80000000000 */
[----:B------:R-:W-:-:S04]  /*17f0*/  FADD R22, R13, R22 ;  /* 0x000000160d167221 */ /* 0x000fc80000000000 */
[----:B------:R-:W-:-:S04]  /*1800*/  FADD R19, R5, R22 ;  /* 0x0000001605137221 */ /* 0x000fc80000000000 */
[----:B------:R-:W-:-:S04]  /*1810*/  FADD R2, -R5, R19 ;  /* 0x0000001305027221 */ /* 0x000fc80000000100 */
[--C-:B------:R-:W-:Y:S01]  /*1820*/  FADD R14, -R19, R2.reuse ;  /* 0x00000002130e7221 */ /* 0x100fe20000000100 */
[----:B------:R-:W-:-:S03]  /*1830*/  FADD R3, R22, -R2 ;  /* 0x8000000216037221 */ /* 0x000fc60000000000 */
[----:B------:R-:W-:-:S04]  /*1840*/  FADD R14, R5, R14 ;  /* 0x0000000e050e7221 */ /* 0x000fc80000000000 */
[----:B------:R-:W-:Y:S01]  /*1850*/  FADD R22, R14, R3 ;  /* 0x000000030e167221 */ /* 0x000fe20000000000 */
[----:B--2---:R0:W1:Y:S01]  /*1860*/  SHFL.UP PT, R15, R0, 0x1, RZ ;  /* 0x04200000000f7989 */ /* 0x00406200000e00ff */
[----:B------:R-:W-:Y:S05]  /*1870*/  @P0 BRA `(.L_x_83) ;  /* 0x0000000000780947 */ /* 0x000fea0003800000 */
[----:B------:R-:W-:-:S13]  /*1880*/  ISETP.GE.AND P0, PT, R24, R7, PT ;  /* 0x000000071800720c */ /* 0x000fda0003f06270 */
[----:B------:R-:W-:Y:S05]  /*1890*/  @!P0 BRA `(.L_x_84) ;  /* 0x0000000000608947 */ /* 0x000fea0003800000 */
[----:B------:R-:W2:Y:S01]  /*18a0*/  LDC.64 R2, c[0x0][0x3a0] ;  /* 0x0000e800ff027b82 */ /* 0x000ea20000000a00 */
[----:B------:R-:W-:Y:S01]  /*18b0*/  ISETP.NE.AND P0, PT, R24, R9, PT ;  /* 0x000000091800720c */ /* 0x000fe20003f05270 */
[----:B--2---:R-:W-:-:S12]  /*18c0*/  IMAD.WIDE.U32 R2, R9, 0x4, R2 ;  /* 0x0000000409027825 */ /* 0x004fd800078e0002 */
[----:B------:R-:W-:Y:S05]  /*18d0*/  @!P0 BRA `(.L_x_85) ;  /* 0x0000000000488947 */ /* 0x000fea0003800000 */
[----:B------:R-:W-:Y:S02]  /*18e0*/  ISETP.NE.AND P0, PT, R8, RZ, PT ;  /* 0x000000ff0800720c */ /* 0x000fe40003f05270 */
[----:B-1----:R-:W-:Y:S02]  /*18f0*/  MOV R5, R15 ;  /* 0x0000000f00057202 */ /* 0x002fe40000000f00 */
[----:B------:R-:W1:Y:S09]  /*1900*/  LDC.64 R14, c[0x0][0x388] ;  /* 0x0000e200ff0e7b82 */ /* 0x000e720000000a00 */
[----:B------:R-:W2:Y:S01]  /*1910*/  @!P0 LDC.64 R2, c[0x0][0x380] ;  /* 0x0000e000ff028b82 */ /* 0x000ea20000000a00 */
[----:B------:R-:W-:-:S05]  /*1920*/  @!P0 IADD3 R13, PT, PT, R20, UR5, RZ ;  /* 0x00000005140d8c10 */ /* 0x000fca000fffe0ff */
[----:B--2---:R-:W-:-:S05]  /*1930*/  @!P0 IMAD.WIDE.U32 R2, R13, 0x4, R2 ;  /* 0x000000040d028825 */ /* 0x004fca00078e0002 */
[----:B------:R-:W2:Y:S01]  /*1940*/  @!P0 LDG.E.CONSTANT R5, desc[UR6][R2.64] ;  /* 0x0000000602058981 */ /* 0x000ea2000c1e9900 */
[----:B-1----:R-:W-:-:S04]  /*1950*/  IMAD.WIDE.U32 R14, R24, 0x4, R14 ;  /* 0x00000004180e7825 */ /* 0x002fc800078e000e */
[----:B------:R-:W-:Y:S02]  /*1960*/  HFMA2 R16, -RZ, RZ, 0, 0 ;  /* 0x00000000ff107431 */ /* 0x000fe400000001ff */
[----:B------:R-:W3:Y:S01]  /*1970*/  LDG.E.CONSTANT R15, desc[UR6][R14.64] ;  /* 0x000000060e0f7981 */ /* 0x000ee2000c1e9900 */
[----:B--2---:R-:W-:-:S04]  /*1980*/  FSETP.GT.AND P0, PT, R0, R5, PT ;  /* 0x000000050000720b */ /* 0x004fc80003f04000 */
[----:B------:R-:W-:-:S09]  /*1990*/  SEL R13, RZ, 0x1, !P0 ;  /* 0x00000001ff0d7807 */ /* 0x000fd20004000000 */
[----:B------:R-:W-:Y:S02]  /*19a0*/  @!P0 IADD3 R16, PT, PT, RZ, -0x1, RZ ;  /* 0xffffffffff108810 */ /* 0x000fe40007ffe0ff */
[----:B------:R-:W-:-:S13]  /*19b0*/  FSETP.GEU.AND P0, PT, R0, R5, PT ;  /* 0x000000050000720b */ /* 0x000fda0003f0e000 */
[----:B------:R-:W-:-:S04]  /*19c0*/  @P0 IADD3 R16, PT, PT, R13, RZ, RZ ;  /* 0x000000ff0d100210 */ /* 0x000fc80007ffe0ff */
[----:B------:R-:W-:-:S05]  /*19d0*/  I2FP.F32.S32 R16, R16 ;  /* 0x0000001000107245 */ /* 0x000fca0000201400 */
[----:B---3--:R-:W-:Y:S01]  /*19e0*/  FMUL R21, R16, R15 ;  /* 0x0000000f10157220 */ /* 0x008fe20000400000 */
[----:B------:R-:W-:Y:S06]  /*19f0*/  BRA `(.L_x_83) ;  /* 0x0000000000187947 */ /* 0x000fec0003800000 */
.L_x_85:
[----:B------:R2:W-:Y:S01]  /*1a00*/  STG.E desc[UR6][R2.64], RZ ;  /* 0x000000ff02007986 */ /* 0x0005e2000c101906 */
[----:B------:R-:W-:Y:S05]  /*1a10*/  BRA `(.L_x_83) ;  /* 0x0000000000107947 */ /* 0x000fea0003800000 */
.L_x_84:
[----:B------:R-:W2:Y:S01]  /*1a20*/  LDC.64 R2, c[0x0][0x3a0] ;  /* 0x0000e800ff027b82 */ /* 0x000ea20000000a00 */
[----:B------:R-:W-:Y:S01]  /*1a30*/  MOV R5, 0x7fffffff ;  /* 0x7fffffff00057802 */ /* 0x000fe20000000f00 */
[----:B--2---:R-:W-:-:S05]  /*1a40*/  IMAD.WIDE R2, R24, 0x4, R2 ;  /* 0x0000000418027825 */ /* 0x004fca00078e0202 */
[----:B------:R3:W-:Y:S02]  /*1a50*/  STG.E desc[UR6][R2.64], R5 ;  /* 0x0000000502007986 */ /* 0x0007e4000c101906 */
.L_x_83:
[----:B------:R-:W-:Y:S05]  /*1a60*/  BSYNC.RECONVERGENT B0 ;  /* 0x0000000000007941 */ /* 0x000fea0003800200 */
.L_x_82:
[----:B------:R0:W0:Y:S01]  /*1a70*/  SHFL.UP PT, R16, R21, 0x1, RZ ;  /* 0x0420000015107989 */ /* 0x00002200000e00ff */
[----:B------:R-:W-:Y:S01]  /*1a80*/  BSSY.RECONVERGENT B0, `(.L_x_86) ;  /* 0x0000011000007945 */ /* 0x000fe20003800200 */
[----:B-1----:R-:W-:Y:S01]  /*1a90*/  HFMA2 R15, -RZ, RZ, 0, 0 ;  /* 0x00000000ff0f7431 */ /* 0x002fe200000001ff */
[----:B------:R-:W-:Y:S02]  /*1aa0*/  MOV R14, R21 ;  /* 0x00000015000e7202 */ /* 0x000fe40000000f00 */
[----:B------:R-:W-:Y:S05]  /*1ab0*/  @!P5 BRA `(.L_x_87) ;  /* 0x000000000034d947 */ /* 0x000fea0003800000 */
[----:B0-----:R-:W-:-:S04]  /*1ac0*/  FADD R0, R16, R21 ;  /* 0x0000001510007221 */ /* 0x001fc80000000000 */
        /* <DEDUP_REMOVED lines=12> */
.L_x_87:
[----:B------:R-:W-:Y:S05]  /*1b90*/  BSYNC.RECONVERGENT B0 ;  /* 0x0000000000007941 */ /* 0x000fea0003800200 */
.L_x_86:
        /* <DEDUP_REMOVED lines=18> */
.L_x_89:
[----:B------:R-:W-:Y:S05]  /*1cc0*/  BSYNC.RECONVERGENT B0 ;  /* 0x0000000000007941 */ /* 0x000fea0003800200 */
.L_x_88:
        /* <DEDUP_REMOVED lines=18> */
.L_x_91:
[----:B------:R-:W-:Y:S05]  /*1df0*/  BSYNC.RECONVERGENT B0 ;  /* 0x0000000000007941 */ /* 0x000fea0003800200 */
.L_x_90:
        /* <DEDUP_REMOVED lines=18> */
.L_x_93:
[----:B------:R-:W-:Y:S05]  /*1f20*/  BSYNC.RECONVERGENT B0 ;  /* 0x0000000000007941 */ /* 0x000fea0003800200 */
.L_x_92:
        /* <DEDUP_REMOVED lines=18> */
.L_x_95:
[----:B------:R-:W-:Y:S05]  /*2050*/  BSYNC.RECONVERGENT B0 ;  /* 0x0000000000007941 */ /* 0x000fea0003800200 */
.L_x_94:
[----:B------:R-:W-:Y:S02]  /*2060*/  ISETP.NE.AND P6, PT, R8, 0x1f, PT ;  /* 0x0000001f0800780c */ /* 0x000fe40003fc5270 */
[----:B------:R-:W-:-:S11]  /*2070*/  ISETP.GT.U32.AND P0, PT, R10, 0x1f, PT ;  /* 0x0000001f0a00780c */ /* 0x000fd60003f04070 */
[----:B------:R0:W-:Y:S01]  /*2080*/  @!P6 STS.64 [R6+UR4], R14 ;  /* 0x0000000e0600e988 */ /* 0x0001e20008000a04 */
[----:B------:R-:W-:Y:S06]  /*2090*/  BAR.SYNC.DEFER_BLOCKING 0x0 ;  /* 0x0000000000007b1d */ /* 0x000fec0000010000 */
[----:B------:R-:W-:Y:S05]  /*20a0*/  @P0 BRA `(.L_x_96) ;  /* 0x0000000400f40947 */ /* 0x000fea0003800000 */
[----:B------:R-:W-:Y:S02]  /*20b0*/  ISETP.GT.U32.AND P6, PT, R8, 0x7, PT ;  /* 0x000000070800780c */ /* 0x000fe40003fc4070 */
[----:B------:R-:W-:Y:S01]  /*20c0*/  CS2R R16, SRZ ;  /* 0x0000000000107805 */ /* 0x000fe2000001ff00 */
[----:B------:R-:W-:-:S10]  /*20d0*/  UMOV UR9, 0xffffffff ;  /* 0xffffffff00097882 */ /* 0x000fd40000000000 */
[----:B------:R0:W0:Y:S01]  /*20e0*/  @!P6 LDS.64 R16, [R4] ;  /* 0x000000000410e984 */ /* 0x0000220000000a00 */
[----:B------:R-:W-:Y:S05]  /*20f0*/  BRA.DIV UR9, `(.L_x_97) ;  /* 0x0000009609d47947 */ /* 0x000fea000b800000 */
[----:B0-----:R0:W0:Y:S04]  /*2100*/  SHFL.UP PT, R25, R16, 0x1, RZ ;  /* 0x0420000010197989 */ /* 0x00102800000e00ff */
[----:B------:R0:W0:Y:S02]  /*2110*/  SHFL.UP PT, R13, R17, 0x1, RZ ;  /* 0x04200000110d7989 */ /* 0x00002400000e00ff */
.L_x_333:
        /* <DEDUP_REMOVED lines=18> */
.L_x_99:
[----:B------:R-:W-:Y:S05]  /*2240*/  BSYNC.RECONVERGENT B0 ;  /* 0x0000000000007941 */ /* 0x000fea0003800200 */
.L_x_98:
[----:B------:R-:W-:-:S03]  /*2250*/  UMOV UR9, 0xffffffff ;  /* 0xffffffff00097882 */ /* 0x000fc60000000000 */
[----:B------:R-:W-:Y:S05]  /*2260*/  BRA.DIV UR9, `(.L_x_100) ;  /* 0x0000009609ac7947 */ /* 0x000fea000b800000 */
[----:B------:R1:W1:Y:S04]  /*2270*/  SHFL.UP PT, R26, R23, 0x2, RZ ;  /* 0x04400000171a7989 */ /* 0x00026800000e00ff */
[----:B0-----:R0:W0:Y:S02]  /*2280*/  SHFL.UP PT, R13, R20, 0x2, RZ ;  /* 0x04400000140d7989 */ /* 0x00102400000e00ff */
.L_x_337:
        /* <DEDUP_REMOVED lines=16> */
.L_x_102:
[----:B------:R-:W-:Y:S05]  /*2390*/  BSYNC.RECONVERGENT B0 ;  /* 0x0000000000007941 */ /* 0x000fea0003800200 */
.L_x_101:
[----:B------:R-:W-:-:S03]  /*23a0*/  UMOV UR9, 0xffffffff ;  /* 0xffffffff00097882 */ /* 0x000fc60000000000 */
[----:B------:R-:W-:Y:S05]  /*23b0*/  BRA.DIV UR9, `(.L_x_103) ;  /* 0x0000009609a07947 */ /* 0x000fea000b800000 */
[----:B-1----:R1:W1:Y:S04]  /*23c0*/  SHFL.UP PT, R26, R23, 0x4, RZ ;  /* 0x04800000171a7989 */ /* 0x00226800000e00ff */
[----:B0-----:R0:W0:Y:S02]  /*23d0*/  SHFL.UP PT, R13, R20, 0x4, RZ ;  /* 0x04800000140d7989 */ /* 0x00102400000e00ff */
.L_x_341:
        /* <DEDUP_REMOVED lines=16> */
.L_x_105:
[----:B------:R-:W-:Y:S05]  /*24e0*/  BSYNC.RECONVERGENT B0 ;  /* 0x0000000000007941 */ /* 0x000fea0003800200 */
.L_x_104:
[----:B------:R-:W-:-:S03]  /*24f0*/  UMOV UR9, 0xffffffff ;  /* 0xffffffff00097882 */ /* 0x000fc60000000000 */
[----:B------:R-:W-:Y:S05]  /*2500*/  BRA.DIV UR9, `(.L_x_106) ;  /* 0x0000009609947947 */ /* 0x000fea000b800000 */
[----:B-1----:R1:W1:Y:S04]  /*2510*/  SHFL.UP PT, R26, R23, 0x8, RZ ;  /* 0x05000000171a7989 */ /* 0x00226800000e00ff */
[----:B0-----:R0:W0:Y:S02]  /*2520*/  SHFL.UP PT, R13, R20, 0x8, RZ ;  /* 0x05000000140d7989 */ /* 0x00102400000e00ff */
.L_x_345:
        /* <DEDUP_REMOVED lines=16> */
.L_x_108:
[----:B------:R-:W-:Y:S05]  /*2630*/  BSYNC.RECONVERGENT B0 ;  /* 0x0000000000007941 */ /* 0x000fea0003800200 */
.L_x_107:
[----:B------:R-:W-:-:S03]  /*2640*/  UMOV UR9, 0xffffffff ;  /* 0xffffffff00097882 */ /* 0x000fc60000000000 */
[----:B------:R-:W-:Y:S05]  /*2650*/  BRA.DIV UR9, `(.L_x_109) ;  /* 0x0000009609887947 */ /* 0x000fea000b800000 */
[----:B-1----:R1:W1:Y:S04]  /*2660*/  SHFL.UP PT, R26, R23, 0x10, RZ ;  /* 0x06000000171a7989 */ /* 0x00226800000e00ff */
[----:B0-----:R0:W0:Y:S02]  /*2670*/  SHFL.UP PT, R13, R20, 0x10, RZ ;  /* 0x06000000140d7989 */ /* 0x00102400000e00ff */
.L_x_349:
        /* <DEDUP_REMOVED lines=16> */
.L_x_111:
[----:B------:R-:W-:Y:S05]  /*2780*/  BSYNC.RECONVERGENT B0 ;  /* 0x0000000000007941 */ /* 0x000fea0003800200 */
.L_x_110:
[----:B------:R-:W-:Y:S01]  /*2790*/  FADD R0, R23, -R16 ;  /* 0x8000001017007221 */ /* 0x000fe20000000000 */
[----:B------:R-:W-:-:S03]  /*27a0*/  FADD R5, R20, -R17 ;  /* 0x8000001114057221 */ /* 0x000fc60000000000 */
[----:B------:R-:W-:-:S04]  /*27b0*/  FADD R3, R0, -R23 ;  /* 0x8000001700037221 */ /* 0x000fc80000000000 */
[----:B------:R-:W-:Y:S01]  /*27c0*/  FADD R2, R0, -R3 ;  /* 0x8000000300027221 */ /* 0x000fe20000000000 */
[----:B------:R-:W-:-:S03]  /*27d0*/  FADD R3, -R3, -R16 ;  /* 0x8000001003037221 */ /* 0x000fc60000000100 */
[----:B------:R-:W-:-:S04]  /*27e0*/  FADD R2, -R2, R23 ;  /* 0x0000001702027221 */ /* 0x000fc80000000100 */
[----:B------:R-:W-:-:S04]  /*27f0*/  FADD R2, R2, R3 ;  /* 0x0000000302027221 */ /* 0x000fc80000000000 */
[----:B0-----:R-:W-:-:S04]  /*2800*/  FADD R13, R2, R5 ;  /* 0x00000005020d7221 */ /* 0x001fc80000000000 */
[----:B------:R-:W-:-:S04]  /*2810*/  @!P6 FADD R2, R0, R13 ;  /* 0x0000000d0002e221 */ /* 0x000fc80000000000 */
[----:B------:R-:W-:-:S04]  /*2820*/  @!P6 FADD R3, -R0, R2 ;  /* 0x000000020003e221 */ /* 0x000fc80000000100 */
[--C-:B------:R-:W-:Y:S01]  /*2830*/  @!P6 FADD R5, R2, -R3.reuse ;  /* 0x800000030205e221 */ /* 0x100fe20000000000 */
[----:B------:R-:W-:-:S03]  /*2840*/  @!P6 FADD R3, R13, -R3 ;  /* 0x800000030d03e221 */ /* 0x000fc60000000000 */
[----:B------:R-:W-:-:S04]  /*2850*/  @!P6 FADD R0, R0, -R5 ;  /* 0x800000050000e221 */ /* 0x000fc80000000000 */
[----:B------:R-:W-:-:S05]  /*2860*/  @!P6 FADD R3, R3, R0 ;  /* 0x000000000303e221 */ /* 0x000fca0000000000 */
[----:B------:R0:W-:Y:S02]  /*2870*/  @!P6 STS.64 [R4], R2 ;  /* 0x000000020400e388 */ /* 0x0001e40000000a00 */
.L_x_96:
[----:B------:R-:W-:Y:S05]  /*2880*/  WARPSYNC.ALL ;  /* 0x0000000000007948 */ /* 0x000fea0003800000 */
[----:B------:R-:W-:Y:S01]  /*2890*/  BAR.SYNC.DEFER_BLOCKING 0x0 ;  /* 0x0000000000007b1d */ /* 0x000fe20000010000 */
[--C-:B------:R-:W-:Y:S01]  /*28a0*/  FADD R5, R14, -R21.reuse ;  /* 0x800000150e057221 */ /* 0x100fe20000000000 */
[C---:B------:R-:W-:Y:S02]  /*28b0*/  ISETP.GT.AND P0, PT, R24.reuse, R7, PT ;  /* 0x000000071800720c */ /* 0x040fe40003f04270 */
[C---:B------:R-:W-:Y:S01]  /*28c0*/  IADD3 R20, PT, PT, R24.reuse, UR8, RZ ;  /* 0x0000000818147c10 */ /* 0x040fe2000fffe0ff */
[C---:B------:R-:W-:Y:S01]  /*28d0*/  FADD R0, R5.reuse, -R14 ;  /* 0x8000000e05007221 */ /* 0x040fe20000000000 */
[----:B------:R-:W-:Y:S01]  /*28e0*/  ISETP.GE.OR P0, PT, R24, R11, !P0 ;  /* 0x0000000b1800720c */ /* 0x000fe20004706670 */
[----:B------:R-:W-:Y:S02]  /*28f0*/  BSSY.RECONVERGENT B0, `(.L_x_112) ;  /* 0x000003c000007945 */ /* 0x000fe40003800200 */
[----:B0-----:R-:W-:Y:S01]  /*2900*/  FADD R13, R5, -R0 ;  /* 0x80000000050d7221 */ /* 0x001fe20000000000 */
[----:B------:R-:W-:-:S03]  /*2910*/  FADD R0, -R0, -R21 ;  /* 0x8000001500007221 */ /* 0x000fc60000000100 */
[----:B------:R-:W-:-:S04]  /*2920*/  FADD R13, -R13, R14 ;  /* 0x0000000e0d0d7221 */ /* 0x000fc80000000100 */
[----:B------:R-:W-:-:S04]  /*2930*/  FADD R0, R13, R0 ;  /* 0x000000000d007221 */ /* 0x000fc80000000000 */
[----:B------:R-:W-:Y:S01]  /*2940*/  FADD R0, R0, R15 ;  /* 0x0000000f00007221 */ /* 0x000fe20000000000 */
[----:B------:R-:W0:Y:S03]  /*2950*/  LDS.64 R2, [R6+UR4] ;  /* 0x0000000406027984 */ /* 0x000e260008000a00 */
[----:B-1-3--:R-:W-:-:S04]  /*2960*/  FADD R14, R5, R0 ;  /* 0x00000000050e7221 */ /* 0x00afc80000000000 */
[----:B--2---:R-:W-:-:S04]  /*2970*/  FADD R15, -R5, R14 ;  /* 0x0000000e050f7221 */ /* 0x004fc80000000100 */
[--C-:B------:R-:W-:Y:S01]  /*2980*/  FADD R16, R14, -R15.reuse ;  /* 0x8000000f0e107221 */ /* 0x100fe20000000000 */
[----:B------:R-:W-:-:S03]  /*2990*/  FADD R15, R0, -R15 ;  /* 0x8000000f000f7221 */ /* 0x000fc60000000000 */
[----:B------:R-:W-:-:S04]  /*29a0*/  FADD R16, R5, -R16 ;  /* 0x8000001005107221 */ /* 0x000fc80000000000 */
[----:B------:R-:W-:Y:S01]  /*29b0*/  FADD R16, R16, R15 ;  /* 0x0000000f10107221 */ /* 0x000fe20000000000 */
[----:B0-----:R-:W-:-:S03]  /*29c0*/  FADD R13, R2, R14 ;  /* 0x0000000e020d7221 */ /* 0x001fc60000000000 */
[----:B------:R-:W-:Y:S01]  /*29d0*/  FADD R16, R16, R3 ;  /* 0x0000000310107221 */ /* 0x000fe20000000000 */
[----:B------:R-:W-:-:S04]  /*29e0*/  FADD R17, -R2, R13 ;  /* 0x0000000d02117221 */ /* 0x000fc80000000100 */
        /* <DEDUP_REMOVED lines=26> */
[----:B------:R-:W-:-:S04]  /*2b90*/  FADD R0, R19, R2 ;  /* 0x0000000213007221 */ /* 0x000fc80000000000 */
[----:B------:R-:W-:-:S04]  /*2ba0*/  FADD R5, -R19, R0 ;  /* 0x0000000013057221 */ /* 0x000fc80000000100 */
[--C-:B------:R-:W-:Y:S01]  /*2bb0*/  FADD R14, -R0, R5.reuse ;  /* 0x00000005000e7221 */ /* 0x100fe20000000100 */
[----:B------:R-:W-:Y:S01]  /*2bc0*/  FADD R13, R2, -R5 ;  /* 0x80000005020d7221 */ /* 0x000fe20000000000 */
[----:B------:R-:W-:Y:S02]  /*2bd0*/  FADD R5, R22, R3 ;  /* 0x0000000316057221 */ /* 0x000fe40000000000 */
[----:B------:R-:W-:-:S04]  /*2be0*/  FADD R14, R19, R14 ;  /* 0x0000000e130e7221 */ /* 0x000fc80000000000 */
        /* <DEDUP_REMOVED lines=12> */
.L_x_113:
[----:B------:R-:W-:Y:S05]  /*2cb0*/  BSYNC.RECONVERGENT B0 ;  /* 0x0000000000007941 */ /* 0x000fea0003800200 */
.L_x_112:
[----:B------:R-:W-:Y:S01]  /*2cc0*/  ISETP.GE.AND P0, PT, R20, R11, PT ;  /* 0x0000000b1400720c */ /* 0x000fe20003f06270 */
[----:B------:R-:W-:Y:S01]  /*2cd0*/  HFMA2 R0, -RZ, RZ, 0, 0 ;  /* 0x00000000ff007431 */ /* 0x000fe200000001ff */
[----:B------:R-:W-:-:S11]  /*2ce0*/  ISETP.NE.AND P6, PT, R10, UR5, PT ;  /* 0x000000050a007c0c */ /* 0x000fd6000bfc5270 */
[----:B0-----:R-:W0:Y:S02]  /*2cf0*/  @!P0 LDC.64 R14, c[0x0][0x380] ;  /* 0x0000e000ff0e8b82 */ /* 0x001e240000000a00 */
[----:B0-----:R-:W-:-:S05]  /*2d00*/  @!P0 IMAD.WIDE R14, R20, 0x4, R14 ;  /* 0x00000004140e8825 */ /* 0x001fca00078e020e */
[----:B------:R-:W2:Y:S01]  /*2d10*/  @!P0 LDG.E.CONSTANT R0, desc[UR6][R14.64] ;  /* 0x000000060e008981 */ /* 0x000ea2000c1e9900 */
[----:B------:R-:W-:Y:S01]  /*2d20*/  BSSY.RECONVERGENT B0, `(.L_x_114) ;  /* 0x0000039000007945 */ /* 0x000fe20003800200 */
[----:B------:R-:W-:Y:S02]  /*2d30*/  MOV R21, RZ ;  /* 0x000000ff00157202 */ /* 0x000fe40000000f00 */
[----:B------:R-:W-:Y:S01]  /*2d40*/  @!P6 STS.64 [UR4+0x40], R2 ;  /* 0x00004002ff00e988 */ /* 0x000fe20008000a04 */
[----:B------:R-:W-:Y:S06]  /*2d50*/  BAR.SYNC.DEFER_BLOCKING 0x0 ;  /* 0x0000000000007b1d */ /* 0x000fec0000010000 */
[----:B------:R-:W0:Y:S02]  /*2d60*/  LDS.64 R16, [UR4+0x40] ;  /* 0x00004004ff107984 */ /* 0x000e240008000a00 */
[----:B0-----:R-:W-:Y:S01]  /*2d70*/  FADD R26, R19, R16 ;  /* 0x00000010131a7221 */ /* 0x001fe20000000000 */
[----:B------:R-:W-:-:S03]  /*2d80*/  FADD R22, R22, R17 ;  /* 0x0000001116167221 */ /* 0x000fc60000000000 */
[----:B------:R-:W-:-:S04]  /*2d90*/  FADD R5, -R19, R26 ;  /* 0x0000001a13057221 */ /* 0x000fc80000000100 */
[--C-:B------:R-:W-:Y:S01]  /*2da0*/  FADD R28, -R26, R5.reuse ;  /* 0x000000051a1c7221 */ /* 0x100fe20000000100 */
[----:B------:R-:W-:-:S03]  /*2db0*/  FADD R5, R16, -R5 ;  /* 0x8000000510057221 */ /* 0x000fc60000000000 */
[----:B------:R-:W-:-:S04]  /*2dc0*/  FADD R28, R19, R28 ;  /* 0x0000001c131c7221 */ /* 0x000fc80000000000 */
        /* <DEDUP_REMOVED lines=12> */
[----:B------:R-:W-:-:S13]  /*2e90*/  ISETP.NE.AND P0, PT, R20, R7, PT ;  /* 0x000000071400720c */ /* 0x000fda0003f05270 */
[----:B------:R-:W-:Y:S05]  /*2ea0*/  @!P0 BRA `(.L_x_117) ;  /* 0x0000000000608947 */ /* 0x000fea0003800000 */
[----:B------:R-:W-:Y:S01]  /*2eb0*/  ISETP.NE.AND P0, PT, R8, RZ, PT ;  /* 0x000000ff0800720c */ /* 0x000fe20003f05270 */
[----:B------:R-:W-:Y:S01]  /*2ec0*/  BSSY.RECONVERGENT B1, `(.L_x_118) ;  /* 0x000000b000017945 */ /* 0x000fe20003800200 */
[----:B-1----:R-:W-:Y:S01]  /*2ed0*/  MOV R3, R13 ;  /* 0x0000000d00037202 */ /* 0x002fe20000000f00 */
[----:B------:R-:W-:-:S10]  /*2ee0*/  HFMA2 R13, -RZ, RZ, 0, 0 ;  /* 0x00000000ff0d7431 */ /* 0x000fd400000001ff */
[----:B------:R-:W-:Y:S05]  /*2ef0*/  @P0 BRA `(.L_x_119) ;  /* 0x00000000001c0947 */ /* 0x000fea0003800000 */
[----:B------:R-:W-:Y:S02]  /*2f00*/  ISETP.NE.AND P0, PT, R20, RZ, PT ;  /* 0x000000ff1400720c */ /* 0x000fe40003f05270 */
[----:B------:R-:W-:-:S11]  /*2f10*/  MOV R3, R0 ;  /* 0x0000000000037202 */ /* 0x000fd60000000f00 */
[----:B------:R-:W-:Y:S05]  /*2f20*/  @!P0 BRA `(.L_x_119) ;  /* 0x0000000000108947 */ /* 0x000fea0003800000 */
[----:B------:R-:W1:Y:S01]  /*2f30*/  LDC.64 R2, c[0x0][0x380] ;  /* 0x0000e000ff027b82 */ /* 0x000e620000000a00 */
[----:B------:R-:W-:-:S05]  /*2f40*/  IADD3 R5, PT, PT, R24, UR5, RZ ;  /* 0x0000000518057c10 */ /* 0x000fca000fffe0ff */
[----:B-1----:R-:W-:-:S06]  /*2f50*/  IMAD.WIDE.U32 R2, R5, 0x4, R2 ;  /* 0x0000000405027825 */ /* 0x002fcc00078e0002 */
[----:B------:R1:W5:Y:S02]  /*2f60*/  LDG.E.CONSTANT R3, desc[UR6][R2.64] ;  /* 0x0000000602037981 */ /* 0x000364000c1e9900 */
.L_x_119:
[----:B------:R-:W-:Y:S05]  /*2f70*/  BSYNC.RECONVERGENT B1 ;  /* 0x0000000000017941 */ /* 0x000fea0003800200 */
.L_x_118:
[----:B-----5:R-:W-:-:S04]  /*2f80*/  FSETP.GT.AND P0, PT, R0, R3, PT ;  /* 0x000000030000720b */ /* 0x020fc80003f04000 */
[----:B-1----:R-:W-:-:S09]  /*2f90*/  SEL R2, RZ, 0x1, !P0 ;  /* 0x00000001ff027807 */ /* 0x002fd20004000000 */
[----:B------:R-:W-:Y:S02]  /*2fa0*/  @!P0 IADD3 R13, PT, PT, RZ, -0x1, RZ ;  /* 0xffffffffff0d8810 */ /* 0x000fe40007ffe0ff */
[----:B------:R-:W-:-:S13]  /*2fb0*/  FSETP.GEU.AND P0, PT, R0, R3, PT ;  /* 0x000000030000720b */ /* 0x000fda0003f0e000 */
[----:B------:R-:W-:Y:S02]  /*2fc0*/  @P0 IADD3 R13, PT, PT, R2, RZ, RZ ;  /* 0x000000ff020d0210 */ /* 0x000fe40007ffe0ff */
[----:B------:R-:W1:Y:S02]  /*2fd0*/  LDC.64 R2, c[0x0][0x388] ;  /* 0x0000e200ff027b82 */ /* 0x000e640000000a00 */
[----:B-1----:R-:W-:-:S06]  /*2fe0*/  IMAD.WIDE.U32 R2, R20, 0x4, R2 ;  /* 0x0000000414027825 */ /* 0x002fcc00078e0002 */
[----:B------:R-:W2:Y:S01]  /*2ff0*/  LDG.E.CONSTANT R2, desc[UR6][R2.64] ;  /* 0x0000000602027981 */ /* 0x000ea2000c1e9900 */
[----:B------:R-:W-:-:S05]  /*3000*/  I2FP.F32.S32 R13, R13 ;  /* 0x0000000d000d7245 */ /* 0x000fca0000201400 */
[----:B--2---:R-:W-:Y:S01]  /*3010*/  FMUL R21, R13, R2 ;  /* 0x000000020d157220 */ /* 0x004fe20000400000 */
[----:B------:R-:W-:Y:S06]  /*3020*/  BRA `(.L_x_115) ;  /* 0x0000000000207947 */ /* 0x000fec0003800000 */
.L_x_117:
[----:B------:R-:W2:Y:S02]  /*3030*/  LDC.64 R2, c[0x0][0x3a0] ;  /* 0x0000e800ff027b82 */ /* 0x000ea40000000a00 */
[----:B--2---:R-:W-:-:S05]  /*3040*/  IMAD.WIDE.U32 R2, R7, 0x4, R2 ;  /* 0x0000000407027825 */ /* 0x004fca00078e0002 */
[----:B------:R3:W-:Y:S01]  /*3050*/  STG.E desc[UR6][R2.64], RZ ;  /* 0x000000ff02007986 */ /* 0x0007e2000c101906 */
[----:B------:R-:W-:Y:S05]  /*3060*/  BRA `(.L_x_115) ;  /* 0x0000000000107947 */ /* 0x000fea0003800000 */
.L_x_116:
[----:B------:R-:W2:Y:S01]  /*3070*/  LDC.64 R2, c[0x0][0x3a0] ;  /* 0x0000e800ff027b82 */ /* 0x000ea20000000a00 */
[----:B------:R-:W-:Y:S01]  /*3080*/  MOV R5, 0x7fffffff ;  /* 0x7fffffff00057802 */ /* 0x000fe20000000f00 */
[----:B--2---:R-:W-:-:S05]  /*3090*/  IMAD.WIDE R2, R20, 0x4, R2 ;  /* 0x0000000414027825 */ /* 0x004fca00078e0202 */
[----:B------:R2:W-:Y:S02]  /*30a0*/  STG.E desc[UR6][R2.64], R5 ;  /* 0x0000000502007986 */ /* 0x0005e4000c101906 */
.L_x_115:
[----:B------:R-:W-:Y:S05]  /*30b0*/  BSYNC.RECONVERGENT B0 ;  /* 0x0000000000007941 */ /* 0x000fea0003800200 */
.L_x_114:
[----:B------:R0:W0:Y:S01]  /*30c0*/  SHFL.UP PT, R16, R21, 0x1, RZ ;  /* 0x0420000015107989 */ /* 0x00002200000e00ff */
[----:B------:R-:W-:Y:S01]  /*30d0*/  BSSY.RECONVERGENT B0, `(.L_x_120) ;  /* 0x0000011000007945 */ /* 0x000fe20003800200 */
[----:B------:R-:W-:Y:S01]  /*30e0*/  HFMA2 R15, -RZ, RZ, 0, 0 ;  /* 0x00000000ff0f7431 */ /* 0x000fe200000001ff */
        /* <DEDUP_REMOVED lines=15> */
.L_x_121:
[----:B------:R-:W-:Y:S05]  /*31e0*/  BSYNC.RECONVERGENT B0 ;  /* 0x0000000000007941 */ /* 0x000fea0003800200 */
.L_x_120:
[----:B-1----:R1:W0:Y:S01]  /*31f0*/  SHFL.UP PT, R13, R14, 0x2, RZ ;  /* 0x044000000e0d7989 */ /* 0x00222200000e00ff */
        /* <DEDUP_REMOVED lines=17> */
.L_x_123:
[----:B------:R-:W-:Y:S05]  /*3310*/  BSYNC.RECONVERGENT B0 ;  /* 0x0000000000007941 */ /* 0x000fea0003800200 */
.L_x_122:
        /* <DEDUP_REMOVED lines=18> */
.L_x_125:
[----:B------:R-:W-:Y:S05]  /*3440*/  BSYNC.RECONVERGENT B0 ;  /* 0x0000000000007941 */ /* 0x000fea0003800200 */
.L_x_124:
        /* <DEDUP_REMOVED lines=18> */
.L_x_127:
[----:B------:R-:W-:Y:S05]  /*3570*/  BSYNC.RECONVERGENT B0 ;  /* 0x0000000000007941 */ /* 0x000fea0003800200 */
.L_x_126:
        /* <DEDUP_REMOVED lines=18> */
.L_x_129:
[----:B------:R-:W-:Y:S05]  /*36a0*/  BSYNC.RECONVERGENT B0 ;  /* 0x0000000000007941 */ /* 0x000fea0003800200 */
.L_x_128:
        /* <DEDUP_REMOVED lines=12> */
.L_x_352:
        /* <DEDUP_REMOVED lines=18> */
.L_x_133:
[----:B------:R-:W-:Y:S05]  /*3890*/  BSYNC.RECONVERGENT B0 ;  /* 0x0000000000007941 */ /* 0x000fea0003800200 */
.L_x_132:
[----:B------:R-:W-:-:S03]  /*38a0*/  UMOV UR9, 0xffffffff ;  /* 0xffffffff00097882 */ /* 0x000fc60000000000 */
[----:B------:R-:W-:Y:S05]  /*38b0*/  BRA.DIV UR9, `(.L_x_134) ;  /* 0x00000086096c7947 */ /* 0x000fea000b800000 */
[----:B------:R1:W1:Y:S04]  /*38c0*/  SHFL.UP PT, R26, R23, 0x2, RZ ;  /* 0x04400000171a7989 */ /* 0x00026800000e00ff */
[----:B0-----:R0:W0:Y:S02]  /*38d0*/  SHFL.UP PT, R13, R24, 0x2, RZ ;  /* 0x04400000180d7989 */ /* 0x00102400000e00ff */
.L_x_356:
        /* <DEDUP_REMOVED lines=16> */
.L_x_136:
[----:B------:R-:W-:Y:S05]  /*39e0*/  BSYNC.RECONVERGENT B0 ;  /* 0x0000000000007941 */ /* 0x000fea0003800200 */
.L_x_135:
[----:B------:R-:W-:-:S03]  /*39f0*/  UMOV UR9, 0xffffffff ;  /* 0xffffffff00097882 */ /* 0x000fc60000000000 */
[----:B------:R-:W-:Y:S05]  /*3a00*/  BRA.DIV UR9, `(.L_x_137) ;  /* 0x0000008609607947 */ /* 0x000fea000b800000 */
[----:B-1----:R1:W1:Y:S04]  /*3a10*/  SHFL.UP PT, R26, R23, 0x4, RZ ;  /* 0x04800000171a7989 */ /* 0x00226800000e00ff */
[----:B0-----:R0:W0:Y:S02]  /*3a20*/  SHFL.UP PT, R13, R24, 0x4, RZ ;  /* 0x04800000180d7989 */ /* 0x00102400000e00ff */
.L_x_360:
        /* <DEDUP_REMOVED lines=16> */
.L_x_139:
[----:B------:R-:W-:Y:S05]  /*3b30*/  BSYNC.RECONVERGENT B0 ;  /* 0x0000000000007941 */ /* 0x000fea0003800200 */
.L_x_138:
[----:B------:R-:W-:-:S03]  /*3b40*/  UMOV UR9, 0xffffffff ;  /* 0xffffffff00097882 */ /* 0x000fc60000000000 */
[----:B------:R-:W-:Y:S05]  /*3b50*/  BRA.DIV UR9, `(.L_x_140) ;  /* 0x0000008609547947 */ /* 0x000fea000b800000 */
[----:B-1----:R1:W1:Y:S04]  /*3b60*/  SHFL.UP PT, R26, R23, 0x8, RZ ;  /* 0x05000000171a7989 */ /* 0x00226800000e00ff */
[----:B0-----:R0:W0:Y:S02]  /*3b70*/  SHFL.UP PT, R13, R24, 0x8, RZ ;  /* 0x05000000180d7989 */ /* 0x00102400000e00ff */
.L_x_364:
        /* <DEDUP_REMOVED lines=16> */
.L_x_142:
[----:B------:R-:W-:Y:S05]  /*3c80*/  BSYNC.RECONVERGENT B0 ;  /* 0x0000000000007941 */ /* 0x000fea0003800200 */
.L_x_141:
[----:B------:R-:W-:-:S03]  /*3c90*/  UMOV UR9, 0xffffffff ;  /* 0xffffffff00097882 */ /* 0x000fc60000000000 */
[----:B------:R-:W-:Y:S05]  /*3ca0*/  BRA.DIV UR9, `(.L_x_143) ;  /* 0x0000008609487947 */ /* 0x000fea000b800000 */
[----:B-1----:R1:W1:Y:S04]  /*3cb0*/  SHFL.UP PT, R26, R23, 0x10, RZ ;  /* 0x06000000171a7989 */ /* 0x00226800000e00ff */
[----:B0-----:R0:W0:Y:S02]  /*3cc0*/  SHFL.UP PT, R13, R24, 0x10, RZ ;  /* 0x06000000180d7989 */ /* 0x00102400000e00ff */
.L_x_368:
        /* <DEDUP_REMOVED lines=16> */
.L_x_145:
[----:B------:R-:W-:Y:S05]  /*3dd0*/  BSYNC.RECONVERGENT B0 ;  /* 0x0000000000007941 */ /* 0x000fea0003800200 */
.L_x_144:
        /* <DEDUP_REMOVED lines=15> */
.L_x_130:
        /* <DEDUP_REMOVED lines=67> */
.L_x_147:
[----:B------:R-:W-:Y:S05]  /*4300*/  BSYNC.RECONVERGENT B0 ;  /* 0x0000000000007941 */ /* 0x000fea0003800200 */
.L_x_146:
        /* <DEDUP_REMOVED lines=49> */
.L_x_151:
[----:B------:R-:W2:Y:S02]  /*4620*/  LDC.64 R2, c[0x0][0x3a0] ;  /* 0x0000e800ff027b82 */ /* 0x000ea40000000a00 */
[----:B--2---:R-:W-:-:S05]  /*4630*/  IMAD.WIDE.U32 R2, R9, 0x4, R2 ;  /* 0x0000000409027825 */ /* 0x004fca00078e0002 */
[----:B------:R3:W-:Y:S01]  /*4640*/  STG.E desc[UR6][R2.64], RZ ;  /* 0x000000ff02007986 */ /* 0x0007e2000c101906 */
[----:B------:R-:W-:Y:S05]  /*4650*/  BRA `(.L_x_149) ;  /* 0x0000000000107947 */ /* 0x000fea0003800000 */
.L_x_150:
[----:B------:R-:W2:Y:S01]  /*4660*/  LDC.64 R2, c[0x0][0x3a0] ;  /* 0x0000e800ff027b82 */ /* 0x000ea20000000a00 */
[----:B------:R-:W-:Y:S01]  /*4670*/  MOV R5, 0x7fffffff ;  /* 0x7fffffff00057802 */ /* 0x000fe20000000f00 */
[----:B--2---:R-:W-:-:S05]  /*4680*/  IMAD.WIDE R2, R24, 0x4, R2 ;  /* 0x0000000418027825 */ /* 0x004fca00078e0202 */
[----:B------:R2:W-:Y:S02]  /*4690*/  STG.E desc[UR6][R2.64], R5 ;  /* 0x0000000502007986 */ /* 0x0005e4000c101906 */
.L_x_149:
[----:B------:R-:W-:Y:S05]  /*46a0*/  BSYNC.RECONVERGENT B0 ;  /* 0x0000000000007941 */ /* 0x000fea0003800200 */
.L_x_148:
[----:B------:R0:W0:Y:S01]  /*46b0*/  SHFL.UP PT, R16, R21, 0x1, RZ ;  /* 0x0420000015107989 */ /* 0x00002200000e00ff */
[----:B------:R-:W-:Y:S01]  /*46c0*/  BSSY.RECONVERGENT B0, `(.L_x_152) ;  /* 0x0000011000007945 */ /* 0x000fe20003800200 */
[----:B------:R-:W-:Y:S01]  /*46d0*/  HFMA2 R15, -RZ, RZ, 0, 0 ;  /* 0x00000000ff0f7431 */ /* 0x000fe200000001ff */
[----:B-1----:R-:W-:Y:S02]  /*46e0*/  MOV R14, R21 ;  /* 0x00000015000e7202 */ /* 0x002fe40000000f00 */
        /* <DEDUP_REMOVED lines=14> */
.L_x_153:
[----:B------:R-:W-:Y:S05]  /*47d0*/  BSYNC.RECONVERGENT B0 ;  /* 0x0000000000007941 */ /* 0x000fea0003800200 */
.L_x_152:
        /* <DEDUP_REMOVED lines=18> */
.L_x_155:
[----:B------:R-:W-:Y:S05]  /*4900*/  BSYNC.RECONVERGENT B0 ;  /* 0x0000000000007941 */ /* 0x000fea0003800200 */
.L_x_154:
        /* <DEDUP_REMOVED lines=18> */
.L_x_157:
[----:B------:R-:W-:Y:S05]  /*4a30*/  BSYNC.RECONVERGENT B0 ;  /* 0x0000000000007941 */ /* 0x000fea0003800200 */
.L_x_156:
        /* <DEDUP_REMOVED lines=18> */
.L_x_159:
[----:B------:R-:W-:Y:S05]  /*4b60*/  BSYNC.RECONVERGENT B0 ;  /* 0x0000000000007941 */ /* 0x000fea0003800200 */
.L_x_158:
        /* <DEDUP_REMOVED lines=18> */
.L_x_161:
[----:B------:R-:W-:Y:S05]  /*4c90*/  BSYNC.RECONVERGENT B0 ;  /* 0x0000000000007941 */ /* 0x000fea0003800200 */
.L_x_160:
        /* <DEDUP_REMOVED lines=12> */
.L_x_371:
        /* <DEDUP_REMOVED lines=18> */
.L_x_165:
[----:B------:R-:W-:Y:S05]  /*4e80*/  BSYNC.RECONVERGENT B0 ;  /* 0x0000000000007941 */ /* 0x000fea0003800200 */
.L_x_164:
[----:B------:R-:W-:-:S03]  /*4e90*/  UMOV UR9, 0xffffffff ;  /* 0xffffffff00097882 */ /* 0x000fc60000000000 */
[----:B------:R-:W-:Y:S05]  /*4ea0*/  BRA.DIV UR9, `(.L_x_166) ;  /* 0x0000007609447947 */ /* 0x000fea000b800000 */
[----:B------:R1:W1:Y:S04]  /*4eb0*/  SHFL.UP PT, R26, R23, 0x2, RZ ;  /* 0x04400000171a7989 */ /* 0x00026800000e00ff */
[----:B0-----:R0:W0:Y:S02]  /*4ec0*/  SHFL.UP PT, R13, R20, 0x2, RZ ;  /* 0x04400000140d7989 */ /* 0x00102400000e00ff */
.L_x_375:
        /* <DEDUP_REMOVED lines=16> */
.L_x_168:
[----:B------:R-:W-:Y:S05]  /*4fd0*/  BSYNC.RECONVERGENT B0 ;  /* 0x0000000000007941 */ /* 0x000fea0003800200 */
.L_x_167:
[----:B------:R-:W-:-:S03]  /*4fe0*/  UMOV UR9, 0xffffffff ;  /* 0xffffffff00097882 */ /* 0x000fc60000000000 */
[----:B------:R-:W-:Y:S05]  /*4ff0*/  BRA.DIV UR9, `(.L_x_169) ;  /* 0x0000007609387947 */ /* 0x000fea000b800000 */
[----:B-1----:R1:W1:Y:S04]  /*5000*/  SHFL.UP PT, R26, R23, 0x4, RZ ;  /* 0x04800000171a7989 */ /* 0x00226800000e00ff */
[----:B0-----:R0:W0:Y:S02]  /*5010*/  SHFL.UP PT, R13, R20, 0x4, RZ ;  /* 0x04800000140d7989 */ /* 0x00102400000e00ff */
.L_x_379:
        /* <DEDUP_REMOVED lines=16> */
.L_x_171:
[----:B------:R-:W-:Y:S05]  /*5120*/  BSYNC.RECONVERGENT B0 ;  /* 0x0000000000007941 */ /* 0x000fea0003800200 */
.L_x_170:
[----:B------:R-:W-:-:S03]  /*5130*/  UMOV UR9, 0xffffffff ;  /* 0xffffffff00097882 */ /* 0x000fc60000000000 */
[----:B------:R-:W-:Y:S05]  /*5140*/  BRA.DIV UR9, `(.L_x_172) ;  /* 0x00000076092c7947 */ /* 0x000fea000b800000 */
[----:B-1----:R1:W1:Y:S04]  /*5150*/  SHFL.UP PT, R26, R23, 0x8, RZ ;  /* 0x05000000171a7989 */ /* 0x00226800000e00ff */
[----:B0-----:R0:W0:Y:S02]  /*5160*/  SHFL.UP PT, R13, R20, 0x8, RZ ;  /* 0x05000000140d7989 */ /* 0x00102400000e00ff */
.L_x_383:
        /* <DEDUP_REMOVED lines=16> */
.L_x_174:
[----:B------:R-:W-:Y:S05]  /*5270*/  BSYNC.RECONVERGENT B0 ;  /* 0x0000000000007941 */ /* 0x000fea0003800200 */
.L_x_173:
[----:B------:R-:W-:-:S03]  /*5280*/  UMOV UR9, 0xffffffff ;  /* 0xffffffff00097882 */ /* 0x000fc60000000000 */
[----:B------:R-:W-:Y:S05]  /*5290*/  BRA.DIV UR9, `(.L_x_175) ;  /* 0x0000007609207947 */ /* 0x000fea000b800000 */
[----:B-1----:R1:W1:Y:S04]  /*52a0*/  SHFL.UP PT, R26, R23, 0x10, RZ ;  /* 0x06000000171a7989 */ /* 0x00226800000e00ff */
[----:B0-----:R0:W0:Y:S02]  /*52b0*/  SHFL.UP PT, R13, R20, 0x10, RZ ;  /* 0x06000000140d7989 */ /* 0x00102400000e00ff */
.L_x_387:
        /* <DEDUP_REMOVED lines=16> */
.L_x_177:
[----:B------:R-:W-:Y:S05]  /*53c0*/  BSYNC.RECONVERGENT B0 ;  /* 0x0000000000007941 */ /* 0x000fea0003800200 */
.L_x_176:
        /* <DEDUP_REMOVED lines=15> */
.L_x_162:
        /* <DEDUP_REMOVED lines=67> */
.L_x_179:
[----:B------:R-:W-:Y:S05]  /*58f0*/  BSYNC.RECONVERGENT B0 ;  /* 0x0000000000007941 */ /* 0x000fea0003800200 */
.L_x_178:
        /* <DEDUP_REMOVED lines=43> */
.L_x_185:
[----:B------:R-:W-:Y:S05]  /*5bb0*/  BSYNC.RECONVERGENT B1 ;  /* 0x0000000000017941 */ /* 0x000fea0003800200 */
.L_x_184:
        /* <DEDUP_REMOVED lines=11> */
.L_x_183:
[----:B------:R-:W2:Y:S02]  /*5c70*/  LDC.64 R2, c[0x0][0x3a0] ;  /* 0x0000e800ff027b82 */ /* 0x000ea40000000a00 */
[----:B--2---:R-:W-:-:S05]  /*5c80*/  IMAD.WIDE.U32 R2, R7, 0x4, R2 ;  /* 0x0000000407027825 */ /* 0x004fca00078e0002 */
[----:B------:R3:W-:Y:S01]  /*5c90*/  STG.E desc[UR6][R2.64], RZ ;  /* 0x000000ff02007986 */ /* 0x0007e2000c101906 */
[----:B------:R-:W-:Y:S05]  /*5ca0*/  BRA `(.L_x_181) ;  /* 0x0000000000107947 */ /* 0x000fea0003800000 */
.L_x_182:
[----:B------:R-:W2:Y:S01]  /*5cb0*/  LDC.64 R2, c[0x0][0x3a0] ;  /* 0x0000e800ff027b82 */ /* 0x000ea20000000a00 */
[----:B------:R-:W-:Y:S01]  /*5cc0*/  MOV R5, 0x7fffffff ;  /* 0x7fffffff00057802 */ /* 0x000fe20000000f00 */
[----:B--2---:R-:W-:-:S05]  /*5cd0*/  IMAD.WIDE R2, R20, 0x4, R2 ;  /* 0x0000000414027825 */ /* 0x004fca00078e0202 */
[----:B------:R2:W-:Y:S02]  /*5ce0*/  STG.E desc[UR6][R2.64], R5 ;  /* 0x0000000502007986 */ /* 0x0005e4000c101906 */
.L_x_181:
[----:B------:R-:W-:Y:S05]  /*5cf0*/  BSYNC.RECONVERGENT B0 ;  /* 0x0000000000007941 */ /* 0x000fea0003800200 */
.L_x_180:
        /* <DEDUP_REMOVED lines=18> */
.L_x_187:
[----:B------:R-:W-:Y:S05]  /*5e20*/  BSYNC.RECONVERGENT B0 ;  /* 0x0000000000007941 */ /* 0x000fea0003800200 */
.L_x_186:
        /* <DEDUP_REMOVED lines=18> */
.L_x_189:
[----:B------:R-:W-:Y:S05]  /*5f50*/  BSYNC.RECONVERGENT B0 ;  /* 0x0000000000007941 */ /* 0x000fea0003800200 */
.L_x_188:
        /* <DEDUP_REMOVED lines=18> */
.L_x_191:
[----:B------:R-:W-:Y:S05]  /*6080*/  BSYNC.RECONVERGENT B0 ;  /* 0x0000000000007941 */ /* 0x000fea0003800200 */
.L_x_190:
        /* <DEDUP_REMOVED lines=18> */
.L_x_193:
[----:B------:R-:W-:Y:S05]  /*61b0*/  BSYNC.RECONVERGENT B0 ;  /* 0x0000000000007941 */ /* 0x000fea0003800200 */
.L_x_192:
        /* <DEDUP_REMOVED lines=18> */
.L_x_195:
[----:B------:R-:W-:Y:S05]  /*62e0*/  BSYNC.RECONVERGENT B0 ;  /* 0x0000000000007941 */ /* 0x000fea0003800200 */
.L_x_194:
        /* <DEDUP_REMOVED lines=12> */
.L_x_390:
        /* <DEDUP_REMOVED lines=18> */
.L_x_199:
[----:B------:R-:W-:Y:S05]  /*64d0*/  BSYNC.RECONVERGENT B0 ;  /* 0x0000000000007941 */ /* 0x000fea0003800200 */
.L_x_198:
[----:B------:R-:W-:-:S03]  /*64e0*/  UMOV UR9, 0xffffffff ;  /* 0xffffffff00097882 */ /* 0x000fc60000000000 */
[----:B------:R-:W-:Y:S05]  /*64f0*/  BRA.DIV UR9, `(.L_x_200) ;  /* 0x0000006609047947 */ /* 0x000fea000b800000 */
[----:B------:R1:W1:Y:S04]  /*6500*/  SHFL.UP PT, R26, R23, 0x2, RZ ;  /* 0x04400000171a7989 */ /* 0x00026800000e00ff */
[----:B0-----:R0:W0:Y:S02]  /*6510*/  SHFL.UP PT, R13, R24, 0x2, RZ ;  /* 0x04400000180d7989 */ /* 0x00102400000e00ff */
.L_x_394:
        /* <DEDUP_REMOVED lines=16> */
.L_x_202:
[----:B------:R-:W-:Y:S05]  /*6620*/  BSYNC.RECONVERGENT B0 ;  /* 0x0000000000007941 */ /* 0x000fea0003800200 */
.L_x_201:
[----:B------:R-:W-:-:S03]  /*6630*/  UMOV UR9, 0xffffffff ;  /* 0xffffffff00097882 */ /* 0x000fc60000000000 */
[----:B------:R-:W-:Y:S05]  /*6640*/  BRA.DIV UR9, `(.L_x_203) ;  /* 0x0000006209f87947 */ /* 0x000fea000b800000 */
[----:B-1----:R1:W1:Y:S04]  /*6650*/  SHFL.UP PT, R26, R23, 0x4, RZ ;  /* 0x04800000171a7989 */ /* 0x00226800000e00ff */
[----:B0-----:R0:W0:Y:S02]  /*6660*/  SHFL.UP PT, R13, R24, 0x4, RZ ;  /* 0x04800000180d7989 */ /* 0x00102400000e00ff */
.L_x_398:
        /* <DEDUP_REMOVED lines=16> */
.L_x_205:
[----:B------:R-:W-:Y:S05]  /*6770*/  BSYNC.RECONVERGENT B0 ;  /* 0x0000000000007941 */ /* 0x000fea0003800200 */
.L_x_204:
[----:B------:R-:W-:-:S03]  /*6780*/  UMOV UR9, 0xffffffff ;  /* 0xffffffff00097882 */ /* 0x000fc60000000000 */
[----:B------:R-:W-:Y:S05]  /*6790*/  BRA.DIV UR9, `(.L_x_206) ;  /* 0x0000006209ec7947 */ /* 0x000fea000b800000 */
[----:B-1----:R1:W1:Y:S04]  /*67a0*/  SHFL.UP PT, R26, R23, 0x8, RZ ;  /* 0x05000000171a7989 */ /* 0x00226800000e00ff */
[----:B0-----:R0:W0:Y:S02]  /*67b0*/  SHFL.UP PT, R13, R24, 0x8, RZ ;  /* 0x05000000180d7989 */ /* 0x00102400000e00ff */
.L_x_402:
        /* <DEDUP_REMOVED lines=16> */
.L_x_208:
[----:B------:R-:W-:Y:S05]  /*68c0*/  BSYNC.RECONVERGENT B0 ;  /* 0x0000000000007941 */ /* 0x000fea0003800200 */
.L_x_207:
[----:B------:R-:W-:-:S03]  /*68d0*/  UMOV UR9, 0xffffffff ;  /* 0xffffffff00097882 */ /* 0x000fc60000000000 */
[----:B------:R-:W-:Y:S05]  /*68e0*/  BRA.DIV UR9, `(.L_x_209) ;  /* 0x0000006209e07947 */ /* 0x000fea000b800000 */
[----:B-1----:R1:W1:Y:S04]  /*68f0*/  SHFL.UP PT, R26, R23, 0x10, RZ ;  /* 0x06000000171a7989 */ /* 0x00226800000e00ff */
[----:B0-----:R0:W0:Y:S02]  /*6900*/  SHFL.UP PT, R13, R24, 0x10, RZ ;  /* 0x06000000180d7989 */ /* 0x00102400000e00ff */
.L_x_406:
        /* <DEDUP_REMOVED lines=16> */
.L_x_211:
[----:B------:R-:W-:Y:S05]  /*6a10*/  BSYNC.RECONVERGENT B0 ;  /* 0x0000000000007941 */ /* 0x000fea0003800200 */
.L_x_210:
        /* <DEDUP_REMOVED lines=15> */
.L_x_196:
        /* <DEDUP_REMOVED lines=51> */
[--C-:B------:R-:W-:Y:S01]  /*6e40*/  FADD R14, R0, -R5.reuse ;  /* 0x80000005000e7221 */ /* 0x100fe20000000000 */
[----:B------:R-:W-:Y:S01]  /*6e50*/  FADD R13, R2, -R5 ;  /* 0x80000005020d7221 */ /* 0x000fe20000000000 */
[----:B------:R-:W-:Y:S02]  /*6e60*/  FADD R5, R22, R3 ;  /* 0x0000000316057221 */ /* 0x000fe40000000000 */
[----:B------:R-:W-:-:S04]  /*6e70*/  FADD R14, R19, -R14 ;  /* 0x8000000e130e7221 */ /* 0x000fc80000000000 */
        /* <DEDUP_REMOVED lines=12> */
.L_x_213:
[----:B------:R-:W-:Y:S05]  /*6f40*/  BSYNC.RECONVERGENT B0 ;  /* 0x0000000000007941 */ /* 0x000fea0003800200 */
.L_x_212:
        /* <DEDUP_REMOVED lines=49> */
.L_x_217:
[----:B------:R-:W2:Y:S02]  /*7260*/  LDC.64 R2, c[0x0][0x3a0] ;  /* 0x0000e800ff027b82 */ /* 0x000ea40000000a00 */
[----:B--2---:R-:W-:-:S05]  /*7270*/  IMAD.WIDE.U32 R2, R9, 0x4, R2 ;  /* 0x0000000409027825 */ /* 0x004fca00078e0002 */
[----:B------:R2:W-:Y:S01]  /*7280*/  STG.E desc[UR6][R2.64], RZ ;  /* 0x000000ff02007986 */ /* 0x0005e2000c101906 */
[----:B------:R-:W-:Y:S05]  /*7290*/  BRA `(.L_x_215) ;  /* 0x0000000000107947 */ /* 0x000fea0003800000 */
.L_x_216:
[----:B------:R-:W2:Y:S01]  /*72a0*/  LDC.64 R2, c[0x0][0x3a0] ;  /* 0x0000e800ff027b82 */ /* 0x000ea20000000a00 */
[----:B------:R-:W-:Y:S01]  /*72b0*/  MOV R5, 0x7fffffff ;  /* 0x7fffffff00057802 */ /* 0x000fe20000000f00 */
[----:B--2---:R-:W-:-:S05]  /*72c0*/  IMAD.WIDE R2, R24, 0x4, R2 ;  /* 0x0000000418027825 */ /* 0x004fca00078e0202 */
[----:B------:R3:W-:Y:S02]  /*72d0*/  STG.E desc[UR6][R2.64], R5 ;  /* 0x0000000502007986 */ /* 0x0007e4000c101906 */
.L_x_215:
[----:B------:R-:W-:Y:S05]  /*72e0*/  BSYNC.RECONVERGENT B0 ;  /* 0x0000000000007941 */ /* 0x000fea0003800200 */
.L_x_214:
        /* <DEDUP_REMOVED lines=18> */
.L_x_219:
[----:B------:R-:W-:Y:S05]  /*7410*/  BSYNC.RECONVERGENT B0 ;  /* 0x0000000000007941 */ /* 0x000fea0003800200 */
.L_x_218:
        /* <DEDUP_REMOVED lines=18> */
.L_x_221:
[----:B------:R-:W-:Y:S05]  /*7540*/  BSYNC.RECONVERGENT B0 ;  /* 0x0000000000007941 */ /* 0x000fea0003800200 */
.L_x_220:
        /* <DEDUP_REMOVED lines=18> */
.L_x_223:
[----:B------:R-:W-:Y:S05]  /*7670*/  BSYNC.RECONVERGENT B0 ;  /* 0x0000000000007941 */ /* 0x000fea0003800200 */
.L_x_222:
        /* <DEDUP_REMOVED lines=18> */
.L_x_225:
[----:B------:R-:W-:Y:S05]  /*77a0*/  BSYNC.RECONVERGENT B0 ;  /* 0x0000000000007941 */ /* 0x000fea0003800200 */
.L_x_224:
        /* <DEDUP_REMOVED lines=18> */
.L_x_227:
[----:B------:R-:W-:Y:S05]  /*78d0*/  BSYNC.RECONVERGENT B0 ;  /* 0x0000000000007941 */ /* 0x000fea0003800200 */
.L_x_226:
        /* <DEDUP_REMOVED lines=12> */
.L_x_409:
        /* <DEDUP_REMOVED lines=18> */
.L_x_231:
[----:B------:R-:W-:Y:S05]  /*7ac0*/  BSYNC.RECONVERGENT B0 ;  /* 0x0000000000007941 */ /* 0x000fea0003800200 */
.L_x_230:
[----:B------:R-:W-:-:S03]  /*7ad0*/  UMOV UR9, 0xffffffff ;  /* 0xffffffff00097882 */ /* 0x000fc60000000000 */
[----:B------:R-:W-:Y:S05]  /*7ae0*/  BRA.DIV UR9, `(.L_x_232) ;  /* 0x0000005209dc7947 */ /* 0x000fea000b800000 */
[----:B------:R1:W1:Y:S04]  /*7af0*/  SHFL.UP PT, R26, R23, 0x2, RZ ;  /* 0x04400000171a7989 */ /* 0x00026800000e00ff */
[----:B0-----:R0:W0:Y:S02]  /*7b00*/  SHFL.UP PT, R13, R20, 0x2, RZ ;  /* 0x04400000140d7989 */ /* 0x00102400000e00ff */
.L_x_413:
        /* <DEDUP_REMOVED lines=16> */
.L_x_234:
[----:B------:R-:W-:Y:S05]  /*7c10*/  BSYNC.RECONVERGENT B0 ;  /* 0x0000000000007941 */ /* 0x000fea0003800200 */
.L_x_233:
[----:B------:R-:W-:-:S03]  /*7c20*/  UMOV UR9, 0xffffffff ;  /* 0xffffffff00097882 */ /* 0x000fc60000000000 */
[----:B------:R-:W-:Y:S05]  /*7c30*/  BRA.DIV UR9, `(.L_x_235) ;  /* 0x0000005209d07947 */ /* 0x000fea000b800000 */
[----:B-1----:R1:W1:Y:S04]  /*7c40*/  SHFL.UP PT, R26, R23, 0x4, RZ ;  /* 0x04800000171a7989 */ /* 0x00226800000e00ff */
[----:B0-----:R0:W0:Y:S02]  /*7c50*/  SHFL.UP PT, R13, R20, 0x4, RZ ;  /* 0x04800000140d7989 */ /* 0x00102400000e00ff */
.L_x_417:
        /* <DEDUP_REMOVED lines=16> */
.L_x_237:
[----:B------:R-:W-:Y:S05]  /*7d60*/  BSYNC.RECONVERGENT B0 ;  /* 0x0000000000007941 */ /* 0x000fea0003800200 */
.L_x_236:
[----:B------:R-:W-:-:S03]  /*7d70*/  UMOV UR9, 0xffffffff ;  /* 0xffffffff00097882 */ /* 0x000fc60000000000 */
[----:B------:R-:W-:Y:S05]  /*7d80*/  BRA.DIV UR9, `(.L_x_238) ;  /* 0x0000005209c47947 */ /* 0x000fea000b800000 */
[----:B-1----:R1:W1:Y:S04]  /*7d90*/  SHFL.UP PT, R26, R23, 0x8, RZ ;  /* 0x05000000171a7989 */ /* 0x00226800000e00ff */
[----:B0-----:R0:W0:Y:S02]  /*7da0*/  SHFL.UP PT, R13, R20, 0x8, RZ ;  /* 0x05000000140d7989 */ /* 0x00102400000e00ff */
.L_x_421:
        /* <DEDUP_REMOVED lines=16> */
.L_x_240:
[----:B------:R-:W-:Y:S05]  /*7eb0*/  BSYNC.RECONVERGENT B0 ;  /* 0x0000000000007941 */ /* 0x000fea0003800200 */
.L_x_239:
[----:B------:R-:W-:-:S03]  /*7ec0*/  UMOV UR9, 0xffffffff ;  /* 0xffffffff00097882 */ /* 0x000fc60000000000 */
[----:B------:R-:W-:Y:S05]  /*7ed0*/  BRA.DIV UR9, `(.L_x_241) ;  /* 0x0000005209b87947 */ /* 0x000fea000b800000 */
[----:B-1----:R1:W1:Y:S04]  /*7ee0*/  SHFL.UP PT, R26, R23, 0x10, RZ ;  /* 0x06000000171a7989 */ /* 0x00226800000e00ff */
[----:B0-----:R0:W0:Y:S02]  /*7ef0*/  SHFL.UP PT, R13, R20, 0x10, RZ ;  /* 0x06000000140d7989 */ /* 0x00102400000e00ff */
.L_x_425:
        /* <DEDUP_REMOVED lines=16> */
.L_x_243:
[----:B------:R-:W-:Y:S05]  /*8000*/  BSYNC.RECONVERGENT B0 ;  /* 0x0000000000007941 */ /* 0x000fea0003800200 */
.L_x_242:
        /* <DEDUP_REMOVED lines=15> */
.L_x_228:
        /* <DEDUP_REMOVED lines=67> */
.L_x_245:
[----:B------:R-:W-:Y:S05]  /*8530*/  BSYNC.RECONVERGENT B0 ;  /* 0x0000000000007941 */ /* 0x000fea0003800200 */
.L_x_244:
        /* <DEDUP_REMOVED lines=43> */
.L_x_251:
[----:B------:R-:W-:Y:S05]  /*87f0*/  BSYNC.RECONVERGENT B1 ;  /* 0x0000000000017941 */ /* 0x000fea0003800200 */
.L_x_250:
        /* <DEDUP_REMOVED lines=11> */
.L_x_249:
[----:B------:R-:W2:Y:S02]  /*88b0*/  LDC.64 R2, c[0x0][0x3a0] ;  /* 0x0000e800ff027b82 */ /* 0x000ea40000000a00 */
[----:B--2---:R-:W-:-:S05]  /*88c0*/  IMAD.WIDE.U32 R2, R7, 0x4, R2 ;  /* 0x0000000407027825 */ /* 0x004fca00078e0002 */
[----:B------:R3:W-:Y:S01]  /*88d0*/  STG.E desc[UR6][R2.64], RZ ;  /* 0x000000ff02007986 */ /* 0x0007e2000c101906 */
[----:B------:R-:W-:Y:S05]  /*88e0*/  BRA `(.L_x_247) ;  /* 0x0000000000107947 */ /* 0x000fea0003800000 */
.L_x_248:
[----:B------:R-:W2:Y:S01]  /*88f0*/  LDC.64 R2, c[0x0][0x3a0] ;  /* 0x0000e800ff027b82 */ /* 0x000ea20000000a00 */
[----:B------:R-:W-:Y:S01]  /*8900*/  MOV R5, 0x7fffffff ;  /* 0x7fffffff00057802 */ /* 0x000fe20000000f00 */
[----:B--2---:R-:W-:-:S05]  /*8910*/  IMAD.WIDE R2, R20, 0x4, R2 ;  /* 0x0000000414027825 */ /* 0x004fca00078e0202 */
[----:B------:R2:W-:Y:S02]  /*8920*/  STG.E desc[UR6][R2.64], R5 ;  /* 0x0000000502007986 */ /* 0x0005e4000c101906 */
.L_x_247:
[----:B------:R-:W-:Y:S05]  /*8930*/  BSYNC.RECONVERGENT B0 ;  /* 0x0000000000007941 */ /* 0x000fea0003800200 */
.L_x_246:
        /* <DEDUP_REMOVED lines=18> */
.L_x_253:
[----:B------:R-:W-:Y:S05]  /*8a60*/  BSYNC.RECONVERGENT B0 ;  /* 0x0000000000007941 */ /* 0x000fea0003800200 */
.L_x_252:
        /* <DEDUP_REMOVED lines=18> */
.L_x_255:
[----:B------:R-:W-:Y:S05]  /*8b90*/  BSYNC.RECONVERGENT B0 ;  /* 0x0000000000007941 */ /* 0x000fea0003800200 */
.L_x_254:
        /* <DEDUP_REMOVED lines=18> */
.L_x_257:
[----:B------:R-:W-:Y:S05]  /*8cc0*/  BSYNC.RECONVERGENT B0 ;  /* 0x0000000000007941 */ /* 0x000fea0003800200 */
.L_x_256:
        /* <DEDUP_REMOVED lines=18> */
.L_x_259:
[----:B------:R-:W-:Y:S05]  /*8df0*/  BSYNC.RECONVERGENT B0 ;  /* 0x0000000000007941 */ /* 0x000fea0003800200 */
.L_x_258:
        /* <DEDUP_REMOVED lines=18> */
.L_x_261:
[----:B------:R-:W-:Y:S05]  /*8f20*/  BSYNC.RECONVERGENT B0 ;  /* 0x0000000000007941 */ /* 0x000fea0003800200 */
.L_x_260:
        /* <DEDUP_REMOVED lines=12> */
.L_x_428:
        /* <DEDUP_REMOVED lines=18> */
.L_x_265:
[----:B------:R-:W-:Y:S05]  /*9110*/  BSYNC.RECONVERGENT B0 ;  /* 0x0000000000007941 */ /* 0x000fea0003800200 */
.L_x_264:
[----:B------:R-:W-:-:S03]  /*9120*/  UMOV UR9, 0xffffffff ;  /* 0xffffffff00097882 */ /* 0x000fc60000000000 */
[----:B------:R-:W-:Y:S05]  /*9130*/  BRA.DIV UR9, `(.L_x_266) ;  /* 0x00000042099c7947 */ /* 0x000fea000b800000 */
[----:B------:R1:W1:Y:S04]  /*9140*/  SHFL.UP PT, R26, R23, 0x2, RZ ;  /* 0x04400000171a7989 */ /* 0x00026800000e00ff */
[----:B0-----:R0:W0:Y:S02]  /*9150*/  SHFL.UP PT, R13, R24, 0x2, RZ ;  /* 0x04400000180d7989 */ /* 0x00102400000e00ff */
.L_x_432:
        /* <DEDUP_REMOVED lines=16> */
.L_x_268:
[----:B------:R-:W-:Y:S05]  /*9260*/  BSYNC.RECONVERGENT B0 ;  /* 0x0000000000007941 */ /* 0x000fea0003800200 */
.L_x_267:
[----:B------:R-:W-:-:S03]  /*9270*/  UMOV UR9, 0xffffffff ;  /* 0xffffffff00097882 */ /* 0x000fc60000000000 */
[----:B------:R-:W-:Y:S05]  /*9280*/  BRA.DIV UR9, `(.L_x_269) ;  /* 0x0000004209907947 */ /* 0x000fea000b800000 */
[----:B-1----:R1:W1:Y:S04]  /*9290*/  SHFL.UP PT, R26, R23, 0x4, RZ ;  /* 0x04800000171a7989 */ /* 0x00226800000e00ff */
[----:B0-----:R0:W0:Y:S02]  /*92a0*/  SHFL.UP PT, R13, R24, 0x4, RZ ;  /* 0x04800000180d7989 */ /* 0x00102400000e00ff */
.L_x_436:
        /* <DEDUP_REMOVED lines=16> */
.L_x_271:
[----:B------:R-:W-:Y:S05]  /*93b0*/  BSYNC.RECONVERGENT B0 ;  /* 0x0000000000007941 */ /* 0x000fea0003800200 */
.L_x_270:
[----:B------:R-:W-:-:S03]  /*93c0*/  UMOV UR9, 0xffffffff ;  /* 0xffffffff00097882 */ /* 0x000fc60000000000 */
[----:B------:R-:W-:Y:S05]  /*93d0*/  BRA.DIV UR9, `(.L_x_272) ;  /* 0x0000004209847947 */ /* 0x000fea000b800000 */
[----:B-1----:R1:W1:Y:S04]  /*93e0*/  SHFL.UP PT, R26, R23, 0x8, RZ ;  /* 0x05000000171a7989 */ /* 0x00226800000e00ff */
[----:B0-----:R0:W0:Y:S02]  /*93f0*/  SHFL.UP PT, R13, R24, 0x8, RZ ;  /* 0x05000000180d7989 */ /* 0x00102400000e00ff */
.L_x_440:
        /* <DEDUP_REMOVED lines=16> */
.L_x_274:
[----:B------:R-:W-:Y:S05]  /*9500*/  BSYNC.RECONVERGENT B0 ;  /* 0x0000000000007941 */ /* 0x000fea0003800200 */
.L_x_273:
[----:B------:R-:W-:-:S03]  /*9510*/  UMOV UR9, 0xffffffff ;  /* 0xffffffff00097882 */ /* 0x000fc60000000000 */
[----:B------:R-:W-:Y:S05]  /*9520*/  BRA.DIV UR9, `(.L_x_275) ;  /* 0x0000004209787947 */ /* 0x000fea000b800000 */
[----:B-1----:R1:W1:Y:S04]  /*9530*/  SHFL.UP PT, R26, R23, 0x10, RZ ;  /* 0x06000000171a7989 */ /* 0x00226800000e00ff */
[----:B0-----:R0:W0:Y:S02]  /*9540*/  SHFL.UP PT, R13, R24, 0x10, RZ ;  /* 0x06000000180d7989 */ /* 0x00102400000e00ff */
.L_x_444:
        /* <DEDUP_REMOVED lines=16> */
.L_x_277:
[----:B------:R-:W-:Y:S05]  /*9650*/  BSYNC.RECONVERGENT B0 ;  /* 0x0000000000007941 */ /* 0x000fea0003800200 */
.L_x_276:
        /* <DEDUP_REMOVED lines=15> */
.L_x_262:
[----:B------:R-:W-:Y:S05]  /*9750*/  WARPSYNC.ALL ;  /* 0x0000000000007948 */ /* 0x000fea0003800000 */
[----:B------:R-:W-:Y:S01]  /*9760*/  BAR.SYNC.DEFER_BLOCKING 0x0 ;  /* 0x0000000000007b1d */ /* 0x000fe20000010000 */
[----:B------:R-:W-:Y:S01]  /*9770*/  FADD R5, R14, -R21 ;  /* 0x800000150e057221 */ /* 0x000fe20000000000 */
[----:B------:R-:W-:-:S03]  /*9780*/  ISETP.GT.AND P0, PT, R20, R7, PT ;  /* 0x000000071400720c */ /* 0x000fc60003f04270 */
        /* <DEDUP_REMOVED lines=28> */
[----:B------:R-:W-:Y:S01]  /*9950*/  FADD R5, R16, -R5 ;  /* 0x8000000510057221 */ /* 0x000fe20000000000 */
[----:B------:R-:W-:Y:S01]  /*9960*/  IADD3 R16, PT, PT, R20, UR8, RZ ;  /* 0x0000000814107c10 */ /* 0x000fe2000fffe0ff */
        /* <DEDUP_REMOVED lines=33> */
.L_x_279:
[----:B------:R-:W-:Y:S05]  /*9b80*/  BSYNC.RECONVERGENT B0 ;  /* 0x0000000000007941 */ /* 0x000fea0003800200 */
.L_x_278:
[----:B------:R-:W-:Y:S01]  /*9b90*/  ISETP.GE.AND P0, PT, R16, R11, PT ;  /* 0x0000000b1000720c */ /* 0x000fe20003f06270 */
[----:B------:R-:W-:Y:S01]  /*9ba0*/  HFMA2 R0, -RZ, RZ, 0, 0 ;  /* 0x00000000ff007431 */ /* 0x000fe200000001ff */
[----:B------:R-:W-:-:S11]  /*9bb0*/  ISETP.NE.AND P6, PT, R10, UR5, PT ;  /* 0x000000050a007c0c */ /* 0x000fd6000bfc5270 */
[----:B0-----:R-:W0:Y:S02]  /*9bc0*/  @!P0 LDC.64 R14, c[0x0][0x380] ;  /* 0x0000e000ff0e8b82 */ /* 0x001e240000000a00 */
[----:B0-----:R-:W-:-:S05]  /*9bd0*/  @!P0 IMAD.WIDE R14, R16, 0x4, R14 ;  /* 0x00000004100e8825 */ /* 0x001fca00078e020e */
[----:B------:R-:W2:Y:S01]  /*9be0*/  @!P0 LDG.E.CONSTANT R0, desc[UR6][R14.64] ;  /* 0x000000060e008981 */ /* 0x000ea2000c1e9900 */
[----:B------:R-:W-:Y:S03]  /*9bf0*/  BSSY.RECONVERGENT B0, `(.L_x_280) ;  /* 0x0000033000007945 */ /* 0x000fe60003800200 */
        /* <DEDUP_REMOVED lines=8> */
[----:B------:R-:W-:Y:S01]  /*9c80*/  FADD R28, R19, -R28 ;  /* 0x8000001c131c7221 */ /* 0x000fe20000000000 */
[----:B------:R-:W-:-:S03]  /*9c90*/  MOV R19, RZ ;  /* 0x000000ff00137202 */ /* 0x000fc60000000f00 */
        /* <DEDUP_REMOVED lines=15> */
[----:B------:R-:W2:Y:S01]  /*9d90*/  LDC.64 R14, c[0x0][0x388] ;  /* 0x0000e200ff0e7b82 */ /* 0x000ea20000000a00 */
[----:B-1----:R-:W-:-:S11]  /*9da0*/  MOV R5, R13 ;  /* 0x0000000d00057202 */ /* 0x002fd60000000f00 */
[----:B------:R-:W1:Y:S01]  /*9db0*/  @!P0 LDC.64 R2, c[0x0][0x380] ;  /* 0x0000e000ff028b82 */ /* 0x000e620000000a00 */
[----:B------:R-:W-:-:S05]  /*9dc0*/  @!P0 IADD3 R9, PT, PT, R20, UR5, RZ ;  /* 0x0000000514098c10 */ /* 0x000fca000fffe0ff */
[----:B-1----:R-:W-:-:S05]  /*9dd0*/  @!P0 IMAD.WIDE.U32 R2, R9, 0x4, R2 ;  /* 0x0000000409028825 */ /* 0x002fca00078e0002 */
[----:B------:R-:W3:Y:S01]  /*9de0*/  @!P0 LDG.E.CONSTANT R5, desc[UR6][R2.64] ;  /* 0x0000000602058981 */ /* 0x000ee2000c1e9900 */
[----:B--2---:R-:W-:-:S04]  /*9df0*/  IMAD.WIDE.U32 R14, R16, 0x4, R14 ;  /* 0x00000004100e7825 */ /* 0x004fc800078e000e */
[----:B------:R-:W-:Y:S02]  /*9e00*/  HFMA2 R13, -RZ, RZ, 0, 0 ;  /* 0x00000000ff0d7431 */ /* 0x000fe400000001ff */
[----:B------:R-:W2:Y:S01]  /*9e10*/  LDG.E.CONSTANT R14, desc[UR6][R14.64] ;  /* 0x000000060e0e7981 */ /* 0x000ea2000c1e9900 */
[----:B---3--:R-:W-:-:S04]  /*9e20*/  FSETP.GT.AND P0, PT, R0, R5, PT ;  /* 0x000000050000720b */ /* 0x008fc80003f04000 */
[----:B------:R-:W-:-:S09]  /*9e30*/  SEL R9, RZ, 0x1, !P0 ;  /* 0x00000001ff097807 */ /* 0x000fd20004000000 */
[----:B------:R-:W-:Y:S02]  /*9e40*/  @!P0 IADD3 R13, PT, PT, RZ, -0x1, RZ ;  /* 0xffffffffff0d8810 */ /* 0x000fe40007ffe0ff */
[----:B------:R-:W-:-:S13]  /*9e50*/  FSETP.GEU.AND P0, PT, R0, R5, PT ;  /* 0x000000050000720b */ /* 0x000fda0003f0e000 */
[----:B------:R-:W-:-:S04]  /*9e60*/  @P0 IADD3 R13, PT, PT, R9, RZ, RZ ;  /* 0x000000ff090d0210 */ /* 0x000fc80007ffe0ff */
[----:B------:R-:W-:-:S05]  /*9e70*/  I2FP.F32.S32 R13, R13 ;  /* 0x0000000d000d7245 */ /* 0x000fca0000201400 */
[----:B--2---:R-:W-:Y:S01]  /*9e80*/  FMUL R19, R13, R14 ;  /* 0x0000000e0d137220 */ /* 0x004fe20000400000 */
[----:B------:R-:W-:Y:S06]  /*9e90*/  BRA `(.L_x_281) ;  /* 0x0000000000207947 */ /* 0x000fec0003800000 */
.L_x_283:
[----:B------:R-:W2:Y:S02]  /*9ea0*/  LDC.64 R2, c[0x0][0x3a0] ;  /* 0x0000e800ff027b82 */ /* 0x000ea40000000a00 */
[----:B--2---:R-:W-:-:S05]  /*9eb0*/  IMAD.WIDE.U32 R2, R9, 0x4, R2 ;  /* 0x0000000409027825 */ /* 0x004fca00078e0002 */
[----:B------:R2:W-:Y:S01]  /*9ec0*/  STG.E desc[UR6][R2.64], RZ ;  /* 0x000000ff02007986 */ /* 0x0005e2000c101906 */
[----:B------:R-:W-:Y:S05]  /*9ed0*/  BRA `(.L_x_281) ;  /* 0x0000000000107947 */ /* 0x000fea0003800000 */
.L_x_282:
[----:B------:R-:W2:Y:S01]  /*9ee0*/  LDC.64 R2, c[0x0][0x3a0] ;  /* 0x0000e800ff027b82 */ /* 0x000ea20000000a00 */
[----:B------:R-:W-:Y:S01]  /*9ef0*/  MOV R5, 0x7fffffff ;  /* 0x7fffffff00057802 */ /* 0x000fe20000000f00 */
[----:B--2---:R-:W-:-:S05]  /*9f00*/  IMAD.WIDE R2, R16, 0x4, R2 ;  /* 0x0000000410027825 */ /* 0x004fca00078e0202 */
[----:B------:R3:W-:Y:S02]  /*9f10*/  STG.E desc[UR6][R2.64], R5 ;  /* 0x0000000502007986 */ /* 0x0007e4000c101906 */
.L_x_281:
[----:B------:R-:W-:Y:S05]  /*9f20*/  BSYNC.RECONVERGENT B0 ;  /* 0x0000000000007941 */ /* 0x000fea0003800200 */
.L_x_280:
        /* <DEDUP_REMOVED lines=18> */
.L_x_285:
[----:B------:R-:W-:Y:S05]  /*a050*/  BSYNC.RECONVERGENT B0 ;  /* 0x0000000000007941 */ /* 0x000fea0003800200 */
.L_x_284:
[----:B------:R0:W0:Y:S01]  /*a060*/  SHFL.UP PT, R9, R14, 0x2, RZ ;  /* 0x044000000e097989 */ /* 0x00002200000e00ff */
[----:B------:R-:W-:Y:S03]  /*a070*/  BSSY.RECONVERGENT B0, `(.L_x_286) ;  /* 0x0000011000007945 */ /* 0x000fe60003800200 */
[----:B--23--:R2:W3:Y:S01]  /*a080*/  SHFL.UP PT, R2, R15, 0x2, RZ ;  /* 0x044000000f027989 */ /* 0x00c4e200000e00ff */
[----:B------:R-:W-:Y:S05]  /*a090*/  @!P4 BRA `(.L_x_287) ;  /* 0x000000000038c947 */ /* 0x000fea0003800000 */
[----:B0-----:R-:W-:Y:S01]  /*a0a0*/  FADD R3, R14, R9 ;  /* 0x000000090e037221 */ /* 0x001fe20000000000 */
[----:B--23--:R-:W-:-:S03]  /*a0b0*/  FADD R15, R15, R2 ;  /* 0x000000020f0f7221 */ /* 0x00cfc60000000000 */
        /* <DEDUP_REMOVED lines=12> */
.L_x_287:
[----:B------:R-:W-:Y:S05]  /*a180*/  BSYNC.RECONVERGENT B0 ;  /* 0x0000000000007941 */ /* 0x000fea0003800200 */
.L_x_286:
[----:B0-----:R0:W0:Y:S01]  /*a190*/  SHFL.UP PT, R9, R14, 0x4, RZ ;  /* 0x048000000e097989 */ /* 0x00102200000e00ff */
[----:B------:R-:W-:Y:S03]  /*a1a0*/  BSSY.RECONVERGENT B0, `(.L_x_288) ;  /* 0x0000011000007945 */ /* 0x000fe60003800200 */
[----:B---3--:R3:W0:Y:S01]  /*a1b0*/  SHFL.UP PT, R2, R15, 0x4, RZ ;  /* 0x048000000f027989 */ /* 0x00862200000e00ff */
        /* <DEDUP_REMOVED lines=15> */
.L_x_289:
[----:B------:R-:W-:Y:S05]  /*a2b0*/  BSYNC.RECONVERGENT B0 ;  /* 0x0000000000007941 */ /* 0x000fea0003800200 */
.L_x_288:
[----:B0-----:R0:W0:Y:S01]  /*a2c0*/  SHFL.UP PT, R9, R14, 0x8, RZ ;  /* 0x050000000e097989 */ /* 0x00102200000e00ff */
[----:B------:R-:W-:Y:S03]  /*a2d0*/  BSSY.RECONVERGENT B0, `(.L_x_290) ;  /* 0x0000011000007945 */ /* 0x000fe60003800200 */
[----:B------:R0:W0:Y:S01]  /*a2e0*/  SHFL.UP PT, R2, R15, 0x8, RZ ;  /* 0x050000000f027989 */ /* 0x00002200000e00ff */
        /* <DEDUP_REMOVED lines=15> */
.L_x_291:
[----:B------:R-:W-:Y:S05]  /*a3e0*/  BSYNC.RECONVERGENT B0 ;  /* 0x0000000000007941 */ /* 0x000fea0003800200 */
.L_x_290:
        /* <DEDUP_REMOVED lines=18> */
.L_x_293:
[----:B------:R-:W-:Y:S05]  /*a510*/  BSYNC.RECONVERGENT B0 ;  /* 0x0000000000007941 */ /* 0x000fea0003800200 */
.L_x_292:
[----:B------:R-:W-:Y:S02]  /*a520*/  ISETP.NE.AND P6, PT, R8, 0x1f, PT ;  /* 0x0000001f0800780c */ /* 0x000fe40003fc5270 */
[----:B------:R-:W-:-:S11]  /*a530*/  ISETP.GT.U32.AND P0, PT, R10, 0x1f, PT ;  /* 0x0000001f0a00780c */ /* 0x000fd60003f04070 */
[----:B------:R0:W-:Y:S01]  /*a540*/  @!P6 STS.64 [R6+UR4], R14 ;  /* 0x0000000e0600e988 */ /* 0x0001e20008000a04 */
[----:B------:R-:W-:Y:S06]  /*a550*/  BAR.SYNC.DEFER_BLOCKING 0x0 ;  /* 0x0000000000007b1d */ /* 0x000fec0000010000 */
[----:B------:R-:W-:Y:S05]  /*a560*/  @P0 BRA `(.L_x_294) ;  /* 0x0000000400f40947 */ /* 0x000fea0003800000 */
[----:B------:R-:W-:Y:S02]  /*a570*/  ISETP.GT.U32.AND P6, PT, R8, 0x7, PT ;  /* 0x000000070800780c */ /* 0x000fe40003fc4070 */
[----:B0-----:R-:W-:Y:S01]  /*a580*/  CS2R R8, SRZ ;  /* 0x0000000000087805 */ /* 0x001fe2000001ff00 */
[----:B------:R-:W-:-:S10]  /*a590*/  UMOV UR5, 0xffffffff ;  /* 0xffffffff00057882 */ /* 0x000fd40000000000 */
[----:B------:R0:W0:Y:S01]  /*a5a0*/  @!P6 LDS.64 R8, [R4] ;  /* 0x000000000408e984 */ /* 0x0000220000000a00 */
[----:B------:R-:W-:Y:S05]  /*a5b0*/  BRA.DIV UR5, `(.L_x_295) ;  /* 0x00000032059c7947 */ /* 0x000fea000b800000 */
[----:B0-----:R0:W0:Y:S04]  /*a5c0*/  SHFL.UP PT, R23, R8, 0x1, RZ ;  /* 0x0420000008177989 */ /* 0x00102800000e00ff */
[----:B-1----:R1:W0:Y:S02]  /*a5d0*/  SHFL.UP PT, R13, R9, 0x1, RZ ;  /* 0x04200000090d7989 */ /* 0x00222400000e00ff */
.L_x_447:
        /* <DEDUP_REMOVED lines=18> */
.L_x_297:
[----:B------:R-:W-:Y:S05]  /*a700*/  BSYNC.RECONVERGENT B0 ;  /* 0x0000000000007941 */ /* 0x000fea0003800200 */
.L_x_296:
[----:B------:R-:W-:-:S03]  /*a710*/  UMOV UR5, 0xffffffff ;  /* 0xffffffff00057882 */ /* 0x000fc60000000000 */
[----:B------:R-:W-:Y:S05]  /*a720*/  BRA.DIV UR5, `(.L_x_298) ;  /* 0x0000003205747947 */ /* 0x000fea000b800000 */
[----:B------:R1:W1:Y:S04]  /*a730*/  SHFL.UP PT, R24, R21, 0x2, RZ ;  /* 0x0440000015187989 */ /* 0x00026800000e00ff */
[----:B0-----:R0:W0:Y:S02]  /*a740*/  SHFL.UP PT, R13, R20, 0x2, RZ ;  /* 0x04400000140d7989 */ /* 0x00102400000e00ff */
.L_x_451:
        /* <DEDUP_REMOVED lines=16> */
.L_x_300:
[----:B------:R-:W-:Y:S05]  /*a850*/  BSYNC.RECONVERGENT B0 ;  /* 0x0000000000007941 */ /* 0x000fea0003800200 */
.L_x_299:
[----:B------:R-:W-:-:S03]  /*a860*/  UMOV UR5, 0xffffffff ;  /* 0xffffffff00057882 */ /* 0x000fc60000000000 */
[----:B------:R-:W-:Y:S05]  /*a870*/  BRA.DIV UR5, `(.L_x_301) ;  /* 0x0000003205687947 */ /* 0x000fea000b800000 */
[----:B-1----:R1:W1:Y:S04]  /*a880*/  SHFL.UP PT, R24, R21, 0x4, RZ ;  /* 0x0480000015187989 */ /* 0x00226800000e00ff */
[----:B0-----:R0:W0:Y:S02]  /*a890*/  SHFL.UP PT, R13, R20, 0x4, RZ ;  /* 0x04800000140d7989 */ /* 0x00102400000e00ff */
.L_x_455:
        /* <DEDUP_REMOVED lines=16> */
.L_x_303:
[----:B------:R-:W-:Y:S05]  /*a9a0*/  BSYNC.RECONVERGENT B0 ;  /* 0x0000000000007941 */ /* 0x000fea0003800200 */
.L_x_302:
[----:B------:R-:W-:-:S03]  /*a9b0*/  UMOV UR5, 0xffffffff ;  /* 0xffffffff00057882 */ /* 0x000fc60000000000 */
[----:B------:R-:W-:Y:S05]  /*a9c0*/  BRA.DIV UR5, `(.L_x_304) ;  /* 0x00000032055c7947 */ /* 0x000fea000b800000 */
[----:B-1----:R1:W1:Y:S04]  /*a9d0*/  SHFL.UP PT, R24, R21, 0x8, RZ ;  /* 0x0500000015187989 */ /* 0x00226800000e00ff */
[----:B0-----:R0:W0:Y:S02]  /*a9e0*/  SHFL.UP PT, R13, R20, 0x8, RZ ;  /* 0x05000000140d7989 */ /* 0x00102400000e00ff */
.L_x_459:
        /* <DEDUP_REMOVED lines=16> */
.L_x_306:
[----:B------:R-:W-:Y:S05]  /*aaf0*/  BSYNC.RECONVERGENT B0 ;  /* 0x0000000000007941 */ /* 0x000fea0003800200 */
.L_x_305:
[----:B------:R-:W-:-:S03]  /*ab00*/  UMOV UR5, 0xffffffff ;  /* 0xffffffff00057882 */ /* 0x000fc60000000000 */
[----:B------:R-:W-:Y:S05]  /*ab10*/  BRA.DIV UR5, `(.L_x_307) ;  /* 0x0000003205507947 */ /* 0x000fea000b800000 */
[----:B-1----:R1:W1:Y:S04]  /*ab20*/  SHFL.UP PT, R24, R21, 0x10, RZ ;  /* 0x0600000015187989 */ /* 0x00226800000e00ff */
[----:B0-----:R0:W0:Y:S02]  /*ab30*/  SHFL.UP PT, R13, R20, 0x10, RZ ;  /* 0x06000000140d7989 */ /* 0x00102400000e00ff */
.L_x_463:
        /* <DEDUP_REMOVED lines=16> */
.L_x_309:
[----:B------:R-:W-:Y:S05]  /*ac40*/  BSYNC.RECONVERGENT B0 ;  /* 0x0000000000007941 */ /* 0x000fea0003800200 */
.L_x_308:
        /* <DEDUP_REMOVED lines=15> */
.L_x_294:
[----:B------:R-:W-:Y:S05]  /*ad40*/  WARPSYNC.ALL ;  /* 0x0000000000007948 */ /* 0x000fea0003800000 */
[----:B------:R-:W-:Y:S01]  /*ad50*/  BAR.SYNC.DEFER_BLOCKING 0x0 ;  /* 0x0000000000007b1d */ /* 0x000fe20000010000 */
[----:B0-----:R-:W-:Y:S01]  /*ad60*/  FADD R9, R14, -R19 ;  /* 0x800000130e097221 */ /* 0x001fe20000000000 */
[----:B------:R-:W-:-:S03]  /*ad70*/  ISETP.NE.AND P0, PT, R18, RZ, PT ;  /* 0x000000ff1200720c */ /* 0x000fc60003f05270 */
[C---:B------:R-:W-:Y:S01]  /*ad80*/  FADD R0, R9.reuse, -R14 ;  /* 0x8000000e09007221 */ /* 0x040fe20000000000 */
[----:B------:R-:W-:Y:S03]  /*ad90*/  BSSY.RECONVERGENT B0, `(.L_x_310) ;  /* 0x000003f000007945 */ /* 0x000fe60003800200 */
[----:B------:R-:W-:Y:S01]  /*ada0*/  FADD R5, R9, -R0 ;  /* 0x8000000009057221 */ /* 0x000fe20000000000 */
[----:B------:R-:W-:-:S03]  /*adb0*/  FADD R0, -R0, -R19 ;  /* 0x8000001300007221 */ /* 0x000fc60000000100 */
[----:B------:R-:W-:-:S04]  /*adc0*/  FADD R5, -R5, R14 ;  /* 0x0000000e05057221 */ /* 0x000fc80000000100 */
[----:B------:R-:W-:-:S04]  /*add0*/  FADD R0, R5, R0 ;  /* 0x0000000005007221 */ /* 0x000fc80000000000 */
[----:B------:R-:W-:Y:S01]  /*ade0*/  FADD R0, R0, R15 ;  /* 0x0000000f00007221 */ /* 0x000fe20000000000 */
[----:B------:R0:W5:Y:S03]  /*adf0*/  LDS.64 R2, [R6+UR4] ;  /* 0x0000000406027984 */ /* 0x0001660008000a00 */
[----:B----4-:R-:W-:-:S04]  /*ae00*/  FADD R4, R9, R0 ;  /* 0x0000000009047221 */ /* 0x010fc80000000000 */
[----:B-1----:R-:W-:-:S04]  /*ae10*/  FADD R13, -R9, R4 ;  /* 0x00000004090d7221 */ /* 0x002fc80000000100 */
[--C-:B0-----:R-:W-:Y:S01]  /*ae20*/  FADD R6, R4, -R13.reuse ;  /* 0x8000000d04067221 */ /* 0x101fe20000000000 */
[----:B------:R-:W-:-:S03]  /*ae30*/  FADD R13, R0, -R13 ;  /* 0x8000000d000d7221 */ /* 0x000fc60000000000 */
[----:B------:R-:W-:-:S04]  /*ae40*/  FADD R6, R9, -R6 ;  /* 0x8000000609067221 */ /* 0x000fc80000000000 */
[----:B------:R-:W-:Y:S01]  /*ae50*/  FADD R6, R6, R13 ;  /* 0x0000000d06067221 */ /* 0x000fe20000000000 */
[----:B-----5:R-:W-:-:S03]  /*ae60*/  FADD R5, R2, R4 ;  /* 0x0000000402057221 */ /* 0x020fc60000000000 */
        /* <DEDUP_REMOVED lines=26> */
[----:B------:R-:W-:-:S05]  /*b010*/  FADD R3, R0, R3 ;  /* 0x0000000300037221 */ /* 0x000fca0000000000 */
[----:B------:R0:W-:Y:S01]  /*b020*/  @!P0 STS.64 [UR4+0x40], R2 ;  /* 0x00004002ff008988 */ /* 0x0001e20008000a04 */
[----:B------:R-:W-:-:S04]  /*b030*/  ISETP.GT.AND P0, PT, R16, R7, PT ;  /* 0x000000071000720c */ /* 0x000fc80003f04270 */
[----:B------:R-:W-:-:S13]  /*b040*/  ISETP.GE.OR P0, PT, R16, R11, !P0 ;  /* 0x0000000b1000720c */ /* 0x000fda0004706670 */
[----:B0-----:R-:W-:Y:S05]  /*b050*/  @P0 BRA `(.L_x_311) ;  /* 0x0000000000480947 */ /* 0x001fea0003800000 */
[----:B------:R-:W-:-:S04]  /*b060*/  FADD R0, R17, R2 ;  /* 0x0000000211007221 */ /* 0x000fc80000000000 */
[----:B------:R-:W-:-:S04]  /*b070*/  FADD R5, -R17, R0 ;  /* 0x0000000011057221 */ /* 0x000fc80000000100 */
[--C-:B------:R-:W-:Y:S01]  /*b080*/  FADD R4, R0, -R5.reuse ;  /* 0x8000000500047221 */ /* 0x100fe20000000000 */
[----:B------:R-:W-:-:S03]  /*b090*/  FADD R2, R2, -R5 ;  /* 0x8000000502027221 */ /* 0x000fc60000000000 */
[----:B------:R-:W-:Y:S01]  /*b0a0*/  FADD R5, R17, -R4 ;  /* 0x8000000411057221 */ /* 0x000fe20000000000 */
[----:B------:R-:W-:-:S03]  /*b0b0*/  FADD R4, R22, R3 ;  /* 0x0000000316047221 */ /* 0x000fc60000000000 */
        /* <DEDUP_REMOVED lines=12> */
.L_x_311:
[----:B------:R-:W-:Y:S05]  /*b180*/  BSYNC.RECONVERGENT B0 ;  /* 0x0000000000007941 */ /* 0x000fea0003800200 */
.L_x_310:
[----:B------:R-:W-:Y:S01]  /*b190*/  BAR.SYNC.DEFER_BLOCKING 0x0 ;  /* 0x0000000000007b1d */ /* 0x000fe20000010000 */
[----:B------:R-:W-:-:S05]  /*b1a0*/  ISETP.NE.AND P0, PT, R10, RZ, PT ;  /* 0x000000ff0a00720c */ /* 0x000fca0003f05270 */
[----:B0-----:R-:W0:Y:S02]  /*b1b0*/  LDS.64 R2, [UR4+0x40] ;  /* 0x00004004ff027984 */ /* 0x001e240008000a00 */
[----:B0-----:R-:W-:Y:S01]  /*b1c0*/  FADD R0, R17, R2 ;  /* 0x0000000211007221 */ /* 0x001fe20000000000 */
[----:B------:R-:W-:-:S03]  /*b1d0*/  FADD R7, R22, R3 ;  /* 0x0000000316077221 */ /* 0x000fc60000000000 */
[----:B------:R-:W-:-:S04]  /*b1e0*/  FADD R5, -R17, R0 ;  /* 0x0000000011057221 */ /* 0x000fc80000000100 */
[--C-:B------:R-:W-:Y:S01]  /*b1f0*/  FADD R4, R0, -R5.reuse ;  /* 0x8000000500047221 */ /* 0x100fe20000000000 */
[----:B------:R-:W-:-:S03]  /*b200*/  FADD R5, R2, -R5 ;  /* 0x8000000502057221 */ /* 0x000fc60000000000 */
[----:B------:R-:W-:Y:S01]  /*b210*/  FADD R4, R17, -R4 ;  /* 0x8000000411047221 */ /* 0x000fe20000000000 */
[----:B------:R-:W-:Y:S06]  /*b220*/  @P0 EXIT ;  /* 0x000000000000094d */ /* 0x000fec0003800000 */
[----:B------:R-:W0:Y:S01]  /*b230*/  LDC.64 R2, c[0x0][0x3a8] ;  /* 0x0000ea00ff027b82 */ /* 0x000e220000000a00 */
[----:B------:R-:W-:-:S04]  /*b240*/  FADD R4, R4, R5 ;  /* 0x0000000504047221 */ /* 0x000fc80000000000 */
[----:B------:R-:W-:-:S04]  /*b250*/  FADD R7, R4, R7 ;  /* 0x0000000704077221 */ /* 0x000fc80000000000 */
[----:B------:R-:W-:-:S04]  /*b260*/  FADD R5, R0, R7 ;  /* 0x0000000700057221 */ /* 0x000fc80000000000 */
[----:B------:R-:W-:-:S04]  /*b270*/  FADD R4, -R0, R5 ;  /* 0x0000000500047221 */ /* 0x000fc80000000100 */
[--C-:B------:R-:W-:Y:S01]  /*b280*/  FADD R9, R5, -R4.reuse ;  /* 0x8000000405097221 */ /* 0x100fe20000000000 */
[----:B------:R-:W-:-:S03]  /*b290*/  FADD R4, R7, -R4 ;  /* 0x8000000407047221 */ /* 0x000fc60000000000 */
[----:B------:R-:W-:Y:S01]  /*b2a0*/  FADD R9, R0, -R9 ;  /* 0x8000000900097221 */ /* 0x000fe20000000000 */
[----:B0-----:R-:W-:-:S04]  /*b2b0*/  IMAD.WIDE.U32 R12, R12, 0x8, R2 ;  /* 0x000000080c0c7825 */ /* 0x001fc800078e0002 */
[----:B------:R-:W-:Y:S01]  /*b2c0*/  FADD R9, R4, R9 ;  /* 0x0000000904097221 */ /* 0x000fe20000000000 */
[----:B------:R-:W-:Y:S04]  /*b2d0*/  STG.E desc[UR6][R12.64], R5 ;  /* 0x000000050c007986 */ /* 0x000fe8000c101906 */
[----:B------:R-:W-:Y:S01]  /*b2e0*/  STG.E desc[UR6][R12.64+0x4], R9 ;  /* 0x000004090c007986 */ /* 0x000fe2000c101906 */
[----:B------:R-:W-:Y:S05]  /*b2f0*/  EXIT ;  /* 0x000000000000794d */ /* 0x000fea0003800000 */
.L_x_65:
[----:B0-----:R-:W-:Y:S01]  /*b300*/  HFMA2 R2, -RZ, RZ, 0, 5.9604644775390625e-08 ;  /* 0x00000001ff027431 */ /* 0x001fe200000001ff */
[----:B------:R-:W-:Y:S02]  /*b310*/  MOV R5, R14 ;  /* 0x0000000e00057202 */ /* 0x000fe40000000f00 */
[----:B------:R-:W-:Y:S02]  /*b320*/  MOV R3, RZ ;  /* 0x000000ff00037202 */ /* 0x000fe40000000f00 */
[----:B------:R-:W-:-:S07]  /*b330*/  MOV R0, 0xffffffff ;  /* 0xffffffff00007802 */ /* 0x000fce0000000f00 */
[----:B-1234-:R-:W-:Y:S05]  /*b340*/  WARPSYNC.COLLECTIVE R0, `(.L_x_312) ;  /* 0x0000000000087348 */ /* 0x01efea0003c00000 */
[----:B------:R0:W0:Y:S02]  /*b350*/  SHFL.UP P0, R13, R5, R2, R3 ;  /* 0x04000002050d7389 */ /* 0x0000240000000003 */
[----:B01234-:R-:W-:Y:S05]  /*b360*/  ENDCOLLECTIVE ;  /* 0x000000000000791b */ /* 0x01ffea0003800000 */
.L_x_312:
[----:B------:R-:W-:Y:S02]  /*b370*/  MOV R5, R15 ;  /* 0x0000000f00057202 */ /* 0x000fe40000000f00 */
[----:B------:R-:W-:-:S07]  /*b380*/  MOV R23, R13 ;  /* 0x0000000d00177202 */ /* 0x000fce0000000f00 */
[----:B------:R-:W-:Y:S05]  /*b390*/  WARPSYNC.COLLECTIVE R0, `(.L_x_313) ;  /* 0x0000000000087348 */ /* 0x000fea0003c00000 */
[----:B------:R0:W1:Y:S02]  /*b3a0*/  SHFL.UP P0, R13, R5, R2, R3 ;  /* 0x04000002050d7389 */ /* 0x0000640000000003 */
[----:B01----:R-:W-:Y:S05]  /*b3b0*/  ENDCOLLECTIVE ;  /* 0x000000000000791b */ /* 0x003fea0003800000 */
.L_x_313:
[----:B------:R-:W-:Y:S05]  /*b3c0*/  BRA `(.L_x_314) ;  /* 0xffffff5400d87947 */ /* 0x000fea000383ffff */
.L_x_68:
[----:B------:R-:W-:Y:S01]  /*b3d0*/  HFMA2 R2, -RZ, RZ, 0, 1.1920928955078125e-07 ;  /* 0x00000002ff027431 */ /* 0x000fe200000001ff */
[----:B------:R-:W-:Y:S01]  /*b3e0*/  BSSY B0, `(.L_x_315) ;  /* 0x0000007000007945 */ /* 0x000fe20003800000 */
[----:B------:R-:W-:Y:S02]  /*b3f0*/  MOV R5, R21 ;  /* 0x0000001500057202 */ /* 0x000fe40000000f00 */
[----:B------:R-:W-:Y:S02]  /*b400*/  MOV R3, RZ ;  /* 0x000000ff00037202 */ /* 0x000fe40000000f00 */
[----:B------:R-:W-:-:S07]  /*b410*/  MOV R0, 0xffffffff ;  /* 0xffffffff00007802 */ /* 0x000fce0000000f00 */
[----:B01234-:R-:W-:Y:S05]  /*b420*/  WARPSYNC.COLLECTIVE R0, `(.L_x_316) ;  /* 0x0000000000087348 */ /* 0x01ffea0003c00000 */
[----:B0-----:R0:W0:Y:S02]  /*b430*/  SHFL.UP P0, R13, R5, R2, R3 ;  /* 0x04000002050d7389 */ /* 0x0010240000000003 */
[----:B01234-:R-:W-:Y:S05]  /*b440*/  ENDCOLLECTIVE ;  /* 0x000000000000791b */ /* 0x01ffea0003800000 */
.L_x_316:
[----:B------:R-:W-:Y:S05]  /*b450*/  BSYNC B0 ;  /* 0x0000000000007941 */ /* 0x000fea0003800000 */
.L_x_315:
[----:B------:R-:W-:Y:S01]  /*b460*/  HFMA2 R2, -RZ, RZ, 0, 1.1920928955078125e-07 ;  /* 0x00000002ff027431 */ /* 0x000fe200000001ff */
[----:B------:R-:W-:Y:S02]  /*b470*/  MOV R5, R18 ;  /* 0x0000001200057202 */ /* 0x000fe40000000f00 */
[----:B------:R-:W-:Y:S02]  /*b480*/  MOV R3, RZ ;  /* 0x000000ff00037202 */ /* 0x000fe40000000f00 */
[----:B------:R-:W-:Y:S02]  /*b490*/  MOV R0, 0xffffffff ;  /* 0xffffffff00007802 */ /* 0x000fe40000000f00 */
[----:B------:R-:W-:-:S07]  /*b4a0*/  MOV R22, R13 ;  /* 0x0000000d00167202 */ /* 0x000fce0000000f00 */
[----:B------:R-:W-:Y:S05]  /*b4b0*/  WARPSYNC.COLLECTIVE R0, `(.L_x_317) ;  /* 0x0000000000087348 */ /* 0x000fea0003c00000 */
[----:B------:R0:W1:Y:S02]  /*b4c0*/  SHFL.UP P0, R13, R5, R2, R3 ;  /* 0x04000002050d7389 */ /* 0x0000640000000003 */
[----:B01----:R-:W-:Y:S05]  /*b4d0*/  ENDCOLLECTIVE ;  /* 0x000000000000791b */ /* 0x003fea0003800000 */
.L_x_317:
[----:B------:R-:W-:Y:S05]  /*b4e0*/  BRA `(.L_x_318) ;  /* 0xffffff5400ec7947 */ /* 0x000fea000383ffff */
.L_x_71:
[----:B------:R-:W-:Y:S01]  /*b4f0*/  HFMA2 R2, -RZ, RZ, 0, 2.384185791015625e-07 ;  /* 0x00000004ff027431 */ /* 0x000fe200000001ff */
[----:B------:R-:W-:Y:S01]  /*b500*/  BSSY B0, `(.L_x_319) ;  /* 0x0000007000007945 */ /* 0x000fe20003800000 */
[----:B------:R-:W-:Y:S02]  /*b510*/  MOV R5, R21 ;  /* 0x0000001500057202 */ /* 0x000fe40000000f00 */
[----:B------:R-:W-:Y:S02]  /*b520*/  MOV R3, RZ ;  /* 0x000000ff00037202 */ /* 0x000fe40000000f00 */
[----:B------:R-:W-:-:S07]  /*b530*/  MOV R0, 0xffffffff ;  /* 0xffffffff00007802 */ /* 0x000fce0000000f00 */
[----:B01234-:R-:W-:Y:S05]  /*b540*/  WARPSYNC.COLLECTIVE R0, `(.L_x_320) ;  /* 0x0000000000087348 */ /* 0x01ffea0003c00000 */
[----:B0-----:R0:W0:Y:S02]  /*b550*/  SHFL.UP P0, R13, R5, R2, R3 ;  /* 0x04000002050d7389 */ /* 0x0010240000000003 */
[----:B01234-:R-:W-:Y:S05]  /*b560*/  ENDCOLLECTIVE ;  /* 0x000000000000791b */ /* 0x01ffea0003800000 */
.L_x_320:
[----:B------:R-:W-:Y:S05]  /*b570*/  BSYNC B0 ;  /* 0x0000000000007941 */ /* 0x000fea0003800000 */
.L_x_319:
[----:B------:R-:W-:Y:S01]  /*b580*/  HFMA2 R2, -RZ, RZ, 0, 2.384185791015625e-07 ;  /* 0x00000004ff027431 */ /* 0x000fe200000001ff */
[----:B------:R-:W-:Y:S02]  /*b590*/  MOV R5, R18 ;  /* 0x0000001200057202 */ /* 0x000fe40000000f00 */
[----:B------:R-:W-:Y:S02]  /*b5a0*/  MOV R3, RZ ;  /* 0x000000ff00037202 */ /* 0x000fe40000000f00 */
[----:B------:R-:W-:Y:S02]  /*b5b0*/  MOV R0, 0xffffffff ;  /* 0xffffffff00007802 */ /* 0x000fe40000000f00 */
[----:B------:R-:W-:-:S07]  /*b5c0*/  MOV R22, R13 ;  /* 0x0000000d00167202 */ /* 0x000fce0000000f00 */
[----:B------:R-:W-:Y:S05]  /*b5d0*/  WARPSYNC.COLLECTIVE R0, `(.L_x_321) ;  /* 0x0000000000087348 */ /* 0x000fea0003c00000 */
[----:B------:R0:W1:Y:S02]  /*b5e0*/  SHFL.UP P0, R13, R5, R2, R3 ;  /* 0x04000002050d7389 */ /* 0x0000640000000003 */
[----:B01----:R-:W-:Y:S05]  /*b5f0*/  ENDCOLLECTIVE ;  /* 0x000000000000791b */ /* 0x003fea0003800000 */
.L_x_321:
[----:B------:R-:W-:Y:S05]  /*b600*/  BRA `(.L_x_322) ;  /* 0xffffff5400f87947 */ /* 0x000fea000383ffff */
.L_x_74:
[----:B------:R-:W-:Y:S01]  /*b610*/  HFMA2 R2, -RZ, RZ, 0, 4.76837158203125e-07 ;  /* 0x00000008ff027431 */ /* 0x000fe200000001ff */
[----:B------:R-:W-:Y:S01]  /*b620*/  BSSY B0, `(.L_x_323) ;  /* 0x0000007000007945 */ /* 0x000fe20003800000 */
[----:B------:R-:W-:Y:S02]  /*b630*/  MOV R5, R21 ;  /* 0x0000001500057202 */ /* 0x000fe40000000f00 */
[----:B------:R-:W-:Y:S02]  /*b640*/  MOV R3, RZ ;  /* 0x000000ff00037202 */ /* 0x000fe40000000f00 */
[----:B------:R-:W-:-:S07]  /*b650*/  MOV R0, 0xffffffff ;  /* 0xffffffff00007802 */ /* 0x000fce0000000f00 */
[----:B01234-:R-:W-:Y:S05]  /*b660*/  WARPSYNC.COLLECTIVE R0, `(.L_x_324) ;  /* 0x0000000000087348 */ /* 0x01ffea0003c00000 */
[----:B0-----:R0:W0:Y:S02]  /*b670*/  SHFL.UP P0, R13, R5, R2, R3 ;  /* 0x04000002050d7389 */ /* 0x0010240000000003 */
[----:B01234-:R-:W-:Y:S05]  /*b680*/  ENDCOLLECTIVE ;  /* 0x000000000000791b */ /* 0x01ffea0003800000 */
.L_x_324:
[----:B------:R-:W-:Y:S05]  /*b690*/  BSYNC B0 ;  /* 0x0000000000007941 */ /* 0x000fea0003800000 */
.L_x_323:
[----:B------:R-:W-:Y:S01]  /*b6a0*/  HFMA2 R2, -RZ, RZ, 0, 4.76837158203125e-07 ;  /* 0x00000008ff027431 */ /* 0x000fe200000001ff */
[----:B------:R-:W-:Y:S02]  /*b6b0*/  MOV R5, R18 ;  /* 0x0000001200057202 */ /* 0x000fe40000000f00 */
[----:B------:R-:W-:Y:S02]  /*b6c0*/  MOV R3, RZ ;  /* 0x000000ff00037202 */ /* 0x000fe40000000f00 */
[----:B------:R-:W-:Y:S02]  /*b6d0*/  MOV R0, 0xffffffff ;  /* 0xffffffff00007802 */ /* 0x000fe40000000f00 */
[----:B------:R-:W-:-:S07]  /*b6e0*/  MOV R22, R13 ;  /* 0x0000000d00167202 */ /* 0x000fce0000000f00 */
[----:B------:R-:W-:Y:S05]  /*b6f0*/  WARPSYNC.COLLECTIVE R0, `(.L_x_325) ;  /* 0x0000000000087348 */ /* 0x000fea0003c00000 */
[----:B------:R0:W1:Y:S02]  /*b700*/  SHFL.UP P0, R13, R5, R2, R3 ;  /* 0x04000002050d7389 */ /* 0x0000640000000003 */
[----:B01----:R-:W-:Y:S05]  /*b710*/  ENDCOLLECTIVE ;  /* 0x000000000000791b */ /* 0x003fea0003800000 */
.L_x_325:
[----:B------:R-:W-:Y:S05]  /*b720*/  BRA `(.L_x_326) ;  /* 0xffffff5800047947 */ /* 0x000fea000383ffff */
.L_x_77:
[----:B------:R-:W-:Y:S01]  /*b730*/  HFMA2 R2, -RZ, RZ, 0, 9.5367431640625e-07 ;  /* 0x00000010ff027431 */ /* 0x000fe200000001ff */
[----:B------:R-:W-:Y:S01]  /*b740*/  BSSY B0, `(.L_x_327) ;  /* 0x0000007000007945 */ /* 0x000fe20003800000 */
[----:B------:R-:W-:Y:S02]  /*b750*/  MOV R5, R21 ;  /* 0x0000001500057202 */ /* 0x000fe40000000f00 */
[----:B------:R-:W-:Y:S02]  /*b760*/  MOV R3, RZ ;  /* 0x000000ff00037202 */ /* 0x000fe40000000f00 */
[----:B------:R-:W-:-:S07]  /*b770*/  MOV R0, 0xffffffff ;  /* 0xffffffff00007802 */ /* 0x000fce0000000f00 */
[----:B01234-:R-:W-:Y:S05]  /*b780*/  WARPSYNC.COLLECTIVE R0, `(.L_x_328) ;  /* 0x0000000000087348 */ /* 0x01ffea0003c00000 */
[----:B0-----:R0:W0:Y:S02]  /*b790*/  SHFL.UP P0, R13, R5, R2, R3 ;  /* 0x04000002050d7389 */ /* 0x0010240000000003 */
[----:B01234-:R-:W-:Y:S05]  /*b7a0*/  ENDCOLLECTIVE ;  /* 0x000000000000791b */ /* 0x01ffea0003800000 */
.L_x_328:
[----:B------:R-:W-:Y:S05]  /*b7b0*/  BSYNC B0 ;  /* 0x0000000000007941 */ /* 0x000fea0003800000 */
.L_x_327:
[----:B------:R-:W-:Y:S01]  /*b7c0*/  HFMA2 R2, -RZ, RZ, 0, 9.5367431640625e-07 ;  /* 0x00000010ff027431 */ /* 0x000fe200000001ff */
[----:B------:R-:W-:Y:S02]  /*b7d0*/  MOV R5, R18 ;  /* 0x0000001200057202 */ /* 0x000fe40000000f00 */
[----:B------:R-:W-:Y:S02]  /*b7e0*/  MOV R3, RZ ;  /* 0x000000ff00037202 */ /* 0x000fe40000000f00 */
[----:B------:R-:W-:Y:S02]  /*b7f0*/  MOV R0, 0xffffffff ;  /* 0xffffffff00007802 */ /* 0x000fe40000000f00 */
[----:B------:R-:W-:-:S07]  /*b800*/  MOV R22, R13 ;  /* 0x0000000d00167202 */ /* 0x000fce0000000f00 */
[----:B------:R-:W-:Y:S05]  /*b810*/  WARPSYNC.COLLECTIVE R0, `(.L_x_329) ;  /* 0x0000000000087348 */ /* 0x000fea0003c00000 */
[----:B------:R0:W1:Y:S02]  /*b820*/  SHFL.UP P0, R13, R5, R2, R3 ;  /* 0x04000002050d7389 */ /* 0x0000640000000003 */
[----:B01----:R-:W-:Y:S05]  /*b830*/  ENDCOLLECTIVE ;  /* 0x000000000000791b */ /* 0x003fea0003800000 */
.L_x_329:
[----:B------:R-:W-:Y:S05]  /*b840*/  BRA `(.L_x_330) ;  /* 0xffffff5800107947 */ /* 0x000fea000383ffff */
.L_x_97:
[----:B0-----:R-:W-:Y:S01]  /*b850*/  HFMA2 R2, -RZ, RZ, 0, 5.9604644775390625e-08 ;  /* 0x00000001ff027431 */ /* 0x001fe200000001ff */
[----:B------:R-:W-:Y:S02]  /*b860*/  MOV R5, R16 ;  /* 0x0000001000057202 */ /* 0x000fe40000000f00 */
[----:B------:R-:W-:Y:S02]  /*b870*/  MOV R3, RZ ;  /* 0x000000ff00037202 */ /* 0x000fe40000000f00 */
[----:B------:R-:W-:-:S07]  /*b880*/  MOV R0, 0xffffffff ;  /* 0xffffffff00007802 */ /* 0x000fce0000000f00 */
[----:B-1234-:R-:W-:Y:S05]  /*b890*/  WARPSYNC.COLLECTIVE R0, `(.L_x_331) ;  /* 0x0000000000087348 */ /* 0x01efea0003c00000 */
[----:B------:R0:W0:Y:S02]  /*b8a0*/  SHFL.UP P0, R13, R5, R2, R3 ;  /* 0x04000002050d7389 */ /* 0x0000240000000003 */
[----:B01234-:R-:W-:Y:S05]  /*b8b0*/  ENDCOLLECTIVE ;  /* 0x000000000000791b */ /* 0x01ffea0003800000 */
.L_x_331:
[----:B------:R-:W-:Y:S02]  /*b8c0*/  MOV R5, R17 ;  /* 0x0000001100057202 */ /* 0x000fe40000000f00 */
[----:B------:R-:W-:-:S07]  /*b8d0*/  MOV R25, R13 ;  /* 0x0000000d00197202 */ /* 0x000fce0000000f00 */
[----:B------:R-:W-:Y:S05]  /*b8e0*/  WARPSYNC.COLLECTIVE R0, `(.L_x_332) ;  /* 0x0000000000087348 */ /* 0x000fea0003c00000 */
[----:B------:R0:W1:Y:S02]  /*b8f0*/  SHFL.UP P0, R13, R5, R2, R3 ;  /* 0x04000002050d7389 */ /* 0x0000640000000003 */
[----:B01----:R-:W-:Y:S05]  /*b900*/  ENDCOLLECTIVE ;  /* 0x000000000000791b */ /* 0x003fea0003800000 */
.L_x_332:
[----:B------:R-:W-:Y:S05]  /*b910*/  BRA `(.L_x_333) ;  /* 0xffffff6800007947 */ /* 0x000fea000383ffff */
.L_x_100:
        /* <DEDUP_REMOVED lines=8> */
.L_x_335:
[----:B------:R-:W-:Y:S05]  /*b9a0*/  BSYNC B0 ;  /* 0x0000000000007941 */ /* 0x000fea0003800000 */
.L_x_334:
        /* <DEDUP_REMOVED lines=8> */
.L_x_336:
[----:B------:R-:W-:Y:S05]  /*ba30*/  BRA `(.L_x_337) ;  /* 0xffffff6800147947 */ /* 0x000fea000383ffff */
.L_x_103:
        /* <DEDUP_REMOVED lines=8> */
.L_x_339:
[----:B------:R-:W-:Y:S05]  /*bac0*/  BSYNC B0 ;  /* 0x0000000000007941 */ /* 0x000fea0003800000 */
.L_x_338:
        /* <DEDUP_REMOVED lines=8> */
.L_x_340:
[----:B------:R-:W-:Y:S05]  /*bb50*/  BRA `(.L_x_341) ;  /* 0xffffff6800207947 */ /* 0x000fea000383ffff */
.L_x_106:
        /* <DEDUP_REMOVED lines=8> */
.L_x_343:
[----:B------:R-:W-:Y:S05]  /*bbe0*/  BSYNC B0 ;  /* 0x0000000000007941 */ /* 0x000fea0003800000 */
.L_x_342:
        /* <DEDUP_REMOVED lines=8> */
.L_x_344:
[----:B------:R-:W-:Y:S05]  /*bc70*/  BRA `(.L_x_345) ;  /* 0xffffff68002c7947 */ /* 0x000fea000383ffff */
.L_x_109:
        /* <DEDUP_REMOVED lines=8> */
.L_x_347:
[----:B------:R-:W-:Y:S05]  /*bd00*/  BSYNC B0 ;  /* 0x0000000000007941 */ /* 0x000fea0003800000 */
.L_x_346:
        /* <DEDUP_REMOVED lines=8> */
.L_x_348:
[----:B------:R-:W-:Y:S05]  /*bd90*/  BRA `(.L_x_349) ;  /* 0xffffff6800387947 */ /* 0x000fea000383ffff */
.L_x_131:
[----:B0-----:R-:W-:Y:S01]  /*bda0*/  HFMA2 R2, -RZ, RZ, 0, 5.9604644775390625e-08 ;  /* 0x00000001ff027431 */ /* 0x001fe200000001ff */
[----:B------:R-:W-:Y:S02]  /*bdb0*/  MOV R5, R16 ;  /* 0x0000001000057202 */ /* 0x000fe40000000f00 */
[----:B------:R-:W-:Y:S02]  /*bdc0*/  MOV R3, RZ ;  /* 0x000000ff00037202 */ /* 0x000fe40000000f00 */
[----:B------:R-:W-:-:S07]  /*bdd0*/  MOV R0, 0xffffffff ;  /* 0xffffffff00007802 */ /* 0x000fce0000000f00 */
[----:B-1234-:R-:W-:Y:S05]  /*bde0*/  WARPSYNC.COLLECTIVE R0, `(.L_x_350) ;  /* 0x0000000000087348 */ /* 0x01efea0003c00000 */
[----:B------:R0:W0:Y:S02]  /*bdf0*/  SHFL.UP P0, R13, R5, R2, R3 ;  /* 0x04000002050d7389 */ /* 0x0000240000000003 */
[----:B01234-:R-:W-:Y:S05]  /*be00*/  ENDCOLLECTIVE ;  /* 0x000000000000791b */ /* 0x01ffea0003800000 */
.L_x_350:
[----:B------:R-:W-:Y:S02]  /*be10*/  MOV R5, R17 ;  /* 0x0000001100057202 */ /* 0x000fe40000000f00 */
[----:B------:R-:W-:-:S07]  /*be20*/  MOV R25, R13 ;  /* 0x0000000d00197202 */ /* 0x000fce0000000f00 */
[----:B------:R-:W-:Y:S05]  /*be30*/  WARPSYNC.COLLECTIVE R0, `(.L_x_351) ;  /* 0x0000000000087348 */ /* 0x000fea0003c00000 */
[----:B------:R0:W1:Y:S02]  /*be40*/  SHFL.UP P0, R13, R5, R2, R3 ;  /* 0x04000002050d7389 */ /* 0x0000640000000003 */
[----:B01----:R-:W-:Y:S05]  /*be50*/  ENDCOLLECTIVE ;  /* 0x000000000000791b */ /* 0x003fea0003800000 */
.L_x_351:
[----:B------:R-:W-:Y:S05]  /*be60*/  BRA `(.L_x_352) ;  /* 0xffffff7800407947 */ /* 0x000fea000383ffff */
.L_x_134:
        /* <DEDUP_REMOVED lines=8> */
.L_x_354:
[----:B------:R-:W-:Y:S05]  /*bef0*/  BSYNC B0 ;  /* 0x0000000000007941 */ /* 0x000fea0003800000 */
.L_x_353:
        /* <DEDUP_REMOVED lines=8> */
.L_x_355:
[----:B------:R-:W-:Y:S05]  /*bf80*/  BRA `(.L_x_356) ;  /* 0xffffff7800547947 */ /* 0x000fea000383ffff */
.L_x_137:
        /* <DEDUP_REMOVED lines=8> */
.L_x_358:
[----:B------:R-:W-:Y:S05]  /*c010*/  BSYNC B0 ;  /* 0x0000000000007941 */ /* 0x000fea0003800000 */
.L_x_357:
        /* <DEDUP_REMOVED lines=8> */
.L_x_359:
[----:B------:R-:W-:Y:S05]  /*c0a0*/  BRA `(.L_x_360) ;  /* 0xffffff7800607947 */ /* 0x000fea000383ffff */
.L_x_140:
        /* <DEDUP_REMOVED lines=8> */
.L_x_362:
[----:B------:R-:W-:Y:S05]  /*c130*/  BSYNC B0 ;  /* 0x0000000000007941 */ /* 0x000fea0003800000 */
.L_x_361:
        /* <DEDUP_REMOVED lines=8> */
.L_x_363:
[----:B------:R-:W-:Y:S05]  /*c1c0*/  BRA `(.L_x_364) ;  /* 0xffffff78006c7947 */ /* 0x000fea000383ffff */
.L_x_143:
        /* <DEDUP_REMOVED lines=8> */
.L_x_366:
[----:B------:R-:W-:Y:S05]  /*c250*/  BSYNC B0 ;  /* 0x0000000000007941 */ /* 0x000fea0003800000 */
.L_x_365:
        /* <DEDUP_REMOVED lines=8> */
.L_x_367:
[----:B------:R-:W-:Y:S05]  /*c2e0*/  BRA `(.L_x_368) ;  /* 0xffffff7800787947 */ /* 0x000fea000383ffff */
.L_x_163:
[----:B0-----:R-:W-:Y:S01]  /*c2f0*/  HFMA2 R2, -RZ, RZ, 0, 5.9604644775390625e-08 ;  /* 0x00000001ff027431 */ /* 0x001fe200000001ff */
[----:B------:R-:W-:Y:S02]  /*c300*/  MOV R5, R16 ;  /* 0x0000001000057202 */ /* 0x000fe40000000f00 */
[----:B------:R-:W-:Y:S02]  /*c310*/  MOV R3, RZ ;  /* 0x000000ff00037202 */ /* 0x000fe40000000f00 */
[----:B------:R-:W-:-:S07]  /*c320*/  MOV R0, 0xffffffff ;  /* 0xffffffff00007802 */ /* 0x000fce0000000f00 */
[----:B-1234-:R-:W-:Y:S05]  /*c330*/  WARPSYNC.COLLECTIVE R0, `(.L_x_369) ;  /* 0x0000000000087348 */ /* 0x01efea0003c00000 */
[----:B------:R0:W0:Y:S02]  /*c340*/  SHFL.UP P0, R13, R5, R2, R3 ;  /* 0x04000002050d7389 */ /* 0x0000240000000003 */
[----:B01234-:R-:W-:Y:S05]  /*c350*/  ENDCOLLECTIVE ;  /* 0x000000000000791b */ /* 0x01ffea0003800000 */
.L_x_369:
[----:B------:R-:W-:Y:S02]  /*c360*/  MOV R5, R17 ;  /* 0x0000001100057202 */ /* 0x000fe40000000f00 */
[----:B------:R-:W-:-:S07]  /*c370*/  MOV R25, R13 ;  /* 0x0000000d00197202 */ /* 0x000fce0000000f00 */
[----:B------:R-:W-:Y:S05]  /*c380*/  WARPSYNC.COLLECTIVE R0, `(.L_x_370) ;  /* 0x0000000000087348 */ /* 0x000fea0003c00000 */
[----:B------:R0:W1:Y:S02]  /*c390*/  SHFL.UP P0, R13, R5, R2, R3 ;  /* 0x04000002050d7389 */ /* 0x0000640000000003 */
[----:B01----:R-:W-:Y:S05]  /*c3a0*/  ENDCOLLECTIVE ;  /* 0x000000000000791b */ /* 0x003fea0003800000 */
.L_x_370:
[----:B------:R-:W-:Y:S05]  /*c3b0*/  BRA `(.L_x_371) ;  /* 0xffffff8800687947 */ /* 0x000fea000383ffff */
.L_x_166:
        /* <DEDUP_REMOVED lines=8> */
.L_x_373:
[----:B------:R-:W-:Y:S05]  /*c440*/  BSYNC B0 ;  /* 0x0000000000007941 */ /* 0x000fea0003800000 */
.L_x_372:
        /* <DEDUP_REMOVED lines=8> */
.L_x_374:
[----:B------:R-:W-:Y:S05]  /*c4d0*/  BRA `(.L_x_375) ;  /* 0xffffff88007c7947 */ /* 0x000fea000383ffff */
.L_x_169:
        /* <DEDUP_REMOVED lines=8> */
.L_x_377:
[----:B------:R-:W-:Y:S05]  /*c560*/  BSYNC B0 ;  /* 0x0000000000007941 */ /* 0x000fea0003800000 */
.L_x_376:
        /* <DEDUP_REMOVED lines=8> */
.L_x_378:
[----:B------:R-:W-:Y:S05]  /*c5f0*/  BRA `(.L_x_379) ;  /* 0xffffff8800887947 */ /* 0x000fea000383ffff */
.L_x_172:
        /* <DEDUP_REMOVED lines=8> */
.L_x_381:
[----:B------:R-:W-:Y:S05]  /*c680*/  BSYNC B0 ;  /* 0x0000000000007941 */ /* 0x000fea0003800000 */
.L_x_380:
        /* <DEDUP_REMOVED lines=8> */
.L_x_382:
[----:B------:R-:W-:Y:S05]  /*c710*/  BRA `(.L_x_383) ;  /* 0xffffff8800947947 */ /* 0x000fea000383ffff */
.L_x_175:
        /* <DEDUP_REMOVED lines=8> */
.L_x_385:
[----:B------:R-:W-:Y:S05]  /*c7a0*/  BSYNC B0 ;  /* 0x0000000000007941 */ /* 0x000fea0003800000 */
.L_x_384:
        /* <DEDUP_REMOVED lines=8> */
.L_x_386:
[----:B------:R-:W-:Y:S05]  /*c830*/  BRA `(.L_x_387) ;  /* 0xffffff8800a07947 */ /* 0x000fea000383ffff */
.L_x_197:
[----:B0-----:R-:W-:Y:S01]  /*c840*/  HFMA2 R2, -RZ, RZ, 0, 5.9604644775390625e-08 ;  /* 0x00000001ff027431 */ /* 0x001fe200000001ff */
[----:B------:R-:W-:Y:S02]  /*c850*/  MOV R5, R16 ;  /* 0x0000001000057202 */ /* 0x000fe40000000f00 */
[----:B------:R-:W-:Y:S02]  /*c860*/  MOV R3, RZ ;  /* 0x000000ff00037202 */ /* 0x000fe40000000f00 */
[----:B------:R-:W-:-:S07]  /*c870*/  MOV R0, 0xffffffff ;  /* 0xffffffff00007802 */ /* 0x000fce0000000f00 */
[----:B-1234-:R-:W-:Y:S05]  /*c880*/  WARPSYNC.COLLECTIVE R0, `(.L_x_388) ;  /* 0x0000000000087348 */ /* 0x01efea0003c00000 */
[----:B------:R0:W0:Y:S02]  /*c890*/  SHFL.UP P0, R13, R5, R2, R3 ;  /* 0x04000002050d7389 */ /* 0x0000240000000003 */
[----:B01234-:R-:W-:Y:S05]  /*c8a0*/  ENDCOLLECTIVE ;  /* 0x000000000000791b */ /* 0x01ffea0003800000 */
.L_x_388:
[----:B------:R-:W-:Y:S02]  /*c8b0*/  MOV R5, R17 ;  /* 0x0000001100057202 */ /* 0x000fe40000000f00 */
[----:B------:R-:W-:-:S07]  /*c8c0*/  MOV R25, R13 ;  /* 0x0000000d00197202 */ /* 0x000fce0000000f00 */
[----:B------:R-:W-:Y:S05]  /*c8d0*/  WARPSYNC.COLLECTIVE R0, `(.L_x_389) ;  /* 0x0000000000087348 */ /* 0x000fea0003c00000 */
[----:B------:R0:W1:Y:S02]  /*c8e0*/  SHFL.UP P0, R13, R5, R2, R3 ;  /* 0x04000002050d7389 */ /* 0x0000640000000003 */
[----:B01----:R-:W-:Y:S05]  /*c8f0*/  ENDCOLLECTIVE ;  /* 0x000000000000791b */ /* 0x003fea0003800000 */
.L_x_389:
[----:B------:R-:W-:Y:S05]  /*c900*/  BRA `(.L_x_390) ;  /* 0xffffff9800a87947 */ /* 0x000fea000383ffff */
.L_x_200:
        /* <DEDUP_REMOVED lines=8> */
.L_x_392:
[----:B------:R-:W-:Y:S05]  /*c990*/  BSYNC B0 ;  /* 0x0000000000007941 */ /* 0x000fea0003800000 */
.L_x_391:
        /* <DEDUP_REMOVED lines=8> */
.L_x_393:
[----:B------:R-:W-:Y:S05]  /*ca20*/  BRA `(.L_x_394) ;  /* 0xffffff9800bc7947 */ /* 0x000fea000383ffff */
.L_x_203:
        /* <DEDUP_REMOVED lines=8> */
.L_x_396:
[----:B------:R-:W-:Y:S05]  /*cab0*/  BSYNC B0 ;  /* 0x0000000000007941 */ /* 0x000fea0003800000 */
.L_x_395:
        /* <DEDUP_REMOVED lines=8> */
.L_x_397:
[----:B------:R-:W-:Y:S05]  /*cb40*/  BRA `(.L_x_398) ;  /* 0xffffff9800c87947 */ /* 0x000fea000383ffff */
.L_x_206:
        /* <DEDUP_REMOVED lines=8> */
.L_x_400:
[----:B------:R-:W-:Y:S05]  /*cbd0*/  BSYNC B0 ;  /* 0x0000000000007941 */ /* 0x000fea0003800000 */
.L_x_399:
        /* <DEDUP_REMOVED lines=8> */
.L_x_401:
[----:B------:R-:W-:Y:S05]  /*cc60*/  BRA `(.L_x_402) ;  /* 0xffffff9800d47947 */ /* 0x000fea000383ffff */
.L_x_209:
        /* <DEDUP_REMOVED lines=8> */
.L_x_404:
[----:B------:R-:W-:Y:S05]  /*ccf0*/  BSYNC B0 ;  /* 0x0000000000007941 */ /* 0x000fea0003800000 */
.L_x_403:
        /* <DEDUP_REMOVED lines=8> */
.L_x_405:
[----:B------:R-:W-:Y:S05]  /*cd80*/  BRA `(.L_x_406) ;  /* 0xffffff9800e07947 */ /* 0x000fea000383ffff */
.L_x_229:
[----:B0-----:R-:W-:Y:S01]  /*cd90*/  HFMA2 R2, -RZ, RZ, 0, 5.9604644775390625e-08 ;  /* 0x00000001ff027431 */ /* 0x001fe200000001ff */
[----:B------:R-:W-:Y:S02]  /*cda0*/  MOV R5, R16 ;  /* 0x0000001000057202 */ /* 0x000fe40000000f00 */
[----:B------:R-:W-:Y:S02]  /*cdb0*/  MOV R3, RZ ;  /* 0x000000ff00037202 */ /* 0x000fe40000000f00 */
[----:B------:R-:W-:-:S07]  /*cdc0*/  MOV R0, 0xffffffff ;  /* 0xffffffff00007802 */ /* 0x000fce0000000f00 */
[----:B-1234-:R-:W-:Y:S05]  /*cdd0*/  WARPSYNC.COLLECTIVE R0, `(.L_x_407) ;  /* 0x0000000000087348 */ /* 0x01efea0003c00000 */
[----:B------:R0:W0:Y:S02]  /*cde0*/  SHFL.UP P0, R13, R5, R2, R3 ;  /* 0x04000002050d7389 */ /* 0x0000240000000003 */
[----:B01234-:R-:W-:Y:S05]  /*cdf0*/  ENDCOLLECTIVE ;  /* 0x000000000000791b */ /* 0x01ffea0003800000 */
.L_x_407:
[----:B------:R-:W-:Y:S02]  /*ce00*/  MOV R5, R17 ;  /* 0x0000001100057202 */ /* 0x000fe40000000f00 */
[----:B------:R-:W-:-:S07]  /*ce10*/  MOV R25, R13 ;  /* 0x0000000d00197202 */ /* 0x000fce0000000f00 */
[----:B------:R-:W-:Y:S05]  /*ce20*/  WARPSYNC.COLLECTIVE R0, `(.L_x_408) ;  /* 0x0000000000087348 */ /* 0x000fea0003c00000 */
[----:B------:R0:W1:Y:S02]  /*ce30*/  SHFL.UP P0, R13, R5, R2, R3 ;  /* 0x04000002050d7389 */ /* 0x0000640000000003 */
[----:B01----:R-:W-:Y:S05]  /*ce40*/  ENDCOLLECTIVE ;  /* 0x000000000000791b */ /* 0x003fea0003800000 */
.L_x_408:
[----:B------:R-:W-:Y:S05]  /*ce50*/  BRA `(.L_x_409) ;  /* 0xffffffa800d07947 */ /* 0x000fea000383ffff */
.L_x_232:
        /* <DEDUP_REMOVED lines=8> */
.L_x_411:
[----:B------:R-:W-:Y:S05]  /*cee0*/  BSYNC B0 ;  /* 0x0000000000007941 */ /* 0x000fea0003800000 */
.L_x_410:
        /* <DEDUP_REMOVED lines=8> */
.L_x_412:
[----:B------:R-:W-:Y:S05]  /*cf70*/  BRA `(.L_x_413) ;  /* 0xffffffa800e47947 */ /* 0x000fea000383ffff */
.L_x_235:
        /* <DEDUP_REMOVED lines=8> */
.L_x_415:
[----:B------:R-:W-:Y:S05]  /*d000*/  BSYNC B0 ;  /* 0x0000000000007941 */ /* 0x000fea0003800000 */
.L_x_414:
        /* <DEDUP_REMOVED lines=8> */
.L_x_416:
[----:B------:R-:W-:Y:S05]  /*d090*/  BRA `(.L_x_417) ;  /* 0xffffffa800f07947 */ /* 0x000fea000383ffff */
.L_x_238:
        /* <DEDUP_REMOVED lines=8> */
.L_x_419:
[----:B------:R-:W-:Y:S05]  /*d120*/  BSYNC B0 ;  /* 0x0000000000007941 */ /* 0x000fea0003800000 */
.L_x_418:
        /* <DEDUP_REMOVED lines=8> */
.L_x_420:
[----:B------:R-:W-:Y:S05]  /*d1b0*/  BRA `(.L_x_421) ;  /* 0xffffffa800fc7947 */ /* 0x000fea000383ffff */
.L_x_241:
        /* <DEDUP_REMOVED lines=8> */
.L_x_423:
[----:B------:R-:W-:Y:S05]  /*d240*/  BSYNC B0 ;  /* 0x0000000000007941 */ /* 0x000fea0003800000 */
.L_x_422:
        /* <DEDUP_REMOVED lines=8> */
.L_x_424:
[----:B------:R-:W-:Y:S05]  /*d2d0*/  BRA `(.L_x_425) ;  /* 0xffffffac00087947 */ /* 0x000fea000383ffff */
.L_x_263:
[----:B0-----:R-:W-:Y:S01]  /*d2e0*/  HFMA2 R2, -RZ, RZ, 0, 5.9604644775390625e-08 ;  /* 0x00000001ff027431 */ /* 0x001fe200000001ff */
[----:B------:R-:W-:Y:S02]  /*d2f0*/  MOV R5, R16 ;  /* 0x0000001000057202 */ /* 0x000fe40000000f00 */
[----:B------:R-:W-:Y:S02]  /*d300*/  MOV R3, RZ ;  /* 0x000000ff00037202 */ /* 0x000fe40000000f00 */
[----:B------:R-:W-:-:S07]  /*d310*/  MOV R0, 0xffffffff ;  /* 0xffffffff00007802 */ /* 0x000fce0000000f00 */
[----:B-1234-:R-:W-:Y:S05]  /*d320*/  WARPSYNC.COLLECTIVE R0, `(.L_x_426) ;  /* 0x0000000000087348 */ /* 0x01efea0003c00000 */
[----:B------:R0:W0:Y:S02]  /*d330*/  SHFL.UP P0, R13, R5, R2, R3 ;  /* 0x04000002050d7389 */ /* 0x0000240000000003 */
[----:B01234-:R-:W-:Y:S05]  /*d340*/  ENDCOLLECTIVE ;  /* 0x000000000000791b */ /* 0x01ffea0003800000 */
.L_x_426:
[----:B------:R-:W-:Y:S02]  /*d350*/  MOV R5, R17 ;  /* 0x0000001100057202 */ /* 0x000fe40000000f00 */
[----:B------:R-:W-:-:S07]  /*d360*/  MOV R25, R13 ;  /* 0x0000000d00197202 */ /* 0x000fce0000000f00 */
[----:B------:R-:W-:Y:S05]  /*d370*/  WARPSYNC.COLLECTIVE R0, `(.L_x_427) ;  /* 0x0000000000087348 */ /* 0x000fea0003c00000 */
[----:B------:R0:W1:Y:S02]  /*d380*/  SHFL.UP P0, R13, R5, R2, R3 ;  /* 0x04000002050d7389 */ /* 0x0000640000000003 */
[----:B01----:R-:W-:Y:S05]  /*d390*/  ENDCOLLECTIVE ;  /* 0x000000000000791b */ /* 0x003fea0003800000 */
.L_x_427:
[----:B------:R-:W-:Y:S05]  /*d3a0*/  BRA `(.L_x_428) ;  /* 0xffffffbc00107947 */ /* 0x000fea000383ffff */
.L_x_266:
        /* <DEDUP_REMOVED lines=8> */
.L_x_430:
[----:B------:R-:W-:Y:S05]  /*d430*/  BSYNC B0 ;  /* 0x0000000000007941 */ /* 0x000fea0003800000 */
.L_x_429:
        /* <DEDUP_REMOVED lines=8> */
.L_x_431:
[----:B------:R-:W-:Y:S05]  /*d4c0*/  BRA `(.L_x_432) ;  /* 0xffffffbc00247947 */ /* 0x000fea000383ffff */
.L_x_269:
        /* <DEDUP_REMOVED lines=8> */
.L_x_434:
[----:B------:R-:W-:Y:S05]  /*d550*/  BSYNC B0 ;  /* 0x0000000000007941 */ /* 0x000fea0003800000 */
.L_x_433:
        /* <DEDUP_REMOVED lines=8> */
.L_x_435:
[----:B------:R-:W-:Y:S05]  /*d5e0*/  BRA `(.L_x_436) ;  /* 0xffffffbc00307947 */ /* 0x000fea000383ffff */
.L_x_272:
        /* <DEDUP_REMOVED lines=8> */
.L_x_438:
[----:B------:R-:W-:Y:S05]  /*d670*/  BSYNC B0 ;  /* 0x0000000000007941 */ /* 0x000fea0003800000 */
.L_x_437:
        /* <DEDUP_REMOVED lines=8> */
.L_x_439:
[----:B------:R-:W-:Y:S05]  /*d700*/  BRA `(.L_x_440) ;  /* 0xffffffbc003c7947 */ /* 0x000fea000383ffff */
.L_x_275:
        /* <DEDUP_REMOVED lines=8> */
.L_x_442:
[----:B------:R-:W-:Y:S05]  /*d790*/  BSYNC B0 ;  /* 0x0000000000007941 */ /* 0x000fea0003800000 */
.L_x_441:
        /* <DEDUP_REMOVED lines=8> */
.L_x_443:
[----:B------:R-:W-:Y:S05]  /*d820*/  BRA `(.L_x_444) ;  /* 0xffffffbc00487947 */ /* 0x000fea000383ffff */
.L_x_295:
[----:B------:R-:W-:Y:S01]  /*d830*/  HFMA2 R2, -RZ, RZ, 0, 5.9604644775390625e-08 ;  /* 0x00000001ff027431 */ /* 0x000fe200000001ff */
[----:B0-----:R-:W-:Y:S02]  /*d840*/  MOV R5, R8 ;  /* 0x0000000800057202 */ /* 0x001fe40000000f00 */
[----:B------:R-:W-:Y:S02]  /*d850*/  MOV R3, RZ ;  /* 0x000000ff00037202 */ /* 0x000fe40000000f00 */
[----:B------:R-:W-:-:S07]  /*d860*/  MOV R0, 0xffffffff ;  /* 0xffffffff00007802 */ /* 0x000fce0000000f00 */
[----:B-1234-:R-:W-:Y:S05]  /*d870*/  WARPSYNC.COLLECTIVE R0, `(.L_x_445) ;  /* 0x0000000000087348 */ /* 0x01efea0003c00000 */
[----:B-1----:R0:W1:Y:S02]  /*d880*/  SHFL.UP P0, R13, R5, R2, R3 ;  /* 0x04000002050d7389 */ /* 0x0020640000000003 */
[----:B01234-:R-:W-:Y:S05]  /*d890*/  ENDCOLLECTIVE ;  /* 0x000000000000791b */ /* 0x01ffea0003800000 */
.L_x_445:
[----:B------:R-:W-:Y:S02]  /*d8a0*/  MOV R5, R9 ;  /* 0x0000000900057202 */ /* 0x000fe40000000f00 */
[----:B------:R-:W-:-:S07]  /*d8b0*/  MOV R23, R13 ;  /* 0x0000000d00177202 */ /* 0x000fce0000000f00 */
[----:B------:R-:W-:Y:S05]  /*d8c0*/  WARPSYNC.COLLECTIVE R0, `(.L_x_446) ;  /* 0x0000000000087348 */ /* 0x000fea0003c00000 */
[----:B------:R0:W1:Y:S02]  /*d8d0*/  SHFL.UP P0, R13, R5, R2, R3 ;  /* 0x04000002050d7389 */ /* 0x0000640000000003 */
[----:B01----:R-:W-:Y:S05]  /*d8e0*/  ENDCOLLECTIVE ;  /* 0x000000000000791b */ /* 0x003fea0003800000 */
.L_x_446:
[----:B------:R-:W-:Y:S05]  /*d8f0*/  BRA `(.L_x_447) ;  /* 0xffffffcc00387947 */ /* 0x000fea000383ffff */
.L_x_298:
        /* <DEDUP_REMOVED lines=8> */
.L_x_449:
[----:B------:R-:W-:Y:S05]  /*d980*/  BSYNC B0 ;  /* 0x0000000000007941 */ /* 0x000fea0003800000 */
.L_x_448:
        /* <DEDUP_REMOVED lines=8> */
.L_x_450:
[----:B------:R-:W-:Y:S05]  /*da10*/  BRA `(.L_x_451) ;  /* 0xffffffcc004c7947 */ /* 0x000fea000383ffff */
.L_x_301:
        /* <DEDUP_REMOVED lines=8> */
.L_x_453:
[----:B------:R-:W-:Y:S05]  /*daa0*/  BSYNC B0 ;  /* 0x0000000000007941 */ /* 0x000fea0003800000 */
.L_x_452:
        /* <DEDUP_REMOVED lines=8> */
.L_x_454:
[----:B------:R-:W-:Y:S05]  /*db30*/  BRA `(.L_x_455) ;  /* 0xffffffcc00587947 */ /* 0x000fea000383ffff */
.L_x_304:
        /* <DEDUP_REMOVED lines=8> */
.L_x_457:
[----:B------:R-:W-:Y:S05]  /*dbc0*/  BSYNC B0 ;  /* 0x0000000000007941 */ /* 0x000fea0003800000 */
.L_x_456:
        /* <DEDUP_REMOVED lines=8> */
.L_x_458:
[----:B------:R-:W-:Y:S05]  /*dc50*/  BRA `(.L_x_459) ;  /* 0xffffffcc00647947 */ /* 0x000fea000383ffff */
.L_x_307:
        /* <DEDUP_REMOVED lines=8> */
.L_x_461:
[----:B------:R-:W-:Y:S05]  /*dce0*/  BSYNC B0 ;  /* 0x0000000000007941 */ /* 0x000fea0003800000 */
.L_x_460:
        /* <DEDUP_REMOVED lines=8> */
.L_x_462:
[----:B------:R-:W-:Y:S05]  /*dd70*/  BRA `(.L_x_463) ;  /* 0xffffffcc00707947 */ /* 0x000fea000383ffff */
.L_x_464:
        /* <DEDUP_REMOVED lines=16> */
.L_x_470:


//--------------------- .nv.shared.reserved.0     --------------------------
	.section	.nv.shared.reserved.0,"aw",@nobits
	.weak		__nv_reservedSMEM_offset_0_alias
	.size		__nv_reservedSMEM_offset_0_alias, 0, 64
	.other		__nv_reservedSMEM_offset_0_alias,@"STO_CUDA_RESERVED_SHARED STV_DEFAULT"
__nv_reservedSMEM_offset_0_alias:
	.zero		0
	.zero		64


//--------------------- .nv.shared.obv_batch_f32_pass1_tilescan --------------------------
	.section	.nv.shared.obv_batch_f32_pass1_tilescan,"aw",@nobits
	.sectionflags	@""
	.align	4
.nv.shared.obv_batch_f32_pass1_tilescan:
	.zero		1096


//--------------------- .nv.constant0.obv_many_series_one_param_time_major_f32 --------------------------
	.section	.nv.constant0.obv_many_series_one_param_time_major_f32,"a",@progbits
	.sectionflags	@""
	.align	4
.nv.constant0.obv_many_series_one_param_time_major_f32:
	.zero		936


//--------------------- .nv.constant0.obv_batch_f32_serial_ref --------------------------
	.section	.nv.constant0.obv_batch_f32_serial_ref,"a",@progbits
	.sectionflags	@""
	.align	4
.nv.constant0.obv_batch_f32_serial_ref:
	.zero		936


//--------------------- .nv.constant0.obv_batch_f32_replicate_rows --------------------------
	.section	.nv.constant0.obv_batch_f32_replicate_rows,"a",@progbits
	.sectionflags	@""
	.align	4
.nv.constant0.obv_batch_f32_replicate_rows:
	.zero		920


//--------------------- .nv.constant0.obv_batch_f32_pass3_add_offsets --------------------------
	.section	.nv.constant0.obv_batch_f32_pass3_add_offsets,"a",@progbits
	.sectionflags	@""
	.align	4
.nv.constant0.obv_batch_f32_pass3_add_offsets:
	.zero		932


//--------------------- .nv.constant0.obv_batch_f32_pass2_scan_block_sums --------------------------
	.section	.nv.constant0.obv_batch_f32_pass2_scan_block_sums,"a",@progbits
	.sectionflags	@""
	.align	4
.nv.constant0.obv_batch_f32_pass2_scan_block_sums:
	.zero		920


//--------------------- .nv.constant0.obv_batch_f32_pass1_tilescan --------------------------
	.section	.nv.constant0.obv_batch_f32_pass1_tilescan,"a",@progbits
	.sectionflags	@""
	.align	4
.nv.constant0.obv_batch_f32_pass1_tilescan:
	.zero		948


//--------------------- SYMBOLS --------------------------

	.type		.nv.reservedSmem.offset0,@object
	.size		.nv.reservedSmem.offset0,0x4
	.type		.nv.reservedSmem.cap,@object
	.size		.nv.reservedSmem.cap,0x4
